	.target	sm_90a

	.elftype	@"ET_EXEC"


//--------------------- .note.nv.tkinfo           --------------------------
	.section	.note.nv.tkinfo,"",@"SHT_NOTE"
	.sectionflags	@"SHF_NOTE_NV_TKINFO"
	.tkinfo
        /*0018*/ 	.word	0x00000002
        /*0030*/ 	.string	""
        /*0030*/ 	.string	"ptxas"
        /*0030*/ 	.string	"Cuda compilation tools, release 13.0, V13.0.88"
        /*0030*/ 	.string	"Build cuda_13.0.r13.0/compiler.36424714_0"
        /*0030*/ 	.string	"-arch sm_90a -m 64 "



//--------------------- .note.nv.cuinfo           --------------------------
	.section	.note.nv.cuinfo,"",@"SHT_NOTE"
	.sectionflags	@"SHF_NOTE_NV_CUINFO"
        /*0018*/ 	.short	0x0002
        /*001a*/ 	.short	0x005a
        /*001c*/ 	.short	0x0082
	.zero		2


//--------------------- .nv.info                  --------------------------
	.section	.nv.info,"",@"SHT_CUDA_INFO"
	.align	4


	//----- nvinfo : EIATTR_REGCOUNT
	.align		4
        /*0000*/ 	.byte	0x04, 0x2f
        /*0002*/ 	.short	(.L_15 - .L_14)
	.align		4
.L_14:
        /*0004*/ 	.word	index@(_ZN7cutlass13device_kernelINS_4gemm6kernel13GemmUniversalIN4cute5tupleIJiiiiEEENS1_10collective13CollectiveMmaINS1_34MainloopSm90TmaGmmaWarpSpecializedILi9ENS5_IJNS4_1CILi1EEESB_SB_EEENS1_35KernelTmaWarpSpecializedCooperativeEEENS5_IJNSA_ILi384EEESF_NSA_ILi32EEEEEEaNS5_IJlSB_lEEEaSI_NS4_8TiledMMAINS4_8MMA_AtomIJNS4_4SM904GMMA27MMA_64x192x32_S32S8S8_SS_TNEEEENS4_6LayoutINS5_IJNSA_ILi2EEESB_SB_EEENS5_IJSB_NSA_ILi0EEESS_EEEEENS5_IJNS4_10UnderscoreESV_SV_EEEEENS4_13SM90_TMA_LOADENS4_14ComposedLayoutINS4_7SwizzleILi1ELi4ELi3EEENS4_18smem_ptr_flag_bitsILi8EEENSP_INS5_IJNSA_ILi8EEESG_EEENS5_IJSG_SB_EEEEEEEvNS4_8identityESY_S18_vS19_EENS_8epilogue10collective6detail29Sm90TmaWarpSpecializedAdapterINS1C_15DefaultEpilogueIaSI_SI_NS1B_6thread17LinearCombinationIaLi1EiiLNS1G_9ScaleType4KindE0ELNS_15FloatRoundStyleE2EaEENS1_15EpilogueDefaultEEEEEvvEEEEvNT_6ParamsE)
        /*0008*/ 	.word	0x000000a8


	//----- nvinfo : EIATTR_FRAME_SIZE
	.align		4
.L_15:
        /*000c*/ 	.byte	0x04, 0x11
        /*000e*/ 	.short	(.L_17 - .L_16)
	.align		4
.L_16:
        /*0010*/ 	.word	index@(_ZN7cutlass13device_kernelINS_4gemm6kernel13GemmUniversalIN4cute5tupleIJiiiiEEENS1_10collective13CollectiveMmaINS1_34MainloopSm90TmaGmmaWarpSpecializedILi9ENS5_IJNS4_1CILi1EEESB_SB_EEENS1_35KernelTmaWarpSpecializedCooperativeEEENS5_IJNSA_ILi384EEESF_NSA_ILi32EEEEEEaNS5_IJlSB_lEEEaSI_NS4_8TiledMMAINS4_8MMA_AtomIJNS4_4SM904GMMA27MMA_64x192x32_S32S8S8_SS_TNEEEENS4_6LayoutINS5_IJNSA_ILi2EEESB_SB_EEENS5_IJSB_NSA_ILi0EEESS_EEEEENS5_IJNS4_10UnderscoreESV_SV_EEEEENS4_13SM90_TMA_LOADENS4_14ComposedLayoutINS4_7SwizzleILi1ELi4ELi3EEENS4_18smem_ptr_flag_bitsILi8EEENSP_INS5_IJNSA_ILi8EEESG_EEENS5_IJSG_SB_EEEEEEEvNS4_8identityESY_S18_vS19_EENS_8epilogue10collective6detail29Sm90TmaWarpSpecializedAdapterINS1C_15DefaultEpilogueIaSI_SI_NS1B_6thread17LinearCombinationIaLi1EiiLNS1G_9ScaleType4KindE0ELNS_15FloatRoundStyleE2EaEENS1_15EpilogueDefaultEEEEEvvEEEEvNT_6ParamsE)
        /*0014*/ 	.word	0x00000bb8


	//----- nvinfo : EIATTR_MIN_STACK_SIZE
	.align		4
.L_17:
        /*0018*/ 	.byte	0x04, 0x12
        /*001a*/ 	.short	(.L_19 - .L_18)
	.align		4
.L_18:
        /*001c*/ 	.word	index@(_ZN7cutlass13device_kernelINS_4gemm6kernel13GemmUniversalIN4cute5tupleIJiiiiEEENS1_10collective13CollectiveMmaINS1_34MainloopSm90TmaGmmaWarpSpecializedILi9ENS5_IJNS4_1CILi1EEESB_SB_EEENS1_35KernelTmaWarpSpecializedCooperativeEEENS5_IJNSA_ILi384EEESF_NSA_ILi32EEEEEEaNS5_IJlSB_lEEEaSI_NS4_8TiledMMAINS4_8MMA_AtomIJNS4_4SM904GMMA27MMA_64x192x32_S32S8S8_SS_TNEEEENS4_6LayoutINS5_IJNSA_ILi2EEESB_SB_EEENS5_IJSB_NSA_ILi0EEESS_EEEEENS5_IJNS4_10UnderscoreESV_SV_EEEEENS4_13SM90_TMA_LOADENS4_14ComposedLayoutINS4_7SwizzleILi1ELi4ELi3EEENS4_18smem_ptr_flag_bitsILi8EEENSP_INS5_IJNSA_ILi8EEESG_EEENS5_IJSG_SB_EEEEEEEvNS4_8identityESY_S18_vS19_EENS_8epilogue10collective6detail29Sm90TmaWarpSpecializedAdapterINS1C_15DefaultEpilogueIaSI_SI_NS1B_6thread17LinearCombinationIaLi1EiiLNS1G_9ScaleType4KindE0ELNS_15FloatRoundStyleE2EaEENS1_15EpilogueDefaultEEEEEvvEEEEvNT_6ParamsE)
        /*0020*/ 	.word	0x00000bb8
.L_19:


//--------------------- .nv.compat                --------------------------
	.section	.nv.compat,"",@"SHT_CUDA_COMPAT_INFO"
	.align	4
        /*0000*/ 	.byte	0x02, 0x09, 0x01, 0x00, 0x02, 0x02, 0x04, 0x00, 0x02, 0x05, 0x05, 0x00, 0x03, 0x07, 0x01, 0x01
        /*0010*/ 	.byte	0x02, 0x03, 0x01, 0x00, 0x02, 0x06, 0x01, 0x00, 0x04, 0x0b, 0x08, 0x00, 0x00, 0x00, 0x00, 0x00
        /*0020*/ 	.byte	0x00, 0x00, 0x00, 0x00


//--------------------- .nv.info._ZN7cutlass13device_kernelINS_4gemm6kernel13GemmUniversalIN4cute5tupleIJiiiiEEENS1_10collective13CollectiveMmaINS1_34MainloopSm90TmaGmmaWarpSpecializedILi9ENS5_IJNS4_1CILi1EEESB_SB_EEENS1_35KernelTmaWarpSpecializedCooperativeEEENS5_IJNSA_ILi384EEESF_NSA_ILi32EEEEEEaNS5_IJlSB_lEEEaSI_NS4_8TiledMMAINS4_8MMA_AtomIJNS4_4SM904GMMA27MMA_64x192x32_S32S8S8_SS_TNEEEENS4_6LayoutINS5_IJNSA_ILi2EEESB_SB_EEENS5_IJSB_NSA_ILi0EEESS_EEEEENS5_IJNS4_10UnderscoreESV_SV_EEEEENS4_13SM90_TMA_LOADENS4_14ComposedLayoutINS4_7SwizzleILi1ELi4ELi3EEENS4_18smem_ptr_flag_bitsILi8EEENSP_INS5_IJNSA_ILi8EEESG_EEENS5_IJSG_SB_EEEEEEEvNS4_8identityESY_S18_vS19_EENS_8epilogue10collective6detail29Sm90TmaWarpSpecializedAdapterINS1C_15DefaultEpilogueIaSI_SI_NS1B_6thread17LinearCombinationIaLi1EiiLNS1G_9ScaleType4KindE0ELNS_15FloatRoundStyleE2EaEENS1_15EpilogueDefaultEEEEEvvEEEEvNT_6ParamsE --------------------------
	.section	.nv.info._ZN7cutlass13device_kernelINS_4gemm6kernel13GemmUniversalIN4cute5tupleIJiiiiEEENS1_10collective13CollectiveMmaINS1_34MainloopSm90TmaGmmaWarpSpecializedILi9ENS5_IJNS4_1CILi1EEESB_SB_EEENS1_35KernelTmaWarpSpecializedCooperativeEEENS5_IJNSA_ILi384EEESF_NSA_ILi32EEEEEEaNS5_IJlSB_lEEEaSI_NS4_8TiledMMAINS4_8MMA_AtomIJNS4_4SM904GMMA27MMA_64x192x32_S32S8S8_SS_TNEEEENS4_6LayoutINS5_IJNSA_ILi2EEESB_SB_EEENS5_IJSB_NSA_ILi0EEESS_EEEEENS5_IJNS4_10UnderscoreESV_SV_EEEEENS4_13SM90_TMA_LOADENS4_14ComposedLayoutINS4_7SwizzleILi1ELi4ELi3EEENS4_18smem_ptr_flag_bitsILi8EEENSP_INS5_IJNSA_ILi8EEESG_EEENS5_IJSG_SB_EEEEEEEvNS4_8identityESY_S18_vS19_EENS_8epilogue10collective6detail29Sm90TmaWarpSpecializedAdapterINS1C_15DefaultEpilogueIaSI_SI_NS1B_6thread17LinearCombinationIaLi1EiiLNS1G_9ScaleType4KindE0ELNS_15FloatRoundStyleE2EaEENS1_15EpilogueDefaultEEEEEvvEEEEvNT_6ParamsE,"",@"SHT_CUDA_INFO"
	.sectionflags	@""
	.align	4


	//----- nvinfo : EIATTR_CUDA_API_VERSION
	.align		4
        /*0000*/ 	.byte	0x04, 0x37
        /*0002*/ 	.short	(.L_21 - .L_20)
.L_20:
        /*0004*/ 	.word	0x00000082


	//----- nvinfo : EIATTR_KPARAM_INFO
	.align		4
.L_21:
        /*0008*/ 	.byte	0x04, 0x17
        /*000a*/ 	.short	(.L_23 - .L_22)
.L_22:
        /*000c*/ 	.word	0x00000000
        /*0010*/ 	.short	0x0000
        /*0012*/ 	.short	0x0070
        /*0014*/ 	.byte	0x00, 0xf0, 0x01, 0x10


	//----- nvinfo : EIATTR_SPARSE_MMA_MASK
	.align		4
.L_23:
        /*0018*/ 	.byte	0x03, 0x50
        /*001a*/ 	.short	0x0000


	//----- nvinfo : EIATTR_MAXREG_COUNT
	.align		4
        /*001c*/ 	.byte	0x03, 0x1b
        /*001e*/ 	.short	0x00a8


	//----- nvinfo : EIATTR_NUM_BARRIERS
	.align		4
        /*0020*/ 	.byte	0x02, 0x4c
        /*0022*/ 	.byte	0x01
	.zero		1


	//----- nvinfo : EIATTR_EXTERNS
	.align		4
        /*0024*/ 	.byte	0x04, 0x0f
        /*0026*/ 	.short	(.L_25 - .L_24)


	//   ....[0]....
	.align		4
.L_24:
        /*0028*/ 	.word	index@(__assertfail)


	//----- nvinfo : EIATTR_ANNOTATIONS
	.align		4
.L_25:
        /*002c*/ 	.byte	0x04, 0x55
        /*002e*/ 	.short	(.L_27 - .L_26)


	//   ....[0]....
.L_26:
        /*0030*/ 	.word	0x00000001
        /*0034*/ 	.byte	0x60, 0x07, 0x00, 0x00, 0x01, 0x00, 0x00, 0x00, 0x80, 0x07, 0x00, 0x00, 0x01, 0x00, 0x00, 0x00
        /* <DEDUP_REMOVED lines=858> */
        /*35e4*/ 	.byte	0x20, 0xc4, 0x02, 0x00, 0x01, 0x00, 0x00, 0x00, 0x40, 0xc4, 0x02, 0x00


	//----- nvinfo : EIATTR_MERCURY_ISA_VERSION
	.align		4
.L_27:
        /*35f0*/ 	.byte	0x03, 0x5f
        /*35f2*/ 	.short	0x0101


	//----- nvinfo : EIATTR_INT_WARP_WIDE_INSTR_OFFSETS
	.align		4
        /*35f4*/ 	.byte	0x04, 0x31
        /*35f6*/ 	.short	(.L_29 - .L_28)


	//   ....[0]....
.L_28:
        /*35f8*/ 	.word	0x000005d0


	//   ....[1]....
        /*35fc*/ 	.word	0x000005e0


	//   ....[2]....
        /*3600*/ 	.word	0x00000670


	//----- nvinfo : EIATTR_COOP_GROUP_MASK_REGIDS
	.align		4
.L_29:
        /*3604*/ 	.byte	0x04, 0x29
        /*3606*/ 	.short	(.L_31 - .L_30)


	//   ....[0]....
.L_30:
        /*3608*/ 	.word	0xffffffff


	//   ....[1]....
        /*360c*/ 	.word	0xffffffff


	//   ....[2]....
        /*3610*/ 	.word	0xffffffff


	//   ....[3]....
        /*3614*/ 	.word	0xffffffff


	//   ....[4]....
        /*3618*/ 	.word	0xffffffff


	//----- nvinfo : EIATTR_COOP_GROUP_INSTR_OFFSETS
	.align		4
.L_31:
        /*361c*/ 	.byte	0x04, 0x28
        /*361e*/ 	.short	(.L_33 - .L_32)


	//   ....[0]....
.L_32:
        /*3620*/ 	.word	0x00000070


	//   ....[1]....
        /*3624*/ 	.word	0x00000080


	//   ....[2]....
        /*3628*/ 	.word	0x000001a0


	//   ....[3]....
        /*362c*/ 	.word	0x00000480


	//   ....[4]....
        /*3630*/ 	.word	0x00001270


	//----- nvinfo : EIATTR_REG_RECONFIG
	.align		4
.L_33:
        /*3634*/ 	.byte	0x01, 0x54
	.zero		2


	//----- nvinfo : EIATTR_SYSCALL_OFFSETS
	.align		4
        /*3638*/ 	.byte	0x04, 0x46
        /*363a*/ 	.short	(.L_35 - .L_34)


	//   ....[0]....
.L_34:
        /*363c*/ 	.word	0x00001420


	//----- nvinfo : EIATTR_MBARRIER_INSTR_OFFSETS
	.align		4
.L_35:
        /*3640*/ 	.byte	0x04, 0x39
        /*3642*/ 	.short	(.L_37 - .L_36)


	//   ....[0]....
.L_36:
        /*3644*/ 	.word	0x00000340
        /*3648*/ 	.word	0x000000ff
        /*364c*/ 	.word	0x00000000
        /*3650*/ 	.short	0x0100
        /*3652*/ 	.byte	0x08
	.zero		1


	//   ....[1]....
        /*3654*/ 	.word	0x00000350
        /*3658*/ 	.word	0x000000ff
        /*365c*/ 	.word	0x00000048
        /*3660*/ 	.short	0x0100
        /*3662*/ 	.byte	0x08
	.zero		1


	//   ....[2]....
        /*3664*/ 	.word	0x00000360
        /*3668*/ 	.word	0x000000ff
        /*366c*/ 	.word	0x00000008
        /*3670*/ 	.short	0x0100
        /*3672*/ 	.byte	0x08
	.zero		1


	//   ....[3]....
        /*3674*/ 	.word	0x00000370
        /*3678*/ 	.word	0x000000ff
        /*367c*/ 	.word	0x00000050
        /*3680*/ 	.short	0x0100
        /*3682*/ 	.byte	0x08
	.zero		1


	//   ....[4]....
        /*3684*/ 	.word	0x00000380
        /*3688*/ 	.word	0x000000ff
        /*368c*/ 	.word	0x00000010
        /*3690*/ 	.short	0x0100
        /*3692*/ 	.byte	0x08
	.zero		1


	//   ....[5]....
        /*3694*/ 	.word	0x00000390
        /*3698*/ 	.word	0x000000ff
        /*369c*/ 	.word	0x00000058
        /*36a0*/ 	.short	0x0100
        /*36a2*/ 	.byte	0x08
	.zero		1


	//   ....[6]....
        /*36a4*/ 	.word	0x000003a0
        /*36a8*/ 	.word	0x000000ff
        /*36ac*/ 	.word	0x00000018
        /*36b0*/ 	.short	0x0100
        /*36b2*/ 	.byte	0x08
	.zero		1


	//   ....[7]....
        /*36b4*/ 	.word	0x000003b0
        /*36b8*/ 	.word	0x000000ff
        /*36bc*/ 	.word	0x00000060
        /*36c0*/ 	.short	0x0100
        /*36c2*/ 	.byte	0x08
	.zero		1


	//   ....[8]....
        /*36c4*/ 	.word	0x000003c0
        /*36c8*/ 	.word	0x000000ff
        /*36cc*/ 	.word	0x00000020
        /*36d0*/ 	.short	0x0100
        /*36d2*/ 	.byte	0x08
	.zero		1


	//   ....[9]....
        /*36d4*/ 	.word	0x000003d0
        /*36d8*/ 	.word	0x000000ff
        /*36dc*/ 	.word	0x00000068
        /*36e0*/ 	.short	0x0100
        /*36e2*/ 	.byte	0x08
	.zero		1


	//   ....[10]....
        /*36e4*/ 	.word	0x000003e0
        /*36e8*/ 	.word	0x000000ff
        /*36ec*/ 	.word	0x00000028
        /*36f0*/ 	.short	0x0100
        /*36f2*/ 	.byte	0x08
	.zero		1


	//   ....[11]....
        /*36f4*/ 	.word	0x000003f0
        /*36f8*/ 	.word	0x000000ff
        /*36fc*/ 	.word	0x00000070
        /*3700*/ 	.short	0x0100
        /*3702*/ 	.byte	0x08
	.zero		1


	//   ....[12]....
        /*3704*/ 	.word	0x00000400
        /*3708*/ 	.word	0x000000ff
        /*370c*/ 	.word	0x00000030
        /*3710*/ 	.short	0x0100
        /*3712*/ 	.byte	0x08
	.zero		1


	//   ....[13]....
        /*3714*/ 	.word	0x00000410
        /*3718*/ 	.word	0x000000ff
        /*371c*/ 	.word	0x00000078
        /*3720*/ 	.short	0x0100
        /*3722*/ 	.byte	0x08
	.zero		1


	//   ....[14]....
        /*3724*/ 	.word	0x00000420
        /*3728*/ 	.word	0x000000ff
        /*372c*/ 	.word	0x00000038
        /*3730*/ 	.short	0x0100
        /*3732*/ 	.byte	0x08
	.zero		1


	//   ....[15]....
        /*3734*/ 	.word	0x00000430
        /*3738*/ 	.word	0x000000ff
        /*373c*/ 	.word	0x00000080
        /*3740*/ 	.short	0x0100
        /*3742*/ 	.byte	0x08
	.zero		1


	//   ....[16]....
        /*3744*/ 	.word	0x00000440
        /*3748*/ 	.word	0x000000ff
        /*374c*/ 	.word	0x00000040
        /*3750*/ 	.short	0x0100
        /*3752*/ 	.byte	0x08
	.zero		1


	//   ....[17]....
        /*3754*/ 	.word	0x00000450
        /*3758*/ 	.word	0x000000ff
        /*375c*/ 	.word	0x00000088
        /*3760*/ 	.short	0x0100
        /*3762*/ 	.byte	0x08
	.zero		1


	//   ....[18]....
        /*3764*/ 	.word	0x000006f0
        /*3768*/ 	.word	0x000000ff
        /*376c*/ 	.word	0x000000a0
        /*3770*/ 	.short	0x0100
        /*3772*/ 	.byte	0x10
	.zero		1


	//   ....[19]....
        /*3774*/ 	.word	0x00000790
        /*3778*/ 	.word	0x000000ff
        /*377c*/ 	.word	0x000000a8
        /*3780*/ 	.short	0x0100
        /*3782*/ 	.byte	0x10
	.zero		1


	//   ....[20]....
        /*3784*/ 	.word	0x00001500
        /*3788*/ 	.word	0x00000004
        /*378c*/ 	.word	0x00000000
        /*3790*/ 	.short	0x010a
        /*3792*/ 	.byte	0x3f
	.zero		1


	//   ....[21]....
        /*3794*/ 	.word	0x00001540
        /*3798*/ 	.word	0x00000004
        /*379c*/ 	.word	0x00000000
        /*37a0*/ 	.short	0x010a
        /*37a2*/ 	.byte	0x3f
	.zero		1


	//   ....[22]....
        /*37a4*/ 	.word	0x00002560
        /*37a8*/ 	.word	0x00000006
        /*37ac*/ 	.word	0x00000000
        /*37b0*/ 	.short	0x010a
        /*37b2*/ 	.byte	0x3f
	.zero		1


	//   ....[23]....
        /*37b4*/ 	.word	0x000025a0
        /*37b8*/ 	.word	0x00000006
        /*37bc*/ 	.word	0x00000000
        /*37c0*/ 	.short	0x010a
        /*37c2*/ 	.byte	0x3f
	.zero		1


	//   ....[24]....
        /*37c4*/ 	.word	0x00005720
        /*37c8*/ 	.word	0x00000006
        /*37cc*/ 	.word	0x00000000
        /*37d0*/ 	.short	0x0101
        /*37d2*/ 	.byte	0x3f
	.zero		1


	//   ....[25]....
        /*37d4*/ 	.word	0x00005910
        /*37d8*/ 	.word	0x00000000
        /*37dc*/ 	.word	0x00000000
        /*37e0*/ 	.short	0x0101
        /*37e2*/ 	.byte	0x3f
	.zero		1


	//   ....[26]....
        /*37e4*/ 	.word	0x0002c000
        /*37e8*/ 	.word	0x0000000f
        /*37ec*/ 	.word	0x00000048
        /*37f0*/ 	.short	0x010a
        /*37f2*/ 	.byte	0x3f
	.zero		1


	//   ....[27]....
        /*37f4*/ 	.word	0x0002c340
        /*37f8*/ 	.word	0x00000002
        /*37fc*/ 	.word	0x000000a8
        /*3800*/ 	.short	0x0101
        /*3802*/ 	.byte	0x3f
	.zero		1


	//   ....[28]....
        /*3804*/ 	.word	0x0002cb50
        /*3808*/ 	.word	0x00000004
        /*380c*/ 	.word	0x00000000
        /*3810*/ 	.short	0x010a
        /*3812*/ 	.byte	0x3f
	.zero		1


	//   ....[29]....
        /*3814*/ 	.word	0x0002cbe0
        /*3818*/ 	.word	0x00000003
        /*381c*/ 	.word	0x00000000
        /*3820*/ 	.short	0x010a
        /*3822*/ 	.byte	0x3f
	.zero		1


	//   ....[30]....
        /*3824*/ 	.word	0x0002cc70
        /*3828*/ 	.word	0x00000003
        /*382c*/ 	.word	0x00000000
        /*3830*/ 	.short	0x010a
        /*3832*/ 	.byte	0x3f
	.zero		1


	//   ....[31]....
        /*3834*/ 	.word	0x0002cd00
        /*3838*/ 	.word	0x00000003
        /*383c*/ 	.word	0x00000000
        /*3840*/ 	.short	0x010a
        /*3842*/ 	.byte	0x3f
	.zero		1


	//   ....[32]....
        /*3844*/ 	.word	0x0002cd90
        /*3848*/ 	.word	0x00000003
        /*384c*/ 	.word	0x00000000
        /*3850*/ 	.short	0x010a
        /*3852*/ 	.byte	0x3f
	.zero		1


	//   ....[33]....
        /*3854*/ 	.word	0x0002ce20
        /*3858*/ 	.word	0x00000003
        /*385c*/ 	.word	0x00000000
        /*3860*/ 	.short	0x010a
        /*3862*/ 	.byte	0x3f
	.zero		1


	//   ....[34]....
        /*3864*/ 	.word	0x0002ceb0
        /*3868*/ 	.word	0x00000003
        /*386c*/ 	.word	0x00000000
        /*3870*/ 	.short	0x010a
        /*3872*/ 	.byte	0x3f
	.zero		1


	//   ....[35]....
        /*3874*/ 	.word	0x0002cf40
        /*3878*/ 	.word	0x00000003
        /*387c*/ 	.word	0x00000000
        /*3880*/ 	.short	0x010a
        /*3882*/ 	.byte	0x3f
	.zero		1


	//   ....[36]....
        /*3884*/ 	.word	0x0002cfd0
        /*3888*/ 	.word	0x00000003
        /*388c*/ 	.word	0x00000000
        /*3890*/ 	.short	0x010a
        /*3892*/ 	.byte	0x3f
	.zero		1


	//   ....[37]....
        /*3894*/ 	.word	0x0002d030
        /*3898*/ 	.word	0x00000004
        /*389c*/ 	.word	0x00000000
        /*38a0*/ 	.short	0x010a
        /*38a2*/ 	.byte	0x3f
	.zero		1


	//   ....[38]....
        /*38a4*/ 	.word	0x0002d080
        /*38a8*/ 	.word	0x00000006
        /*38ac*/ 	.word	0x00000000
        /*38b0*/ 	.short	0x010a
        /*38b2*/ 	.byte	0x3f
	.zero		1


	//   ....[39]....
        /*38b4*/ 	.word	0x0002d150
        /*38b8*/ 	.word	0x0000000f
        /*38bc*/ 	.word	0x00000048
        /*38c0*/ 	.short	0x010a
        /*38c2*/ 	.byte	0x3f
	.zero		1


	//   ....[40]....
        /*38c4*/ 	.word	0x0002d220
        /*38c8*/ 	.word	0x00000004
        /*38cc*/ 	.word	0x00000000
        /*38d0*/ 	.short	0x010a
        /*38d2*/ 	.byte	0x3f
	.zero		1


	//   ....[41]....
        /*38d4*/ 	.word	0x0002d270
        /*38d8*/ 	.word	0x00000003
        /*38dc*/ 	.word	0x00000000
        /*38e0*/ 	.short	0x010a
        /*38e2*/ 	.byte	0x3f
	.zero		1


	//   ....[42]....
        /*38e4*/ 	.word	0x0002d2c0
        /*38e8*/ 	.word	0x00000003
        /*38ec*/ 	.word	0x00000000
        /*38f0*/ 	.short	0x010a
        /*38f2*/ 	.byte	0x3f
	.zero		1


	//   ....[43]....
        /*38f4*/ 	.word	0x0002d310
        /*38f8*/ 	.word	0x00000003
        /*38fc*/ 	.word	0x00000000
        /*3900*/ 	.short	0x010a
        /*3902*/ 	.byte	0x3f
	.zero		1


	//   ....[44]....
        /*3904*/ 	.word	0x0002d360
        /*3908*/ 	.word	0x00000003
        /*390c*/ 	.word	0x00000000
        /*3910*/ 	.short	0x010a
        /*3912*/ 	.byte	0x3f
	.zero		1


	//   ....[45]....
        /*3914*/ 	.word	0x0002d3b0
        /*3918*/ 	.word	0x00000003
        /*391c*/ 	.word	0x00000000
        /*3920*/ 	.short	0x010a
        /*3922*/ 	.byte	0x3f
	.zero		1


	//   ....[46]....
        /*3924*/ 	.word	0x0002d400
        /*3928*/ 	.word	0x00000003
        /*392c*/ 	.word	0x00000000
        /*3930*/ 	.short	0x010a
        /*3932*/ 	.byte	0x3f
	.zero		1


	//   ....[47]....
        /*3934*/ 	.word	0x0002d450
        /*3938*/ 	.word	0x00000003
        /*393c*/ 	.word	0x00000000
        /*3940*/ 	.short	0x010a
        /*3942*/ 	.byte	0x3f
	.zero		1


	//----- nvinfo : EIATTR_NUM_MBARRIERS
	.align		4
.L_37:
        /*3944*/ 	.byte	0x03, 0x38
        /*3946*/ 	.short	0x0014


	//----- nvinfo : EIATTR_EXIT_INSTR_OFFSETS
	.align		4
        /*3948*/ 	.byte	0x04, 0x1c
        /*394a*/ 	.short	(.L_39 - .L_38)


	//   ....[0]....
.L_38:
        /*394c*/ 	.word	0x000007f0


	//   ....[1]....
        /*3950*/ 	.word	0x00001160


	//   ....[2]....
        /*3954*/ 	.word	0x0002b580


	//   ....[3]....
        /*3958*/ 	.word	0x0002bc90


	//   ....[4]....
        /*395c*/ 	.word	0x0002d020


	//----- nvinfo : EIATTR_MAX_THREADS
	.align		4
.L_39:
        /*3960*/ 	.byte	0x04, 0x05
        /*3962*/ 	.short	(.L_41 - .L_40)
.L_40:
        /*3964*/ 	.word	0x00000180
        /*3968*/ 	.word	0x00000001
        /*396c*/ 	.word	0x00000001


	//----- nvinfo : EIATTR_CRS_STACK_SIZE
	.align		4
.L_41:
        /*3970*/ 	.byte	0x04, 0x1e
        /*3972*/ 	.short	(.L_43 - .L_42)
.L_42:
        /*3974*/ 	.word	0x00000000


	//----- nvinfo : EIATTR_CBANK_PARAM_SIZE
	.align		4
.L_43:
        /*3978*/ 	.byte	0x03, 0x19
        /*397a*/ 	.short	0x0470


	//----- nvinfo : EIATTR_PARAM_CBANK
	.align		4
        /*397c*/ 	.byte	0x04, 0x0a
        /*397e*/ 	.short	(.L_45 - .L_44)
	.align		4
.L_44:
        /*3980*/ 	.word	index@(.nv.constant0._ZN7cutlass13device_kernelINS_4gemm6kernel13GemmUniversalIN4cute5tupleIJiiiiEEENS1_10collective13CollectiveMmaINS1_34MainloopSm90TmaGmmaWarpSpecializedILi9ENS5_IJNS4_1CILi1EEESB_SB_EEENS1_35KernelTmaWarpSpecializedCooperativeEEENS5_IJNSA_ILi384EEESF_NSA_ILi32EEEEEEaNS5_IJlSB_lEEEaSI_NS4_8TiledMMAINS4_8MMA_AtomIJNS4_4SM904GMMA27MMA_64x192x32_S32S8S8_SS_TNEEEENS4_6LayoutINS5_IJNSA_ILi2EEESB_SB_EEENS5_IJSB_NSA_ILi0EEESS_EEEEENS5_IJNS4_10UnderscoreESV_SV_EEEEENS4_13SM90_TMA_LOADENS4_14ComposedLayoutINS4_7SwizzleILi1ELi4ELi3EEENS4_18smem_ptr_flag_bitsILi8EEENSP_INS5_IJNSA_ILi8EEESG_EEENS5_IJSG_SB_EEEEEEEvNS4_8identityESY_S18_vS19_EENS_8epilogue10collective6detail29Sm90TmaWarpSpecializedAdapterINS1C_15DefaultEpilogueIaSI_SI_NS1B_6thread17LinearCombinationIaLi1EiiLNS1G_9ScaleType4KindE0ELNS_15FloatRoundStyleE2EaEENS1_15EpilogueDefaultEEEEEvvEEEEvNT_6ParamsE)
        /*3984*/ 	.short	0x0210
        /*3986*/ 	.short	0x0470


	//----- nvinfo : EIATTR_SW_WAR
	.align		4
.L_45:
        /*3988*/ 	.byte	0x04, 0x36
        /*398a*/ 	.short	(.L_47 - .L_46)
.L_46:
        /*398c*/ 	.word	0x00000008
.L_47:


//--------------------- .nv.callgraph             --------------------------
	.section	.nv.callgraph,"",@"SHT_CUDA_CALLGRAPH"
	.align	4
	.sectionentsize	8
	.align		4
        /*0000*/ 	.word	0x00000000
	.align		4
        /*0004*/ 	.word	0xffffffff
	.align		4
        /*0008*/ 	.word	index@(_ZN7cutlass13device_kernelINS_4gemm6kernel13GemmUniversalIN4cute5tupleIJiiiiEEENS1_10collective13CollectiveMmaINS1_34MainloopSm90TmaGmmaWarpSpecializedILi9ENS5_IJNS4_1CILi1EEESB_SB_EEENS1_35KernelTmaWarpSpecializedCooperativeEEENS5_IJNSA_ILi384EEESF_NSA_ILi32EEEEEEaNS5_IJlSB_lEEEaSI_NS4_8TiledMMAINS4_8MMA_AtomIJNS4_4SM904GMMA27MMA_64x192x32_S32S8S8_SS_TNEEEENS4_6LayoutINS5_IJNSA_ILi2EEESB_SB_EEENS5_IJSB_NSA_ILi0EEESS_EEEEENS5_IJNS4_10UnderscoreESV_SV_EEEEENS4_13SM90_TMA_LOADENS4_14ComposedLayoutINS4_7SwizzleILi1ELi4ELi3EEENS4_18smem_ptr_flag_bitsILi8EEENSP_INS5_IJNSA_ILi8EEESG_EEENS5_IJSG_SB_EEEEEEEvNS4_8identityESY_S18_vS19_EENS_8epilogue10collective6detail29Sm90TmaWarpSpecializedAdapterINS1C_15DefaultEpilogueIaSI_SI_NS1B_6thread17LinearCombinationIaLi1EiiLNS1G_9ScaleType4KindE0ELNS_15FloatRoundStyleE2EaEENS1_15EpilogueDefaultEEEEEvvEEEEvNT_6ParamsE)
	.align		4
        /*000c*/ 	.word	index@(__assertfail)
	.align		4
        /*0010*/ 	.word	0x00000000
	.align		4
        /*0014*/ 	.word	0xfffffffe
	.align		4
        /*0018*/ 	.word	0x00000000
	.align		4
        /*001c*/ 	.word	0xfffffffd
	.align		4
        /*0020*/ 	.word	0x00000000
	.align		4
        /*0024*/ 	.word	0xfffffffc


//--------------------- .nv.constant4             --------------------------
	.section	.nv.constant4,"a",@progbits
	.align	8
	.align		8
.nv.constant4:
        /*0000*/ 	.dword	__assertfail
	.align		8
        /*0008*/ 	.dword	__unnamed_1
	.align		8
        /*0010*/ 	.dword	_ZN39_INTERNAL_5679955e_4_k_cu_ba804ad2_33534cuda3std3__45__cpo5beginE
	.align		8
        /*0018*/ 	.dword	_ZN39_INTERNAL_5679955e_4_k_cu_ba804ad2_33534cuda3std3__45__cpo3endE
	.align		8
        /*0020*/ 	.dword	_ZN39_INTERNAL_5679955e_4_k_cu_ba804ad2_33534cuda3std3__45__cpo6cbeginE
	.align		8
        /*0028*/ 	.dword	_ZN39_INTERNAL_5679955e_4_k_cu_ba804ad2_33534cuda3std3__45__cpo4cendE
	.align		8
        /*0030*/ 	.dword	_ZN39_INTERNAL_5679955e_4_k_cu_ba804ad2_33534cuda3std3__441_GLOBAL__N__5679955e_4_k_cu_ba804ad2_33536ignoreE
	.align		8
        /*0038*/ 	.dword	_ZN39_INTERNAL_5679955e_4_k_cu_ba804ad2_33534cuda3std3__419piecewise_constructE
	.align		8
        /*0040*/ 	.dword	_ZN39_INTERNAL_5679955e_4_k_cu_ba804ad2_33534cuda3std3__48in_placeE
	.align		8
        /*0048*/ 	.dword	_ZN39_INTERNAL_5679955e_4_k_cu_ba804ad2_33534cuda3std6ranges3__45__cpo4swapE
	.align		8
        /*0050*/ 	.dword	_ZN39_INTERNAL_5679955e_4_k_cu_ba804ad2_33534cuda3std6ranges3__45__cpo9iter_moveE
	.align		8
        /*0058*/ 	.dword	_ZN39_INTERNAL_5679955e_4_k_cu_ba804ad2_33534cute7productE
	.align		8
        /*0060*/ 	.dword	_ZN39_INTERNAL_5679955e_4_k_cu_ba804ad2_33534cute1_E
	.align		8
        /*0068*/ 	.dword	$str$22
	.align		8
        /*0070*/ 	.dword	$str$23


//--------------------- .text._ZN7cutlass13device_kernelINS_4gemm6kernel13GemmUniversalIN4cute5tupleIJiiiiEEENS1_10collective13CollectiveMmaINS1_34MainloopSm90TmaGmmaWarpSpecializedILi9ENS5_IJNS4_1CILi1EEESB_SB_EEENS1_35KernelTmaWarpSpecializedCooperativeEEENS5_IJNSA_ILi384EEESF_NSA_ILi32EEEEEEaNS5_IJlSB_lEEEaSI_NS4_8TiledMMAINS4_8MMA_AtomIJNS4_4SM904GMMA27MMA_64x192x32_S32S8S8_SS_TNEEEENS4_6LayoutINS5_IJNSA_ILi2EEESB_SB_EEENS5_IJSB_NSA_ILi0EEESS_EEEEENS5_IJNS4_10UnderscoreESV_SV_EEEEENS4_13SM90_TMA_LOADENS4_14ComposedLayoutINS4_7SwizzleILi1ELi4ELi3EEENS4_18smem_ptr_flag_bitsILi8EEENSP_INS5_IJNSA_ILi8EEESG_EEENS5_IJSG_SB_EEEEEEEvNS4_8identityESY_S18_vS19_EENS_8epilogue10collective6detail29Sm90TmaWarpSpecializedAdapterINS1C_15DefaultEpilogueIaSI_SI_NS1B_6thread17LinearCombinationIaLi1EiiLNS1G_9ScaleType4KindE0ELNS_15FloatRoundStyleE2EaEENS1_15EpilogueDefaultEEEEEvvEEEEvNT_6ParamsE --------------------------
	.section	.text._ZN7cutlass13device_kernelINS_4gemm6kernel13GemmUniversalIN4cute5tupleIJiiiiEEENS1_10collective13CollectiveMmaINS1_34MainloopSm90TmaGmmaWarpSpecializedILi9ENS5_IJNS4_1CILi1EEESB_SB_EEENS1_35KernelTmaWarpSpecializedCooperativeEEENS5_IJNSA_ILi384EEESF_NSA_ILi32EEEEEEaNS5_IJlSB_lEEEaSI_NS4_8TiledMMAINS4_8MMA_AtomIJNS4_4SM904GMMA27MMA_64x192x32_S32S8S8_SS_TNEEEENS4_6LayoutINS5_IJNSA_ILi2EEESB_SB_EEENS5_IJSB_NSA_ILi0EEESS_EEEEENS5_IJNS4_10UnderscoreESV_SV_EEEEENS4_13SM90_TMA_LOADENS4_14ComposedLayoutINS4_7SwizzleILi1ELi4ELi3EEENS4_18smem_ptr_flag_bitsILi8EEENSP_INS5_IJNSA_ILi8EEESG_EEENS5_IJSG_SB_EEEEEEEvNS4_8identityESY_S18_vS19_EENS_8epilogue10collective6detail29Sm90TmaWarpSpecializedAdapterINS1C_15DefaultEpilogueIaSI_SI_NS1B_6thread17LinearCombinationIaLi1EiiLNS1G_9ScaleType4KindE0ELNS_15FloatRoundStyleE2EaEENS1_15EpilogueDefaultEEEEEvvEEEEvNT_6ParamsE,"ax",@progbits
	.align	128
.text._ZN7cutlass13device_kernelINS_4gemm6kernel13GemmUniversalIN4cute5tupleIJiiiiEEENS1_10collective13CollectiveMmaINS1_34MainloopSm90TmaGmmaWarpSpecializedILi9ENS5_IJNS4_1CILi1EEESB_SB_EEENS1_35KernelTmaWarpSpecializedCooperativeEEENS5_IJNSA_ILi384EEESF_NSA_ILi32EEEEEEaNS5_IJlSB_lEEEaSI_NS4_8TiledMMAINS4_8MMA_AtomIJNS4_4SM904GMMA27MMA_64x192x32_S32S8S8_SS_TNEEEENS4_6LayoutINS5_IJNSA_ILi2EEESB_SB_EEENS5_IJSB_NSA_ILi0EEESS_EEEEENS5_IJNS4_10UnderscoreESV_SV_EEEEENS4_13SM90_TMA_LOADENS4_14ComposedLayoutINS4_7SwizzleILi1ELi4ELi3EEENS4_18smem_ptr_flag_bitsILi8EEENSP_INS5_IJNSA_ILi8EEESG_EEENS5_IJSG_SB_EEEEEEEvNS4_8identityESY_S18_vS19_EENS_8epilogue10collective6detail29Sm90TmaWarpSpecializedAdapterINS1C_15DefaultEpilogueIaSI_SI_NS1B_6thread17LinearCombinationIaLi1EiiLNS1G_9ScaleType4KindE0ELNS_15FloatRoundStyleE2EaEENS1_15EpilogueDefaultEEEEEvvEEEEvNT_6ParamsE:
        .type           _ZN7cutlass13device_kernelINS_4gemm6kernel13GemmUniversalIN4cute5tupleIJiiiiEEENS1_10collective13CollectiveMmaINS1_34MainloopSm90TmaGmmaWarpSpecializedILi9ENS5_IJNS4_1CILi1EEESB_SB_EEENS1_35KernelTmaWarpSpecializedCooperativeEEENS5_IJNSA_ILi384EEESF_NSA_ILi32EEEEEEaNS5_IJlSB_lEEEaSI_NS4_8TiledMMAINS4_8MMA_AtomIJNS4_4SM904GMMA27MMA_64x192x32_S32S8S8_SS_TNEEEENS4_6LayoutINS5_IJNSA_ILi2EEESB_SB_EEENS5_IJSB_NSA_ILi0EEESS_EEEEENS5_IJNS4_10UnderscoreESV_SV_EEEEENS4_13SM90_TMA_LOADENS4_14ComposedLayoutINS4_7SwizzleILi1ELi4ELi3EEENS4_18smem_ptr_flag_bitsILi8EEENSP_INS5_IJNSA_ILi8EEESG_EEENS5_IJSG_SB_EEEEEEEvNS4_8identityESY_S18_vS19_EENS_8epilogue10collective6detail29Sm90TmaWarpSpecializedAdapterINS1C_15DefaultEpilogueIaSI_SI_NS1B_6thread17LinearCombinationIaLi1EiiLNS1G_9ScaleType4KindE0ELNS_15FloatRoundStyleE2EaEENS1_15EpilogueDefaultEEEEEvvEEEEvNT_6ParamsE,@function
        .size           _ZN7cutlass13device_kernelINS_4gemm6kernel13GemmUniversalIN4cute5tupleIJiiiiEEENS1_10collective13CollectiveMmaINS1_34MainloopSm90TmaGmmaWarpSpecializedILi9ENS5_IJNS4_1CILi1EEESB_SB_EEENS1_35KernelTmaWarpSpecializedCooperativeEEENS5_IJNSA_ILi384EEESF_NSA_ILi32EEEEEEaNS5_IJlSB_lEEEaSI_NS4_8TiledMMAINS4_8MMA_AtomIJNS4_4SM904GMMA27MMA_64x192x32_S32S8S8_SS_TNEEEENS4_6LayoutINS5_IJNSA_ILi2EEESB_SB_EEENS5_IJSB_NSA_ILi0EEESS_EEEEENS5_IJNS4_10UnderscoreESV_SV_EEEEENS4_13SM90_TMA_LOADENS4_14ComposedLayoutINS4_7SwizzleILi1ELi4ELi3EEENS4_18smem_ptr_flag_bitsILi8EEENSP_INS5_IJNSA_ILi8EEESG_EEENS5_IJSG_SB_EEEEEEEvNS4_8identityESY_S18_vS19_EENS_8epilogue10collective6detail29Sm90TmaWarpSpecializedAdapterINS1C_15DefaultEpilogueIaSI_SI_NS1B_6thread17LinearCombinationIaLi1EiiLNS1G_9ScaleType4KindE0ELNS_15FloatRoundStyleE2EaEENS1_15EpilogueDefaultEEEEEvvEEEEvNT_6ParamsE,(.L_x_1229 - _ZN7cutlass13device_kernelINS_4gemm6kernel13GemmUniversalIN4cute5tupleIJiiiiEEENS1_10collective13CollectiveMmaINS1_34MainloopSm90TmaGmmaWarpSpecializedILi9ENS5_IJNS4_1CILi1EEESB_SB_EEENS1_35KernelTmaWarpSpecializedCooperativeEEENS5_IJNSA_ILi384EEESF_NSA_ILi32EEEEEEaNS5_IJlSB_lEEEaSI_NS4_8TiledMMAINS4_8MMA_AtomIJNS4_4SM904GMMA27MMA_64x192x32_S32S8S8_SS_TNEEEENS4_6LayoutINS5_IJNSA_ILi2EEESB_SB_EEENS5_IJSB_NSA_ILi0EEESS_EEEEENS5_IJNS4_10UnderscoreESV_SV_EEEEENS4_13SM90_TMA_LOADENS4_14ComposedLayoutINS4_7SwizzleILi1ELi4ELi3EEENS4_18smem_ptr_flag_bitsILi8EEENSP_INS5_IJNSA_ILi8EEESG_EEENS5_IJSG_SB_EEEEEEEvNS4_8identityESY_S18_vS19_EENS_8epilogue10collective6detail29Sm90TmaWarpSpecializedAdapterINS1C_15DefaultEpilogueIaSI_SI_NS1B_6thread17LinearCombinationIaLi1EiiLNS1G_9ScaleType4KindE0ELNS_15FloatRoundStyleE2EaEENS1_15EpilogueDefaultEEEEEvvEEEEvNT_6ParamsE)
        .other          _ZN7cutlass13device_kernelINS_4gemm6kernel13GemmUniversalIN4cute5tupleIJiiiiEEENS1_10collective13CollectiveMmaINS1_34MainloopSm90TmaGmmaWarpSpecializedILi9ENS5_IJNS4_1CILi1EEESB_SB_EEENS1_35KernelTmaWarpSpecializedCooperativeEEENS5_IJNSA_ILi384EEESF_NSA_ILi32EEEEEEaNS5_IJlSB_lEEEaSI_NS4_8TiledMMAINS4_8MMA_AtomIJNS4_4SM904GMMA27MMA_64x192x32_S32S8S8_SS_TNEEEENS4_6LayoutINS5_IJNSA_ILi2EEESB_SB_EEENS5_IJSB_NSA_ILi0EEESS_EEEEENS5_IJNS4_10UnderscoreESV_SV_EEEEENS4_13SM90_TMA_LOADENS4_14ComposedLayoutINS4_7SwizzleILi1ELi4ELi3EEENS4_18smem_ptr_flag_bitsILi8EEENSP_INS5_IJNSA_ILi8EEESG_EEENS5_IJSG_SB_EEEEEEEvNS4_8identityESY_S18_vS19_EENS_8epilogue10collective6detail29Sm90TmaWarpSpecializedAdapterINS1C_15DefaultEpilogueIaSI_SI_NS1B_6thread17LinearCombinationIaLi1EiiLNS1G_9ScaleType4KindE0ELNS_15FloatRoundStyleE2EaEENS1_15EpilogueDefaultEEEEEvvEEEEvNT_6ParamsE,@"STO_CUDA_ENTRY STV_DEFAULT"
_ZN7cutlass13device_kernelINS_4gemm6kernel13GemmUniversalIN4cute5tupleIJiiiiEEENS1_10collective13CollectiveMmaINS1_34MainloopSm90TmaGmmaWarpSpecializedILi9ENS5_IJNS4_1CILi1EEESB_SB_EEENS1_35KernelTmaWarpSpecializedCooperativeEEENS5_IJNSA_ILi384EEESF_NSA_ILi32EEEEEEaNS5_IJlSB_lEEEaSI_NS4_8TiledMMAINS4_8MMA_AtomIJNS4_4SM904GMMA27MMA_64x192x32_S32S8S8_SS_TNEEEENS4_6LayoutINS5_IJNSA_ILi2EEESB_SB_EEENS5_IJSB_NSA_ILi0EEESS_EEEEENS5_IJNS4_10UnderscoreESV_SV_EEEEENS4_13SM90_TMA_LOADENS4_14ComposedLayoutINS4_7SwizzleILi1ELi4ELi3EEENS4_18smem_ptr_flag_bitsILi8EEENSP_INS5_IJNSA_ILi8EEESG_EEENS5_IJSG_SB_EEEEEEEvNS4_8identityESY_S18_vS19_EENS_8epilogue10collective6detail29Sm90TmaWarpSpecializedAdapterINS1C_15DefaultEpilogueIaSI_SI_NS1B_6thread17LinearCombinationIaLi1EiiLNS1G_9ScaleType4KindE0ELNS_15FloatRoundStyleE2EaEENS1_15EpilogueDefaultEEEEEvvEEEEvNT_6ParamsE:
[----:B------:R-:W0:Y:S02]  /*0000*/  LDC R1, c[0x0][0x28] ;  /* 0x00000a00ff017b82 */ /* 0x000e240000000800 */
[----:B0-----:R-:W-:Y:S01]  /*0010*/  VIADD R1, R1, 0xfffff448 ;  /* 0xfffff44801017836 */ /* 0x001fe20000000000 */
[----:B------:R-:W0:Y:S01]  /*0020*/  S2R R2, SR_TID.X ;  /* 0x0000000000027919 */ /* 0x000e220000002100 */
[----:B------:R-:W-:Y:S01]  /*0030*/  ELECT P0, URZ, PT ;  /* 0x00000000003f782f */ /* 0x000fe20003800000 */
[----:B------:R-:W-:Y:S01]  /*0040*/  BSSY B0, `(.L_x_0) ;  /* 0x0000015000007945 */ /* 0x000fe20003800000 */
[--C-:B0-----:R-:W-:Y:S02]  /*0050*/  SHF.R.U32.HI R0, RZ, 0x5, R2.reuse ;  /* 0x00000005ff007819 */ /* 0x101fe40000011602 */
[----:B------:R-:W-:-:S03]  /*0060*/  SHF.R.U32.HI R2, RZ, 0x7, R2 ;  /* 0x00000007ff027819 */ /* 0x000fc60000011602 */
[----:B------:R-:W0:Y:S04]  /*0070*/  SHFL.IDX PT, R3, R0, RZ, 0x1f ;  /* 0x00001fff00037589 */ /* 0x000e2800000e0000 */
[----:B------:R-:W1:Y:S01]  /*0080*/  SHFL.IDX PT, R2, R2, RZ, 0x1f ;  /* 0x00001fff02027589 */ /* 0x000e6200000e0000 */
[----:B0-----:R-:W-:Y:S02]  /*0090*/  R2UR UR10, R3 ;  /* 0x00000000030a72ca */ /* 0x001fe400000e0000 */
[----:B-1----:R-:W-:-:S11]  /*00a0*/  R2UR UR5, R2 ;  /* 0x00000000020572ca */ /* 0x002fd600000e0000 */
[----:B------:R-:W-:Y:S02]  /*00b0*/  USHF.R.S32.HI UR4, URZ, 0x1f, UR10 ;  /* 0x0000001f3f047899 */ /* 0x000fe4000801140a */
[----:B------:R-:W-:Y:S02]  /*00c0*/  ISETP.NE.OR P0, PT, RZ, UR10, !P0 ;  /* 0x0000000aff007c0c */ /* 0x000fe4000c705670 */
[----:B------:R-:W-:-:S04]  /*00d0*/  ULEA.HI UR4, UR4, UR10, URZ, 0x2 ;  /* 0x0000000a04047291 */ /* 0x000fc8000f8f103f */
[----:B------:R-:W-:-:S04]  /*00e0*/  ULOP3.LUT UR4, UR4, 0xfffffffc, URZ, 0xc0, !UPT ;  /* 0xfffffffc04047892 */ /* 0x000fc8000f8ec03f */
[----:B------:R-:W-:-:S03]  /*00f0*/  UIADD3 UR10, UR10, -UR4, URZ ;  /* 0x800000040a0a7290 */ /* 0x000fc6000fffe03f */
[----:B------:R-:W-:Y:S09]  /*0100*/  @P0 BRA `(.L_x_1) ;  /* 0x0000000000200947 */ /* 0x000ff20003800000 */
[----:B------:R-:W-:Y:S02]  /*0110*/  ULDC.64 UR6, c[0x0][0x198] ;  /* 0x0000660000067ab9 */ /* 0x000fe40000000a00 */
[----:B------:R-:W-:Y:S02]  /*0120*/  UIADD3 UR8, UP0, UR6, 0xf0, URZ ;  /* 0x000000f006087890 */ /* 0x000fe4000ff1e03f */
[----:B------:R-:W-:Y:S02]  /*0130*/  UIADD3 UR6, UP1, UR6, 0x1f0, URZ ;  /* 0x000001f006067890 */ /* 0x000fe4000ff3e03f */
[----:B------:R-:W-:Y:S02]  /*0140*/  UIADD3.X UR9, URZ, UR7, URZ, UP0, !UPT ;  /* 0x000000073f097290 */ /* 0x000fe400087fe43f */
[----:B------:R-:W-:-:S07]  /*0150*/  UIADD3.X UR7, URZ, UR7, URZ, UP1, !UPT ;  /* 0x000000073f077290 */ /* 0x000fce0008ffe43f */
[----:B------:R0:W-:Y:S02]  /*0160*/  UTMACCTL.PF [UR8] ;  /* 0x00000000080079b9 */ /* 0x0001e40008040000 */
[----:B------:R0:W-:Y:S02]  /*0170*/  UTMACCTL.PF [UR6] ;  /* 0x00000000060079b9 */ /* 0x0001e40008040000 */
[----:B0-----:R-:W-:Y:S01]  /*0180*/  NOP ;  /* 0x0000000000007918 */ /* 0x001fe20000000000 */
.L_x_1:
[----:B------:R-:W-:Y:S05]  /*0190*/  BSYNC B0 ;  /* 0x0000000000007941 */ /* 0x000fea0003800000 */
.L_x_0:
[----:B------:R-:W0:Y:S01]  /*01a0*/  SHFL.IDX PT, R2, R0, RZ, 0x1f ;  /* 0x00001fff00027589 */ /* 0x000e2200000e0000 */
[----:B------:R-:W-:Y:S01]  /*01b0*/  UISETP.NE.AND UP0, UPT, UR10, 0x3, UPT ;  /* 0x000000030a00788c */ /* 0x000fe2000bf05270 */
[----:B------:R-:W-:Y:S01]  /*01c0*/  ISETP.NE.AND P1, PT, RZ, UR5, PT ;  /* 0x00000005ff007c0c */ /* 0x000fe2000bf25270 */
[----:B------:R-:W-:Y:S02]  /*01d0*/  UIADD3 UR18, UR5, -0x1, URZ ;  /* 0xffffffff05127890 */ /* 0x000fe4000fffe03f */
[----:B------:R-:W-:Y:S02]  /*01e0*/  UISETP.EQ.OR UP0, UPT, UR10, URZ, !UP0 ;  /* 0x0000003f0a00728c */ /* 0x000fe4000c702670 */
[----:B------:R-:W-:Y:S02]  /*01f0*/  UISETP.GE.U32.AND UP1, UPT, UR18, 0x2, UPT ;  /* 0x000000021200788c */ /* 0x000fe4000bf26070 */
[----:B------:R-:W-:-:S04]  /*0200*/  UISETP.EQ.AND UP0, UPT, UR5, URZ, UP0 ;  /* 0x0000003f0500728c */ /* 0x000fc80008702270 */
[----:B------:R-:W-:-:S04]  /*0210*/  USEL UR40, URZ, 0x1, !UP0 ;  /* 0x000000013f287887 */ /* 0x000fc8000c000000 */
[----:B------:R-:W-:Y:S01]  /*0220*/  USEL UR40, UR40, 0x2, UP1 ;  /* 0x0000000228287887 */ /* 0x000fe20008800000 */
[----:B0-----:R-:W-:-:S13]  /*0230*/  ISETP.NE.AND P0, PT, R2, RZ, PT ;  /* 0x000000ff0200720c */ /* 0x001fda0003f05270 */
[----:B------:R-:W-:Y:S05]  /*0240*/  @P0 BRA `(.L_x_2) ;  /* 0x00000000008c0947 */ /* 0x000fea0003800000 */
[----:B------:R-:W-:Y:S01]  /*0250*/  ELECT P0, URZ, PT ;  /* 0x00000000003f782f */ /* 0x000fe20003800000 */
[----:B------:R-:W-:-:S12]  /*0260*/  BSSY B0, `(.L_x_2) ;  /* 0x0000021000007945 */ /* 0x000fd80003800000 */
[----:B------:R-:W-:Y:S05]  /*0270*/  @!P0 BRA `(.L_x_3) ;  /* 0x00000000007c8947 */ /* 0x000fea0003800000 */
[----:B------:R-:W0:Y:S01]  /*0280*/  S2UR UR8, SR_CgaCtaId ;  /* 0x00000000000879c3 */ /* 0x000e220000008800 */
[----:B------:R-:W-:Y:S01]  /*0290*/  UMOV UR4, 0x400 ;  /* 0x0000040000047882 */ /* 0x000fe20000000000 */
[----:B------:R-:W-:Y:S01]  /*02a0*/  UMOV UR5, 0x1 ;  /* 0x0000000100057882 */ /* 0x000fe20000000000 */
[----:B------:R-:W-:Y:S02]  /*02b0*/  UMOV UR6, 0x100 ;  /* 0x0000010000067882 */ /* 0x000fe40000000000 */
[----:B------:R-:W-:-:S04]  /*02c0*/  UIADD3 UR6, -UR6, 0x100000, URZ ;  /* 0x0010000006067890 */ /* 0x000fc8000fffe13f */
[----:B------:R-:W-:Y:S02]  /*02d0*/  USHF.L.U32 UR7, UR6, 0xb, URZ ;  /* 0x0000000b06077899 */ /* 0x000fe4000800063f */
[----:B------:R-:W-:Y:S02]  /*02e0*/  USHF.L.U32 UR6, UR6, 0x1, URZ ;  /* 0x0000000106067899 */ /* 0x000fe4000800063f */
[----:B0-----:R-:W-:Y:S02]  /*02f0*/  ULEA UR8, UR8, UR4, 0x18 ;  /* 0x0000000408087291 */ /* 0x001fe4000f8ec03f */
[----:B------:R-:W-:-:S04]  /*0300*/  UIADD3 UR4, -UR5, 0x100000, URZ ;  /* 0x0010000005047890 */ /* 0x000fc8000fffe13f */
[----:B------:R-:W-:Y:S02]  /*0310*/  USHF.L.U32 UR5, UR4, 0xb, URZ ;  /* 0x0000000b04057899 */ /* 0x000fe4000800063f */
[----:B------:R-:W-:Y:S01]  /*0320*/  USHF.L.U32 UR4, UR4, 0x1, URZ ;  /* 0x0000000104047899 */ /* 0x000fe2000800063f */
[----:B------:R-:W0:Y:S11]  /*0330*/  FENCE.VIEW.ASYNC.S ;  /* 0x00000000000073c6 */ /* 0x000e360000000000 */
[----:B0-----:R0:W1:Y:S01]  /*0340*/  SYNCS.EXCH.64 URZ, [UR8], UR4 ;  /* 0x00000004083f75b2 */ /* 0x0010620008000100 */
[----:B------:R0:W2:Y:S01]  /*0350*/  SYNCS.EXCH.64 URZ, [UR8+0x48], UR6 ;  /* 0x00004806083f75b2 */ /* 0x0000a20008000100 */
[----:B------:R0:W3:Y:S01]  /*0360*/  SYNCS.EXCH.64 URZ, [UR8+0x8], UR4 ;  /* 0x00000804083f75b2 */ /* 0x0000e20008000100 */
[----:B------:R0:W4:Y:S01]  /*0370*/  SYNCS.EXCH.64 URZ, [UR8+0x50], UR6 ;  /* 0x00005006083f75b2 */ /* 0x0001220008000100 */
[----:B------:R0:W0:Y:S01]  /*0380*/  SYNCS.EXCH.64 URZ, [UR8+0x10], UR4 ;  /* 0x00001004083f75b2 */ /* 0x0000220008000100 */
        /* <DEDUP_REMOVED lines=13> */
[----:B------:R-:W-:Y:S01]  /*0460*/  NOP ;  /* 0x0000000000007918 */ /* 0x000fe20000000000 */
.L_x_3:
[----:B0-----:R-:W-:Y:S05]  /*0470*/  BSYNC B0 ;  /* 0x0000000000007941 */ /* 0x001fea0003800000 */
.L_x_2:
[----:B------:R-:W0:Y:S01]  /*0480*/  SHFL.IDX PT, R0, R0, RZ, 0x1f ;  /* 0x00001fff00007589 */ /* 0x000e2200000e0000 */
[----:B------:R-:W-:Y:S01]  /*0490*/  ELECT P0, URZ, PT ;  /* 0x00000000003f782f */ /* 0x000fe20003800000 */
[----:B------:R-:W5:Y:S01]  /*04a0*/  S2UR UR17, SR_CTAID.Y ;  /* 0x00000000001179c3 */ /* 0x000f620000002600 */
[----:B------:R-:W-:Y:S01]  /*04b0*/  ULDC UR5, c[0x0][0x65c] ;  /* 0x0001970000057ab9 */ /* 0x000fe20000000800 */
[----:B------:R-:W-:Y:S01]  /*04c0*/  UMOV UR12, 0x20 ;  /* 0x00000020000c7882 */ /* 0x000fe20000000000 */
[----:B------:R-:W-:Y:S01]  /*04d0*/  UISETP.NE.AND UP2, UPT, UR5, 0x1, UPT ;  /* 0x000000010500788c */ /* 0x000fe2000bf45270 */
[----:B------:R-:W-:Y:S01]  /*04e0*/  NOP ;  /* 0x0000000000007918 */ /* 0x000fe20000000000 */
[----:B------:R-:W-:Y:S02]  /*04f0*/  NOP ;  /* 0x0000000000007918 */ /* 0x000fe40000000000 */
[----:B------:R-:W-:Y:S01]  /*0500*/  UP2UR UR47, UPR, URZ, 0x4 ;  /* 0x000000043f2f7883 */ /* 0x000fe20008000000 */
[----:B------:R-:W1:Y:S01]  /*0510*/  S2UR UR4, SR_CTAID.X ;  /* 0x00000000000479c3 */ /* 0x000e620000002500 */
[----:B------:R-:W-:-:S02]  /*0520*/  PLOP3.LUT P2, PT, PT, PT, UP2, 0x80, 0x0 ;  /* 0x000000000000781c */ /* 0x000fc40003f4f028 */
[----:B------:R-:W-:Y:S02]  /*0530*/  PLOP3.LUT P4, PT, PT, PT, UP2, 0x80, 0x0 ;  /* 0x000000000000781c */ /* 0x000fe40003f8f028 */
[----:B------:R-:W-:Y:S01]  /*0540*/  PLOP3.LUT P3, PT, PT, PT, UP2, 0x80, 0x0 ;  /* 0x000000000000781c */ /* 0x000fe20003f6f028 */
[----:B------:R-:W-:Y:S01]  /*0550*/  @UP2 ULDC UR14, c[0x0][0x10] ;  /* 0x00000400000e2ab9 */ /* 0x000fe20000000800 */
[----:B------:R-:W-:Y:S01]  /*0560*/  @UP2 UMOV UR9, URZ ;  /* 0x0000003f00092c82 */ /* 0x000fe20008000000 */
[----:B------:R-:W-:Y:S01]  /*0570*/  @!UP2 ULDC UR11, c[0x0][0xc] ;  /* 0x00000300000baab9 */ /* 0x000fe20000000800 */
[----:B0-----:R-:W-:Y:S01]  /*0580*/  ISETP.NE.OR P0, PT, R0, RZ, !P0 ;  /* 0x000000ff0000720c */ /* 0x001fe20004705670 */
[----:B-----5:R-:W-:Y:S02]  /*0590*/  @UP2 UMOV UR7, UR17 ;  /* 0x0000001100072c82 */ /* 0x020fe40008000000 */
[----:B------:R-:W-:Y:S01]  /*05a0*/  @UP2 UMOV UR8, UR7 ;  /* 0x0000000700082c82 */ /* 0x000fe20008000000 */
[----:B------:R-:W-:Y:S01]  /*05b0*/  @!UP2 UMOV UR7, UR17 ;  /* 0x000000110007ac82 */ /* 0x000fe20008000000 */
[----:B-1----:R-:W-:-:S08]  /*05c0*/  @UP2 UIMAD.WIDE.U32 UR14, UR4, UR14, UR8 ;  /* 0x0000000e040e22a5 */ /* 0x002fd0000f8e0008 */
[----:B------:R-:W-:Y:S01]  /*05d0*/  VOTEU.ALL UP0, P0 ;  /* 0x00000000003f7886 */ /* 0x000fe20000000000 */
[----:B------:R-:W-:Y:S01]  /*05e0*/  VOTEU.ALL UP1, P0 ;  /* 0x00000000003f7886 */ /* 0x000fe20000020000 */
[----:B------:R-:W-:-:S03]  /*05f0*/  IMAD.U32 R2, RZ, RZ, UR14 ;  /* 0x0000000eff027e24 */ /* 0x000fc6000f8e00ff */
[----:B------:R-:W0:Y:S01]  /*0600*/  @!UP0 S2UR UR6, SR_CgaCtaId ;  /* 0x00000000000689c3 */ /* 0x000e220000008800 */
[----:B------:R-:W-:Y:S01]  /*0610*/  @!UP0 UMOV UR5, 0x400 ;  /* 0x0000040000058882 */ /* 0x000fe20000000000 */
[----:B------:R-:W-:-:S04]  /*0620*/  @!UP0 UIADD3 UR12, -UR12, 0x100000, URZ ;  /* 0x001000000c0c8890 */ /* 0x000fc8000fffe13f */
[----:B------:R-:W-:Y:S02]  /*0630*/  @!UP0 USHF.L.U32 UR13, UR12, 0xb, URZ ;  /* 0x0000000b0c0d8899 */ /* 0x000fe4000800063f */
[----:B------:R-:W-:Y:S01]  /*0640*/  @!UP0 USHF.L.U32 UR12, UR12, 0x1, URZ ;  /* 0x000000010c0c8899 */ /* 0x000fe2000800063f */
[----:B------:R-:W-:Y:S01]  /*0650*/  IMAD.U32 R3, RZ, RZ, UR15 ;  /* 0x0000000fff037e24 */ /* 0x000fe2000f8e00ff */
[----:B0-----:R-:W-:Y:S01]  /*0660*/  @!UP0 ULEA UR16, UR6, UR5, 0x18 ;  /* 0x0000000506108291 */ /* 0x001fe2000f8ec03f */
[----:B------:R-:W-:Y:S01]  /*0670*/  VOTEU.ALL UP0, P0 ;  /* 0x00000000003f7886 */ /* 0x000fe20000000000 */
[----:B------:R-:W-:Y:S01]  /*0680*/  PLOP3.LUT P0, PT, PT, PT, UP2, 0x80, 0x0 ;  /* 0x000000000000781c */ /* 0x000fe20003f0f028 */
[----:B------:R-:W-:Y:S01]  /*0690*/  UMOV UR5, URZ ;  /* 0x0000003f00057c82 */ /* 0x000fe20008000000 */
[----:B------:R-:W-:Y:S01]  /*06a0*/  @UP2 UMOV UR6, URZ ;  /* 0x0000003f00062c82 */ /* 0x000fe20008000000 */
[----:B------:R-:W-:Y:S02]  /*06b0*/  @!UP2 UIMAD.WIDE.U32 UR8, UR11, UR7, UR4 ;  /* 0x000000070b08a2a5 */ /* 0x000fe4000f8e0004 */
[----:B------:R-:W-:-:S04]  /*06c0*/  @UP2 UIADD3 UR6, UR15, UR6, URZ ;  /* 0x000000060f062290 */ /* 0x000fc8000fffe03f */
[----:B------:R-:W-:Y:S01]  /*06d0*/  IMAD.U32 R5, RZ, RZ, UR9 ;  /* 0x00000009ff057e24 */ /* 0x000fe2000f8e00ff */
[----:B------:R-:W0:Y:S02]  /*06e0*/  FENCE.VIEW.ASYNC.S ;  /* 0x00000000000073c6 */ /* 0x000e240000000000 */
[----:B0-----:R0:W2:Y:S01]  /*06f0*/  @!UP0 SYNCS.EXCH.64 URZ, [UR16+0xa0], UR12 ;  /* 0x0000a00c103f85b2 */ /* 0x0010a20008000100 */
[----:B------:R-:W-:Y:S02]  /*0700*/  @P2 IMAD.U32 R6, RZ, RZ, UR6 ;  /* 0x00000006ff062e24 */ /* 0x000fe4000f8e00ff */
[----:B------:R-:W-:Y:S02]  /*0710*/  @P0 IMAD.MOV.U32 R7, RZ, RZ, R2 ;  /* 0x000000ffff070224 */ /* 0x000fe400078e0002 */
[----:B------:R-:W-:Y:S02]  /*0720*/  IMAD.U32 R2, RZ, RZ, UR8 ;  /* 0x00000008ff027e24 */ /* 0x000fe4000f8e00ff */
[----:B------:R-:W-:-:S02]  /*0730*/  @!P4 IMAD.MOV.U32 R6, RZ, RZ, R5 ;  /* 0x000000ffff06c224 */ /* 0x000fc400078e0005 */
[----:B------:R-:W-:Y:S02]  /*0740*/  @!P3 IMAD.MOV.U32 R7, RZ, RZ, R2 ;  /* 0x000000ffff07b224 */ /* 0x000fe400078e0002 */
[----:B------:R-:W-:Y:S01]  /*0750*/  IMAD.U32 R3, RZ, RZ, UR9 ;  /* 0x00000009ff037e24 */ /* 0x000fe2000f8e00ff */
[----:B------:R0:W-:Y:S01]  /*0760*/  STL [R1+0x600], R6 ;  /* 0x0006000601007387 */ /* 0x0001e20000100800 */
[----:B------:R-:W-:-:S03]  /*0770*/  IMAD.U32 R4, RZ, RZ, UR8 ;  /* 0x00000008ff047e24 */ /* 0x000fc6000f8e00ff */
[----:B------:R0:W-:Y:S01]  /*0780*/  STL [R1+0x604], R7 ;  /* 0x0006040701007387 */ /* 0x0001e20000100800 */
[----:B------:R0:W2:Y:S01]  /*0790*/  @!UP1 SYNCS.EXCH.64 URZ, [UR16+0xa8], UR12 ;  /* 0x0000a80c103f95b2 */ /* 0x0000a20008000100 */
[----:B------:R-:W-:Y:S01]  /*07a0*/  NOP ;  /* 0x0000000000007918 */ /* 0x000fe20000000000 */
[----:B--234-:R-:W-:Y:S06]  /*07b0*/  BAR.SYNC.DEFER_BLOCKING 0x0 ;  /* 0x0000000000007b1d */ /* 0x01cfec0000010000 */
[----:B------:R-:W-:Y:S05]  /*07c0*/  @!P1 BRA `(.L_x_4) ;  /* 0x000002ac00709947 */ /* 0x000fea0003800000 */
[----:B------:R-:W-:-:S06]  /*07d0*/  UISETP.GT.U32.AND UP0, UPT, UR18, 0x1, UPT ;  /* 0x000000011200788c */ /* 0x000fcc000bf04070 */
[----:B------:R-:W-:-:S13]  /*07e0*/  PLOP3.LUT P0, PT, PT, PT, UP0, 0x80, 0x0 ;  /* 0x000000000000781c */ /* 0x000fda0003f0f008 */
[----:B0-----:R-:W-:Y:S05]  /*07f0*/  @P0 EXIT ;  /* 0x000000000000094d */ /* 0x001fea0003800000 */
[----:B------:R-:W-:Y:S01]  /*0800*/  ULDC.64 UR8, c[0x0][0x650] ;  /* 0x0001940000087ab9 */ /* 0x000fe20000000a00 */
[----:B------:R-:W-:Y:S01]  /*0810*/  UMOV UR41, 0xffffffff ;  /* 0xffffffff00297882 */ /* 0x000fe20000000000 */
[----:B------:R-:W-:Y:S01]  /*0820*/  ISETP.GE.U32.AND P0, PT, R7, UR8, PT ;  /* 0x0000000807007c0c */ /* 0x000fe2000bf06070 */
[----:B------:R-:W-:Y:S01]  /*0830*/  UMOV UR42, 0xffffffff ;  /* 0xffffffff002a7882 */ /* 0x000fe20000000000 */
[----:B------:R-:W-:Y:S01]  /*0840*/  UMOV UR43, 0xffffffff ;  /* 0xffffffff002b7882 */ /* 0x000fe20000000000 */
[----:B------:R-:W-:Y:S02]  /*0850*/  PRMT R0, RZ, 0x7610, R0 ;  /* 0x00007610ff007816 */ /* 0x000fe40000000000 */
[----:B------:R-:W-:-:S13]  /*0860*/  ISETP.GE.U32.AND.EX P0, PT, R6, UR9, PT, P0 ;  /* 0x0000000906007c0c */ /* 0x000fda000bf06100 */
[----:B------:R-:W-:Y:S05]  /*0870*/  @P0 BRA `(.L_x_5) ;  /* 0x0000000400800947 */ /* 0x000fea0003800000 */
[----:B------:R-:W-:Y:S01]  /*0880*/  I2FP.F32.U32 R0, UR4 ;  /* 0x0000000400007c45 */ /* 0x000fe20008201000 */
[----:B------:R-:W-:Y:S01]  /*0890*/  ULDC.64 UR16, c[0x0][0x628] ;  /* 0x00018a0000107ab9 */ /* 0x000fe20000000a00 */
[----:B------:R-:W-:Y:S01]  /*08a0*/  ULDC UR6, c[0x0][0x150] ;  /* 0x0000540000067ab9 */ /* 0x000fe20000000800 */
[----:B------:R-:W-:Y:S01]  /*08b0*/  ISETP.NE.U32.AND P0, PT, RZ, UR16, PT ;  /* 0x00000010ff007c0c */ /* 0x000fe2000bf05070 */
[----:B------:R-:W-:Y:S01]  /*08c0*/  ULDC UR15, c[0x0][0x630] ;  /* 0x00018c00000f7ab9 */ /* 0x000fe20000000800 */
[----:B------:R-:W-:Y:S01]  /*08d0*/  FMUL R0, R0, UR6 ;  /* 0x0000000600007c20 */ /* 0x000fe20008400000 */
[----:B------:R-:W-:Y:S01]  /*08e0*/  R2UR UR18, R7 ;  /* 0x00000000071272ca */ /* 0x000fe200000e0000 */
[----:B------:R-:W-:Y:S01]  /*08f0*/  ULDC UR20, c[0x0][0x154] ;  /* 0x0000550000147ab9 */ /* 0x000fe20000000800 */
[----:B------:R-:W-:Y:S01]  /*0900*/  ISETP.NE.AND.EX P0, PT, RZ, UR17, PT, P0 ;  /* 0x00000011ff007c0c */ /* 0x000fe2000bf05300 */
[----:B------:R0:W1:Y:S01]  /*0910*/  F2I.U32.TRUNC.NTZ R2, R0 ;  /* 0x0000000000027305 */ /* 0x000062000020f000 */
[----:B------:R-:W-:-:S02]  /*0920*/  R2UR UR19, R6 ;  /* 0x00000000061372ca */ /* 0x000fc400000e0000 */
[----:B------:R-:W-:Y:S02]  /*0930*/  R2UR UR8, R7 ;  /* 0x00000000070872ca */ /* 0x000fe400000e0000 */
[----:B------:R-:W-:-:S07]  /*0940*/  R2UR UR9, R6 ;  /* 0x00000000060972ca */ /* 0x000fce00000e0000 */
[----:B0-----:R-:W-:Y:S08]  /*0950*/  @!P0 BRA `(.L_x_6) ;  /* 0x0000000000308947 */ /* 0x001ff00003800000 */
[----:B------:R-:W-:Y:S01]  /*0960*/  R2UR UR8, R7 ;  /* 0x00000000070872ca */ /* 0x000fe200000e0000 */
[----:B------:R-:W-:Y:S01]  /*0970*/  ULDC UR6, c[0x0][0x634] ;  /* 0x00018d0000067ab9 */ /* 0x000fe20000000800 */
[----:B------:R-:W-:-:S11]  /*0980*/  R2UR UR14, R6 ;  /* 0x00000000060e72ca */ /* 0x000fd600000e0000 */
[----:B------:R-:W-:-:S04]  /*0990*/  UIADD3 UR6, UP0, UR8, UR6, URZ ;  /* 0x0000000608067290 */ /* 0x000fc8000ff1e03f */
[----:B------:R-:W-:-:S04]  /*09a0*/  UIADD3.X UR14, URZ, UR14, URZ, UP0, !UPT ;  /* 0x0000000e3f0e7290 */ /* 0x000fc800087fe43f */
[----:B------:R-:W-:-:S04]  /*09b0*/  UIMAD.WIDE.U32 UR8, UR14, UR16, URZ ;  /* 0x000000100e0872a5 */ /* 0x000fc8000f8e003f */
[----:B------:R-:W-:Y:S02]  /*09c0*/  UIMAD.WIDE.U32 UR10, UP0, UR6, UR17, UR8 ;  /* 0x00000011060a72a5 */ /* 0x000fe4000f800008 */
[----:B------:R-:W-:Y:S02]  /*09d0*/  UIMAD.WIDE.U32 UR8, UR6, UR16, URZ ;  /* 0x00000010060872a5 */ /* 0x000fe4000f8e003f */
[----:B------:R-:W-:Y:S02]  /*09e0*/  UIADD3.X UR13, URZ, URZ, URZ, UP0, !UPT ;  /* 0x0000003f3f0d7290 */ /* 0x000fe400087fe43f */
[----:B------:R-:W-:Y:S01]  /*09f0*/  UIADD3 URZ, UP0, UR9, UR10, URZ ;  /* 0x0000000a093f7290 */ /* 0x000fe2000ff1e03f */
[----:B------:R-:W-:-:S03]  /*0a00*/  UMOV UR12, UR11 ;  /* 0x0000000b000c7c82 */ /* 0x000fc60008000000 */
[----:B------:R-:W-:-:S12]  /*0a10*/  UIMAD.WIDE.U32.X UR8, UR14, UR17, UR12, UP0 ;  /* 0x000000110e0872a5 */ /* 0x000fd800080e040c */
.L_x_6:
[----:B------:R-:W-:Y:S01]  /*0a20*/  USHF.R.U64 UR43, UR8, UR15, UR9 ;  /* 0x0000000f082b7299 */ /* 0x000fe20008001209 */
[----:B------:R-:W-:Y:S01]  /*0a30*/  I2FP.F32.U32 R0, UR7 ;  /* 0x0000000700007c45 */ /* 0x000fe20008201000 */
[----:B------:R-:W-:Y:S01]  /*0a40*/  USHF.R.U32.HI UR5, URZ, UR15, UR9 ;  /* 0x0000000f3f057299 */ /* 0x000fe20008011609 */
[----:B-1----:R-:W-:Y:S01]  /*0a50*/  R2UR UR12, R2 ;  /* 0x00000000020c72ca */ /* 0x002fe200000e0000 */
[----:B------:R-:W-:Y:S02]  /*0a60*/  UIADD3 UR6, UP0, URZ, -UR43, URZ ;  /* 0x8000002b3f067290 */ /* 0x000fe4000ff1e03f */
[----:B------:R-:W-:Y:S01]  /*0a70*/  FMUL R0, R0, UR20 ;  /* 0x0000001400007c20 */ /* 0x000fe20008400000 */
[----:B------:R-:W-:Y:S01]  /*0a80*/  ULDC.64 UR8, c[0x0][0x620] ;  /* 0x0001880000087ab9 */ /* 0x000fe20000000a00 */
[----:B------:R-:W-:Y:S01]  /*0a90*/  UIADD3.X UR5, URZ, ~UR5, URZ, UP0, !UPT ;  /* 0x800000053f057290 */ /* 0x000fe200087fe43f */
[----:B------:R-:W-:Y:S01]  /*0aa0*/  UMOV UR10, UR18 ;  /* 0x00000012000a7c82 */ /* 0x000fe20008000000 */
[----:B------:R-:W-:-:S02]  /*0ab0*/  UMOV UR11, UR19 ;  /* 0x00000013000b7c82 */ /* 0x000fc40008000000 */
[----:B------:R-:W-:Y:S01]  /*0ac0*/  UIMAD UR5, UR5, UR8, URZ ;  /* 0x00000008050572a4 */ /* 0x000fe2000f8e023f */
[----:B------:R-:W0:Y:S01]  /*0ad0*/  F2I.U32.TRUNC.NTZ R0, R0 ;  /* 0x0000000000007305 */ /* 0x000e22000020f000 */
[----:B------:R-:W-:Y:S02]  /*0ae0*/  UIMAD.WIDE.U32 UR10, UR6, UR8, UR10 ;  /* 0x00000008060a72a5 */ /* 0x000fe4000f8e000a */
[----:B------:R-:W-:Y:S01]  /*0af0*/  UIMAD UR6, UR6, UR9, UR5 ;  /* 0x00000009060672a4 */ /* 0x000fe2000f8e0205 */
[----:B------:R-:W-:Y:S01]  /*0b00*/  ULDC UR21, c[0x0][0x658] ;  /* 0x0001960000157ab9 */ /* 0x000fe20000000800 */
[----:B------:R-:W-:Y:S02]  /*0b10*/  UMOV UR19, 0xffffffff ;  /* 0xffffffff00137882 */ /* 0x000fe40000000000 */
[----:B------:R-:W-:Y:S01]  /*0b20*/  UIADD3 UR6, UR11, UR6, URZ ;  /* 0x000000060b067290 */ /* 0x000fe2000fffe03f */
[----:B------:R-:W-:Y:S01]  /*0b30*/  ULDC UR15, c[0x0][0x618] ;  /* 0x00018600000f7ab9 */ /* 0x000fe20000000800 */
[----:B------:R-:W-:Y:S01]  /*0b40*/  ULDC.64 UR8, c[0x0][0x640] ;  /* 0x0001900000087ab9 */ /* 0x000fe20000000a00 */
[----:B------:R-:W-:Y:S01]  /*0b50*/  USHF.L.U32 UR11, UR19, UR21, URZ ;  /* 0x00000015130b7299 */ /* 0x000fe2000800063f */
[----:B------:R-:W-:Y:S01]  /*0b60*/  ISETP.NE.U32.AND P0, PT, RZ, UR8, PT ;  /* 0x00000008ff007c0c */ /* 0x000fe2000bf05070 */
[----:B------:R-:W-:-:S02]  /*0b70*/  USHF.R.U64 UR19, UR10, UR15, UR6 ;  /* 0x0000000f0a137299 */ /* 0x000fc40008001206 */
[----:B------:R-:W-:Y:S01]  /*0b80*/  USHF.R.U32.HI UR10, URZ, UR15, UR6 ;  /* 0x0000000f3f0a7299 */ /* 0x000fe20008011606 */
[----:B0-----:R-:W-:Y:S01]  /*0b90*/  R2UR UR14, R0 ;  /* 0x00000000000e72ca */ /* 0x001fe200000e0000 */
[----:B------:R-:W-:Y:S01]  /*0ba0*/  ULDC UR17, c[0x0][0x608] ;  /* 0x0001820000117ab9 */ /* 0x000fe20000000800 */
[----:B------:R-:W-:Y:S01]  /*0bb0*/  ISETP.NE.AND.EX P0, PT, RZ, UR9, PT, P0 ;  /* 0x00000009ff007c0c */ /* 0x000fe2000bf05300 */
[----:B------:R-:W-:Y:S02]  /*0bc0*/  USHF.R.U64 UR23, UR19, UR17, UR10 ;  /* 0x0000001113177299 */ /* 0x000fe4000800120a */
[----:B------:R-:W-:Y:S01]  /*0bd0*/  USHF.R.U32.HI UR10, URZ, UR17, UR10 ;  /* 0x000000113f0a7299 */ /* 0x000fe2000801160a */
[----:B------:R-:W-:Y:S01]  /*0be0*/  UMOV UR16, 0x1 ;  /* 0x0000000100107882 */ /* 0x000fe20000000000 */
[----:B------:R-:W-:Y:S02]  /*0bf0*/  UIADD3 UR12, -UR12, URZ, URZ ;  /* 0x0000003f0c0c7290 */ /* 0x000fe4000fffe13f */
[----:B------:R-:W-:-:S02]  /*0c00*/  USHF.R.U64 UR24, UR23, UR21, UR10 ;  /* 0x0000001517187299 */ /* 0x000fc4000800120a */
[----:B------:R-:W-:Y:S01]  /*0c10*/  USHF.L.U32 UR6, UR16, UR21, URZ ;  /* 0x0000001510067299 */ /* 0x000fe2000800063f */
[----:B------:R-:W-:Y:S01]  /*0c20*/  ULDC UR13, c[0x0][0x144] ;  /* 0x00005100000d7ab9 */ /* 0x000fe20000000800 */
[----:B------:R-:W-:Y:S01]  /*0c30*/  ULDC UR5, c[0x0][0x600] ;  /* 0x0001800000057ab9 */ /* 0x000fe20000000800 */
[----:B------:R-:W-:Y:S02]  /*0c40*/  ULOP3.LUT UR16, URZ, UR11, URZ, 0x33, !UPT ;  /* 0x0000000b3f107292 */ /* 0x000fe4000f8e333f */
[----:B------:R-:W-:Y:S02]  /*0c50*/  USHF.R.U32.HI UR11, URZ, UR21, UR10 ;  /* 0x000000153f0b7299 */ /* 0x000fe4000801160a */
[----:B------:R-:W-:Y:S02]  /*0c60*/  UIADD3 UR18, UR5, -0x1, URZ ;  /* 0xffffffff05127890 */ /* 0x000fe4000fffe03f */
[----:B------:R-:W-:Y:S02]  /*0c70*/  UIADD3 UR20, -UR14, URZ, URZ ;  /* 0x0000003f0e147290 */ /* 0x000fe4000fffe13f */
[----:B------:R-:W-:Y:S01]  /*0c80*/  UIMAD UR4, UR13, UR12, UR4 ;  /* 0x0000000c0d0472a4 */ /* 0x000fe2000f8e0204 */
[----:B------:R-:W-:Y:S01]  /*0c90*/  ULDC UR25, c[0x0][0x148] ;  /* 0x0000520000197ab9 */ /* 0x000fe20000000800 */
[----:B------:R-:W-:Y:S01]  /*0ca0*/  ULDC UR21, c[0x0][0x648] ;  /* 0x0001920000157ab9 */ /* 0x000fe20000000800 */
[----:B------:R-:W-:Y:S01]  /*0cb0*/  ULDC UR22, c[0x0][0x638] ;  /* 0x00018e0000167ab9 */ /* 0x000fe20000000800 */
[----:B------:R-:W-:Y:S01]  /*0cc0*/  UMOV UR10, UR24 ;  /* 0x00000018000a7c82 */ /* 0x000fe20008000000 */
[----:B------:R-:W-:Y:S07]  /*0cd0*/  @!P0 BRA `(.L_x_7) ;  /* 0x0000000000308947 */ /* 0x000fee0003800000 */
[----:B------:R-:W-:Y:S02]  /*0ce0*/  ULDC UR14, c[0x0][0x64c] ;  /* 0x00019300000e7ab9 */ /* 0x000fe40000000800 */
        /* <DEDUP_REMOVED lines=8> */
[----:B------:R-:W-:-:S07]  /*0d70*/  UIMAD.WIDE.U32.X UR8, UR17, UR9, UR14, UP0 ;  /* 0x00000009110872a5 */ /* 0x000fce00080e040e */
[----:B------:R-:W-:Y:S01]  /*0d80*/  UMOV UR10, UR8 ;  /* 0x00000008000a7c82 */ /* 0x000fe20008000000 */
[----:B------:R-:W-:-:S05]  /*0d90*/  UMOV UR11, UR9 ;  /* 0x00000009000b7c82 */ /* 0x000fca0008000000 */
.L_x_7:
[----:B------:R-:W-:Y:S01]  /*0da0*/  UISETP.NE.AND UP0, UPT, UR47, URZ, UPT ;  /* 0x0000003f2f00728c */ /* 0x000fe2000bf05270 */
[----:B------:R-:W-:Y:S01]  /*0db0*/  IMAD.MOV.U32 R0, RZ, RZ, 0x1 ;  /* 0x00000001ff007424 */ /* 0x000fe200078e00ff */
[----:B------:R-:W-:Y:S02]  /*0dc0*/  USHF.R.U64 UR8, UR10, UR21, UR11 ;  /* 0x000000150a087299 */ /* 0x000fe4000800120b */
[----:B------:R-:W-:Y:S02]  /*0dd0*/  ULOP3.LUT UR16, UR23, UR16, URZ, 0xc0, !UPT ;  /* 0x0000001017107292 */ /* 0x000fe4000f8ec03f */
[----:B------:R-:W-:Y:S02]  /*0de0*/  ULOP3.LUT UR18, UR19, UR18, URZ, 0xc0, !UPT ;  /* 0x0000001213127292 */ /* 0x000fe4000f8ec03f */
[----:B------:R-:W-:-:S03]  /*0df0*/  UIMAD UR16, UR6, UR8, UR16 ;  /* 0x00000008061072a4 */ /* 0x000fc6000f8e0210 */
[----:B------:R-:W-:Y:S02]  /*0e00*/  @UP0 UIMAD UR4, UR25, UR20, UR7 ;  /* 0x00000014190402a4 */ /* 0x000fe4000f8e0207 */
[----:B------:R-:W-:-:S04]  /*0e10*/  UIADD3 UR7, -UR8, URZ, URZ ;  /* 0x0000003f08077290 */ /* 0x000fc8000fffe13f */
[----:B------:R-:W-:-:S03]  /*0e20*/  UIMAD UR6, UR7, UR22, UR24 ;  /* 0x00000016070672a4 */ /* 0x000fc6000f8e0218 */
[----:B------:R-:W-:Y:S01]  /*0e30*/  ULDC UR7, c[0x0][0x610] ;  /* 0x0001840000077ab9 */ /* 0x000fe20000000800 */
[----:B------:R-:W-:Y:S02]  /*0e40*/  UIMAD UR6, UR6, UR5, UR18 ;  /* 0x00000005060672a4 */ /* 0x000fe4000f8e0212 */
[----:B------:R-:W-:-:S04]  /*0e50*/  UIMAD UR4, UR16, UR7, UR4 ;  /* 0x00000007100472a4 */ /* 0x000fc8000f8e0204 */
[----:B------:R-:W-:Y:S02]  /*0e60*/  USEL UR42, UR6, UR4, !UP0 ;  /* 0x00000004062a7287 */ /* 0x000fe4000c000000 */
[----:B------:R-:W-:-:S12]  /*0e70*/  USEL UR41, UR4, UR6, !UP0 ;  /* 0x0000000604297287 */ /* 0x000fd8000c000000 */
.L_x_5:
[----:B------:R-:W-:-:S08]  /*0e80*/  NOP ;  /* 0x0000000000007918 */ /* 0x000fd00000000000 */
[----:B------:R-:W0:Y:S02]  /*0e90*/  USETMAXREG.TRY_ALLOC.CTAPOOL UP0, 0xf0 ;  /* 0x000000f0000079c8 */ /* 0x000e240008000600 */
[----:B0-----:R-:W-:-:S13]  /*0ea0*/  PLOP3.LUT P0, PT, PT, PT, UP0, 0x80, 0x0 ;  /* 0x000000000000781c */ /* 0x001fda0003f0f008 */
[----:B------:R-:W-:Y:S05]  /*0eb0*/  @!P0 BRA `(.L_x_5) ;  /* 0xfffffffc00f08947 */ /* 0x000fea000383ffff */
[----:B------:R-:W-:Y:S01]  /*0ec0*/  ULDC.64 UR4, c[0x0][0x598] ;  /* 0x0001660000047ab9 */ /* 0x000fe20000000a00 */
[----:B------:R-:W-:Y:S01]  /*0ed0*/  ULDC.64 UR36, c[0x0][0x208] ;  /* 0x0000820000247ab9 */ /* 0x000fe20000000a00 */
[----:B------:R-:W-:-:S04]  /*0ee0*/  ISETP.NE.U32.AND P0, PT, RZ, UR4, PT ;  /* 0x00000004ff007c0c */ /* 0x000fc8000bf05070 */
[----:B------:R-:W-:-:S13]  /*0ef0*/  ISETP.NE.AND.EX P0, PT, RZ, UR5, PT, P0 ;  /* 0x00000005ff007c0c */ /* 0x000fda000bf05300 */
[----:B------:R-:W-:Y:S05]  /*0f00*/  @!P0 BRA `(.L_x_8) ;  /* 0x00000000001c8947 */ /* 0x000fea0003800000 */
[----:B------:R-:W0:Y:S02]  /*0f10*/  LDC.64 R2, c[0x0][0x598] ;  /* 0x00016600ff027b82 */ /* 0x000e240000000a00 */
[----:B0-----:R-:W2:Y:S02]  /*0f20*/  LDG.E.64 R2, desc[UR36][R2.64] ;  /* 0x0000002402027981 */ /* 0x001ea4000c1e1b00 */
[----:B--2---:R-:W-:-:S04]  /*0f30*/  ISETP.NE.U32.AND P0, PT, R2, RZ, PT ;  /* 0x000000ff0200720c */ /* 0x004fc80003f05070 */
[----:B------:R-:W-:-:S13]  /*0f40*/  ISETP.NE.AND.EX P0, PT, R3, RZ, PT, P0 ;  /* 0x000000ff0300720c */ /* 0x000fda0003f05300 */
[----:B------:R-:W-:Y:S05]  /*0f50*/  @!P0 BRA `(.L_x_8) ;  /* 0x0000000000088947 */ /* 0x000fea0003800000 */
[----:B------:R0:W5:Y:S01]  /*0f60*/  LD.E R16, desc[UR36][R2.64] ;  /* 0x0000002402107980 */ /* 0x000162000c101900 */
[----:B------:R-:W-:Y:S05]  /*0f70*/  BRA `(.L_x_9) ;  /* 0x0000000000247947 */ /* 0x000fea0003800000 */
.L_x_8:
[----:B------:R-:W-:Y:S02]  /*0f80*/  ULDC.64 UR4, c[0x0][0x588] ;  /* 0x0001620000047ab9 */ /* 0x000fe40000000a00 */
[----:B------:R-:W-:-:S04]  /*0f90*/  ISETP.NE.U32.AND P0, PT, RZ, UR4, PT ;  /* 0x00000004ff007c0c */ /* 0x000fc8000bf05070 */
[----:B------:R-:W-:-:S13]  /*0fa0*/  ISETP.NE.AND.EX P0, PT, RZ, UR5, PT, P0 ;  /* 0x00000005ff007c0c */ /* 0x000fda000bf05300 */
[----:B------:R-:W-:Y:S05]  /*0fb0*/  @!P0 BRA `(.L_x_10) ;  /* 0x00000000000c8947 */ /* 0x000fea0003800000 */
[----:B------:R-:W0:Y:S02]  /*0fc0*/  LDC.64 R16, c[0x0][0x588] ;  /* 0x00016200ff107b82 */ /* 0x000e240000000a00 */
[----:B0-----:R1:W5:Y:S01]  /*0fd0*/  LDG.E R16, desc[UR36][R16.64] ;  /* 0x0000002410107981 */ /* 0x001362000c1e1900 */
[----:B------:R-:W-:Y:S05]  /*0fe0*/  BRA `(.L_x_9) ;  /* 0x0000000000087947 */ /* 0x000fea0003800000 */
.L_x_10:
[----:B------:R-:W-:Y:S02]  /*0ff0*/  ULDC UR4, c[0x0][0x580] ;  /* 0x0001600000047ab9 */ /* 0x000fe40000000800 */
[----:B------:R-:W-:-:S07]  /*1000*/  IMAD.U32 R16, RZ, RZ, UR4 ;  /* 0x00000004ff107e24 */ /* 0x000fce000f8e00ff */
.L_x_9:
[----:B------:R-:W-:Y:S02]  /*1010*/  ULDC.64 UR4, c[0x0][0x5a0] ;  /* 0x0001680000047ab9 */ /* 0x000fe40000000a00 */
[----:B------:R-:W-:-:S04]  /*1020*/  ISETP.NE.U32.AND P0, PT, RZ, UR4, PT ;  /* 0x00000004ff007c0c */ /* 0x000fc8000bf05070 */
[----:B------:R-:W-:-:S13]  /*1030*/  ISETP.NE.AND.EX P0, PT, RZ, UR5, PT, P0 ;  /* 0x00000005ff007c0c */ /* 0x000fda000bf05300 */
[----:B------:R-:W-:Y:S05]  /*1040*/  @!P0 BRA `(.L_x_11) ;  /* 0x00000000001c8947 */ /* 0x000fea0003800000 */
[----:B0-----:R-:W0:Y:S02]  /*1050*/  LDC.64 R2, c[0x0][0x5a0] ;  /* 0x00016800ff027b82 */ /* 0x001e240000000a00 */
[----:B0-----:R-:W2:Y:S02]  /*1060*/  LDG.E.64 R2, desc[UR36][R2.64] ;  /* 0x0000002402027981 */ /* 0x001ea4000c1e1b00 */
[----:B--2---:R-:W-:-:S04]  /*1070*/  ISETP.NE.U32.AND P0, PT, R2, RZ, PT ;  /* 0x000000ff0200720c */ /* 0x004fc80003f05070 */
[----:B------:R-:W-:-:S13]  /*1080*/  ISETP.NE.AND.EX P0, PT, R3, RZ, PT, P0 ;  /* 0x000000ff0300720c */ /* 0x000fda0003f05300 */
[----:B------:R-:W-:Y:S05]  /*1090*/  @!P0 BRA `(.L_x_11) ;  /* 0x0000000000088947 */ /* 0x000fea0003800000 */
[----:B-1----:R0:W5:Y:S01]  /*10a0*/  LD.E R17, desc[UR36][R2.64] ;  /* 0x0000002402117980 */ /* 0x002162000c101900 */
[----:B------:R-:W-:Y:S05]  /*10b0*/  BRA `(.L_x_12) ;  /* 0x0000000000247947 */ /* 0x000fea0003800000 */
.L_x_11:
[----:B------:R-:W-:Y:S02]  /*10c0*/  ULDC.64 UR4, c[0x0][0x590] ;  /* 0x0001640000047ab9 */ /* 0x000fe40000000a00 */
[----:B------:R-:W-:-:S04]  /*10d0*/  ISETP.NE.U32.AND P0, PT, RZ, UR4, PT ;  /* 0x00000004ff007c0c */ /* 0x000fc8000bf05070 */
[----:B------:R-:W-:-:S13]  /*10e0*/  ISETP.NE.AND.EX P0, PT, RZ, UR5, PT, P0 ;  /* 0x00000005ff007c0c */ /* 0x000fda000bf05300 */
[----:B------:R-:W-:Y:S05]  /*10f0*/  @!P0 BRA `(.L_x_13) ;  /* 0x00000000000c8947 */ /* 0x000fea0003800000 */
[----:B0-----:R-:W1:Y:S02]  /*1100*/  LDC.64 R2, c[0x0][0x590] ;  /* 0x00016400ff027b82 */ /* 0x001e640000000a00 */
[----:B-1----:R1:W5:Y:S01]  /*1110*/  LDG.E R17, desc[UR36][R2.64] ;  /* 0x0000002402117981 */ /* 0x002362000c1e1900 */
[----:B------:R-:W-:Y:S05]  /*1120*/  BRA `(.L_x_12) ;  /* 0x0000000000087947 */ /* 0x000fea0003800000 */
.L_x_13:
[----:B------:R-:W-:Y:S02]  /*1130*/  ULDC UR4, c[0x0][0x584] ;  /* 0x0001610000047ab9 */ /* 0x000fe40000000800 */
[----:B-1----:R-:W-:-:S07]  /*1140*/  IMAD.U32 R17, RZ, RZ, UR4 ;  /* 0x00000004ff117e24 */ /* 0x002fce000f8e00ff */
.L_x_12:
[----:B------:R-:W-:-:S13]  /*1150*/  LOP3.LUT P0, RZ, R0, 0xff, RZ, 0xc0, !PT ;  /* 0x000000ff00ff7812 */ /* 0x000fda000780c0ff */
[----:B------:R-:W-:Y:S05]  /*1160*/  @!P0 EXIT ;  /* 0x000000000000894d */ /* 0x000fea0003800000 */
[----:B------:R-:W-:Y:S01]  /*1170*/  ULDC UR4, c[0x0][0x28c] ;  /* 0x0000a30000047ab9 */ /* 0x000fe20000000800 */
[----:B------:R-:W-:Y:S01]  /*1180*/  ULDC.64 UR6, c[0x0][0x5c8] ;  /* 0x0001720000067ab9 */ /* 0x000fe20000000a00 */
[----:B------:R-:W-:Y:S02]  /*1190*/  UIADD3 UR4, UR4, 0x1f, URZ ;  /* 0x0000001f04047890 */ /* 0x000fe4000fffe03f */
[----:B------:R-:W-:Y:S02]  /*11a0*/  USHF.L.U64.HI UR44, UR6, 0x3, UR7 ;  /* 0x00000003062c7899 */ /* 0x000fe40008010207 */
[----:B------:R-:W-:Y:S02]  /*11b0*/  USHF.R.S32.HI UR5, URZ, 0x1f, UR4 ;  /* 0x0000001f3f057899 */ /* 0x000fe40008011404 */
[----:B------:R-:W-:Y:S02]  /*11c0*/  USHF.L.U32 UR45, UR6, 0x3, URZ ;  /* 0x00000003062d7899 */ /* 0x000fe4000800063f */
[----:B------:R-:W-:Y:S01]  /*11d0*/  ULEA.HI UR5, UR5, UR4, URZ, 0x5 ;  /* 0x0000000405057291 */ /* 0x000fe2000f8f283f */
[----:B------:R-:W-:Y:S01]  /*11e0*/  UMOV UR38, URZ ;  /* 0x0000003f00267c82 */ /* 0x000fe20008000000 */
[----:B------:R-:W-:-:S02]  /*11f0*/  UMOV UR39, URZ ;  /* 0x0000003f00277c82 */ /* 0x000fc40008000000 */
[----:B------:R-:W-:-:S12]  /*1200*/  USHF.R.S32.HI UR46, URZ, 0x5, UR5 ;  /* 0x000000053f2e7899 */ /* 0x000fd80008011405 */
.L_x_1183:
[----:B------:R-:W2:Y:S01]  /*1210*/  S2R R0, SR_TID.X ;  /* 0x0000000000007919 */ /* 0x000ea20000002100 */
[----:B------:R-:W3:Y:S01]  /*1220*/  S2UR UR7, SR_CgaCtaId ;  /* 0x00000000000779c3 */ /* 0x000ee20000008800 */
[----:B------:R-:W-:Y:S02]  /*1230*/  UMOV UR6, 0x400 ;  /* 0x0000040000067882 */ /* 0x000fe40000000000 */
[----:B---3--:R-:W-:Y:S01]  /*1240*/  ULEA UR6, UR7, UR6, 0x18 ;  /* 0x0000000607067291 */ /* 0x008fe2000f8ec03f */
[----:B--2---:R-:W-:-:S04]  /*1250*/  LOP3.LUT R0, R0, 0x80, RZ, 0xc0, !PT ;  /* 0x0000008000007812 */ /* 0x004fc800078ec0ff */
[----:B------:R-:W-:-:S06]  /*1260*/  SHF.R.U32.HI R0, RZ, 0x7, R0 ;  /* 0x00000007ff007819 */ /* 0x000fcc0000011600 */
[----:B------:R-:W2:Y:S02]  /*1270*/  SHFL.IDX PT, R0, R0, RZ, 0x1f ;  /* 0x00001fff00007589 */ /* 0x000ea400000e0000 */
[----:B--2---:R-:W-:-:S13]  /*1280*/  R2UR UR4, R0 ;  /* 0x00000000000472ca */ /* 0x004fda00000e0000 */
[----:B------:R-:W-:-:S04]  /*1290*/  ULEA.HI UR5, UR4, UR4, URZ, 0x1 ;  /* 0x0000000404057291 */ /* 0x000fc8000f8f083f */
[----:B------:R-:W-:-:S04]  /*12a0*/  ULOP3.LUT UR5, UR5, 0x1ffffe, URZ, 0xc0, !UPT ;  /* 0x001ffffe05057892 */ /* 0x000fc8000f8ec03f */
[----:B------:R-:W-:-:S03]  /*12b0*/  UIADD3 UR5, UR4, -UR5, URZ ;  /* 0x8000000504057290 */ /* 0x000fc6000fffe03f */
[----:B------:R-:W-:Y:S01]  /*12c0*/  ULDC UR4, c[0x0][0x28c] ;  /* 0x0000a30000047ab9 */ /* 0x000fe20000000800 */
[----:B------:R-:W-:Y:S01]  /*12d0*/  ULEA UR5, UR5, UR6, 0xb ;  /* 0x0000000605057291 */ /* 0x000fe2000f8e583f */
[----:B------:R-:W-:-:S03]  /*12e0*/  ISETP.LT.AND P0, PT, RZ, UR4, PT ;  /* 0x00000004ff007c0c */ /* 0x000fc6000bf01270 */
[----:B------:R-:W-:-:S04]  /*12f0*/  UIADD3 UR5, UR5, 0x180, URZ ;  /* 0x0000018005057890 */ /* 0x000fc8000fffe03f */
[----:B------:R-:W-:-:S04]  /*1300*/  USHF.R.U32.HI UR5, URZ, 0x4, UR5 ;  /* 0x000000043f057899 */ /* 0x000fc80008011605 */
[----:B------:R-:W-:Y:S02]  /*1310*/  ULOP3.LUT UR48, UR5, 0x3fff, URZ, 0xc0, !UPT ;  /* 0x00003fff05307892 */ /* 0x000fe4000f8ec03f */
[----:B-1----:R-:W-:Y:S10]  /*1320*/  @P0 BRA `(.L_x_14) ;  /* 0x0000000000400947 */ /* 0x002ff40003800000 */
[----:B------:R-:W-:Y:S01]  /*1330*/  MOV R0, 0x0 ;  /* 0x0000000000007802 */ /* 0x000fe20000000f00 */
[----:B------:R-:W-:Y:S01]  /*1340*/  ULDC.64 UR4, c[0x4][0x68] ;  /* 0x01001a0000047ab9 */ /* 0x000fe20000000a00 */
[----:B------:R-:W-:Y:S01]  /*1350*/  ULDC.64 UR6, c[0x4][0x8] ;  /* 0x0100020000067ab9 */ /* 0x000fe20000000a00 */
[----:B------:R-:W-:Y:S01]  /*1360*/  IMAD.U32 R4, RZ, RZ, UR4 ;  /* 0x00000004ff047e24 */ /* 0x000fe2000f8e00ff */
[----:B------:R2:W3:Y:S01]  /*1370*/  LDC.64 R14, c[0x4][R0] ;  /* 0x01000000000e7b82 */ /* 0x0004e20000000a00 */
[----:B------:R-:W-:Y:S01]  /*1380*/  IMAD.U32 R5, RZ, RZ, UR5 ;  /* 0x00000005ff057e24 */ /* 0x000fe2000f8e00ff */
[----:B------:R-:W-:Y:S01]  /*1390*/  ULDC.64 UR4, c[0x4][0x70] ;  /* 0x01001c0000047ab9 */ /* 0x000fe20000000a00 */
[----:B------:R-:W-:Y:S02]  /*13a0*/  IMAD.U32 R10, RZ, RZ, UR6 ;  /* 0x00000006ff0a7e24 */ /* 0x000fe4000f8e00ff */
[----:B------:R-:W-:Y:S02]  /*13b0*/  IMAD.U32 R6, RZ, RZ, UR4 ;  /* 0x00000004ff067e24 */ /* 0x000fe4000f8e00ff */
[----:B------:R-:W-:-:S02]  /*13c0*/  IMAD.U32 R7, RZ, RZ, UR5 ;  /* 0x00000005ff077e24 */ /* 0x000fc4000f8e00ff */
[----:B------:R-:W-:Y:S02]  /*13d0*/  IMAD.U32 R11, RZ, RZ, UR7 ;  /* 0x00000007ff0b7e24 */ /* 0x000fe4000f8e00ff */
[----:B------:R-:W-:Y:S02]  /*13e0*/  IMAD.MOV.U32 R8, RZ, RZ, 0x1e1 ;  /* 0x000001e1ff087424 */ /* 0x000fe400078e00ff */
[----:B------:R-:W-:Y:S02]  /*13f0*/  IMAD.MOV.U32 R12, RZ, RZ, 0x1 ;  /* 0x00000001ff0c7424 */ /* 0x000fe400078e00ff */
[----:B--2---:R-:W-:-:S07]  /*1400*/  IMAD.MOV.U32 R13, RZ, RZ, RZ ;  /* 0x000000ffff0d7224 */ /* 0x004fce00078e00ff */
[----:B------:R-:W-:-:S07]  /*1410*/  LEPC R20, `(.L_x_14) ;  /* 0x000000001014794e */ /* 0x000fce0000000000 */
[----:B01-3-5:R-:W-:Y:S05]  /*1420*/  CALL.ABS.NOINC R14 ;  /* 0x000000000e007343 */ /* 0x02bfea0003c00000 */
.L_x_14:
[----:B------:R-:W-:-:S06]  /*1430*/  ULOP3.LUT UR4, UR40, 0x1, URZ, 0xfc, !UPT ;  /* 0x0000000128047892 */ /* 0x000fcc000f8efc3f */
[----:B------:R-:W-:-:S05]  /*1440*/  IMAD.U32 R0, RZ, RZ, UR4 ;  /* 0x00000004ff007e24 */ /* 0x000fca000f8e00ff */
[----:B------:R-:W-:-:S13]  /*1450*/  ISETP.NE.AND P0, PT, R0, 0x3, PT ;  /* 0x000000030000780c */ /* 0x000fda0003f05270 */
[----:B------:R-:W-:Y:S05]  /*1460*/  @!P0 BRA `(.L_x_15) ;  /* 0x0000000000048947 */ /* 0x000fea0003800000 */
[----:B------:R-:W-:Y:S01]  /*1470*/  BPT.TRAP 0x1 ;  /* 0x000000040000795c */ /* 0x000fe20000300000 */
.L_x_15:
[----:B------:R-:W2:Y:S01]  /*1480*/  S2UR UR5, SR_CgaCtaId ;  /* 0x00000000000579c3 */ /* 0x000ea20000008800 */
[----:B------:R-:W-:Y:S01]  /*1490*/  UMOV UR4, 0x400 ;  /* 0x0000040000047882 */ /* 0x000fe20000000000 */
[----:B01----:R-:W-:Y:S02]  /*14a0*/  IMAD.U32 R3, RZ, RZ, UR38 ;  /* 0x00000026ff037e24 */ /* 0x003fe4000f8e00ff */
[----:B------:R-:W-:-:S03]  /*14b0*/  IMAD.U32 R5, RZ, RZ, UR39 ;  /* 0x00000027ff057e24 */ /* 0x000fc6000f8e00ff */
[----:B------:R-:W-:Y:S01]  /*14c0*/  SHF.L.U32 R3, R3, 0x1f, RZ ;  /* 0x0000001f03037819 */ /* 0x000fe200000006ff */
[----:B--2---:R-:W-:-:S06]  /*14d0*/  ULEA UR4, UR5, UR4, 0x18 ;  /* 0x0000000405047291 */ /* 0x004fcc000f8ec03f */
[----:B------:R-:W-:-:S04]  /*14e0*/  IMAD.U32 R0, RZ, RZ, UR4 ;  /* 0x00000004ff007e24 */ /* 0x000fc8000f8e00ff */
[----:B------:R-:W-:-:S04]  /*14f0*/  IMAD R4, R5, 0x8, R0 ;  /* 0x0000000805047824 */ /* 0x000fc800078e0200 */
[----:B------:R0:W1:Y:S01]  /*1500*/  SYNCS.PHASECHK.TRANS64.TRYWAIT P1, [R4+URZ], R3 ;  /* 0x00000003040075a7 */ /* 0x000062000802017f */
[----:B------:R-:W-:Y:S05]  /*1510*/  @!P0 BRA `(.L_x_16) ;  /* 0x0000000000048947 */ /* 0x000fea0003800000 */
[----:B------:R-:W-:Y:S01]  /*1520*/  BPT.TRAP 0x1 ;  /* 0x000000040000795c */ /* 0x000fe20000300000 */
.L_x_16:
[----:B-1----:R-:W-:Y:S05]  /*1530*/  @P1 BRA `(.L_x_17) ;  /* 0x0000000000081947 */ /* 0x002fea0003800000 */
[----:B------:R-:W1:Y:S02]  /*1540*/  SYNCS.PHASECHK.TRANS64.TRYWAIT P1, [R4+URZ], R3 ;  /* 0x00000003040075a7 */ /* 0x000e64000802017f */
[----:B-1----:R-:W-:Y:S05]  /*1550*/  @!P1 BRA `(.L_x_18) ;  /* 0x000002b800b49947 */ /* 0x002fea0003800000 */
.L_x_17:
[----:B------:R-:W-:-:S04]  /*1560*/  UISETP.LT.AND UP0, UPT, UR46, 0x1, UPT ;  /* 0x000000012e00788c */ /* 0x000fc8000bf01270 */
[----:B------:R-:W-:-:S06]  /*1570*/  USEL UR4, UR46, 0x1, UP0 ;  /* 0x000000012e047887 */ /* 0x000fcc0008000000 */
[----:B------:R-:W-:Y:S01]  /*1580*/  IMAD.U32 R5, RZ, RZ, UR4 ;  /* 0x00000004ff057e24 */ /* 0x000fe2000f8e00ff */
[----:B------:R-:W-:Y:S05]  /*1590*/  WARPSYNC.ALL ;  /* 0x0000000000007948 */ /* 0x000fea0003800000 */
[----:B------:R-:W-:-:S04]  /*15a0*/  IADD3 R5, -R5, UR46, RZ ;  /* 0x0000002e05057c10 */ /* 0x000fc8000fffe1ff */
[----:B------:R-:W-:Y:S02]  /*15b0*/  ISETP.GE.AND P1, PT, R5, 0x1, PT ;  /* 0x000000010500780c */ /* 0x000fe40003f26270 */
[----:B------:R-:W-:Y:S01]  /*15c0*/  R2UR UR4, R0 ;  /* 0x00000000000472ca */ /* 0x000fe200000e0000 */
[----:B------:R-:W-:Y:S01]  /*15d0*/  ULOP3.LUT UR12, UR48, 0x10000, URZ, 0xfc, !UPT ;  /* 0x00010000300c7892 */ /* 0x000fe2000f8efc3f */
[----:B------:R-:W-:Y:S01]  /*15e0*/  WARPGROUP.ARRIVE ;  /* 0x00000000000079c5 */ /* 0x000fe20000000000 */
[----:B------:R-:W-:Y:S01]  /*15f0*/  UMOV UR9, 0xc0000010 ;  /* 0xc000001000097882 */ /* 0x000fe20000000000 */
[----:B------:R-:W-:Y:S01]  /*1600*/  UMOV UR11, 0xc0000010 ;  /* 0xc0000010000b7882 */ /* 0x000fe20000000000 */
[----:B------:R-:W-:Y:S01]  /*1610*/  UIMAD UR14, UR39, 0x300, UR12 ;  /* 0x00000300270e78a4 */ /* 0x000fe2000f8e020c */
[----:B------:R-:W-:Y:S01]  /*1620*/  UMOV UR5, UR9 ;  /* 0x0000000900057c82 */ /* 0x000fe20008000000 */
[----:B------:R-:W-:-:S05]  /*1630*/  UMOV UR7, 0xc0000010 ;  /* 0xc000001000077882 */ /* 0x000fca0000000000 */
[----:B------:R-:W-:Y:S01]  /*1640*/  UMOV UR8, UR14 ;  /* 0x0000000e00087c82 */ /* 0x000fe20008000000 */
[----:B------:R-:W-:-:S04]  /*1650*/  UIADD3 UR4, UR4, 0x1b180, URZ ;  /* 0x0001b18004047890 */ /* 0x000fc8000fffe03f */
[----:B------:R-:W-:-:S04]  /*1660*/  USHF.R.U32.HI UR4, URZ, 0x4, UR4 ;  /* 0x000000043f047899 */ /* 0x000fc80008011604 */
[----:B------:R-:W-:-:S04]  /*1670*/  ULOP3.LUT UR4, UR4, 0x3fff, URZ, 0xc0, !UPT ;  /* 0x00003fff04047892 */ /* 0x000fc8000f8ec03f */
[----:B------:R-:W-:-:S03]  /*1680*/  ULOP3.LUT UR13, UR4, 0x10000, URZ, 0xfc, !UPT ;  /* 0x00010000040d7892 */ /* 0x000fc6000f8efc3f */
[----:B------:R-:W-:Y:S01]  /*1690*/  UMOV UR4, UR8 ;  /* 0x0000000800047c82 */ /* 0x000fe20008000000 */
[----:B------:R-:W-:-:S04]  /*16a0*/  UIMAD UR10, UR39, 0x300, UR13 ;  /* 0x00000300270a78a4 */ /* 0x000fc8000f8e020d */
[----:B------:R-:W-:-:S05]  /*16b0*/  UIADD3 UR6, UR10, 0x180, URZ ;  /* 0x000001800a067890 */ /* 0x000fca000fffe03f */
[----:B------:R-:W-:Y:S03]  /*16c0*/  IGMMA.64x192x32.S8.S8 R24, gdesc[UR8], RZ, !UPT, gsb0 ;  /* 0x04e00000081879f1 */ /* 0x000fe6000c0410ff */
[----:B------:R-:W-:Y:S02]  /*16d0*/  WARPGROUP.DEPBAR.LE gsb0, 0x0 ;  /* 0x00008000000079c5 */ /* 0x000fe40000010000 */
[----:B------:R-:W-:Y:S04]  /*16e0*/  STL.64 [R1+0x480], R24 ;  /* 0x0004801801007387 */ /* 0x000fe80000100a00 */
        /* <DEDUP_REMOVED lines=46> */
[----:B------:R2:W-:Y:S02]  /*19d0*/  STL.64 [R1+0x5f8], R118 ;  /* 0x0005f87601007387 */ /* 0x0005e40000100a00 */
[----:B--2---:R-:W-:-:S06]  /*19e0*/  WARPGROUP.ARRIVE ;  /* 0x00000000000079c5 */ /* 0x004fcc0000000000 */
[----:B------:R-:W-:Y:S01]  /*19f0*/  IGMMA.64x192x32.S8.S8 R24, gdesc[UR4], RZ, !UPT, gsb0 ;  /* 0x04e00000041879f1 */ /* 0x000fe2000c0410ff */
[----:B------:R-:W-:Y:S01]  /*1a00*/  UIADD3 UR4, UR14, 0x100, URZ ;  /* 0x000001000e047890 */ /* 0x000fe2000fffe03f */
[----:B------:R-:W-:Y:S02]  /*1a10*/  UMOV UR5, 0xc0000010 ;  /* 0xc000001000057882 */ /* 0x000fe40000000000 */
[----:B------:R-:W-:-:S04]  /*1a20*/  UMOV UR9, UR5 ;  /* 0x0000000500097c82 */ /* 0x000fc80008000000 */
[----:B------:R-:W-:Y:S01]  /*1a30*/  UMOV UR8, UR4 ;  /* 0x0000000400087c82 */ /* 0x000fe20008000000 */
[----:B------:R-:W-:Y:S02]  /*1a40*/  WARPGROUP.DEPBAR.LE gsb0, 0x0 ;  /* 0x00008000000079c5 */ /* 0x000fe40000010000 */
[----:B------:R-:W-:Y:S01]  /*1a50*/  WARPGROUP.ARRIVE ;  /* 0x00000000000079c5 */ /* 0x000fe20000000000 */
[----:B------:R-:W-:Y:S04]  /*1a60*/  STL.64 [R1], R24 ;  /* 0x0000001801007387 */ /* 0x000fe80000100a00 */
[----:B------:R-:W-:Y:S01]  /*1a70*/  STL.64 [R1+0x8], R26 ;  /* 0x0000081a01007387 */ /* 0x000fe20000100a00 */
[----:B------:R-:W-:Y:S03]  /*1a80*/  IGMMA.64x192x32.S8.S8 R120, gdesc[UR4], RZ, !UPT, gsb0 ;  /* 0x04e00000047879f1 */ /* 0x000fe6000c0410ff */
        /* <DEDUP_REMOVED lines=45> */
[----:B------:R2:W-:Y:S01]  /*1d60*/  STL.64 [R1+0x178], R118 ;  /* 0x0001787601007387 */ /* 0x0005e20000100a00 */
[----:B------:R-:W-:-:S02]  /*1d70*/  WARPGROUP.DEPBAR.LE gsb0, 0x0 ;  /* 0x00008000000079c5 */ /* 0x000fc40000010000 */
[----:B--2---:R-:W-:-:S06]  /*1d80*/  WARPGROUP.ARRIVE ;  /* 0x00000000000079c5 */ /* 0x004fcc0000000000 */
[----:B------:R-:W-:Y:S01]  /*1d90*/  IGMMA.64x192x32.S8.S8 R24, gdesc[UR8], RZ, !UPT, gsb0 ;  /* 0x04e00000081879f1 */ /* 0x000fe2000c0410ff */
[----:B------:R-:W-:Y:S01]  /*1da0*/  UIADD3 UR8, UR14, 0x200, URZ ;  /* 0x000002000e087890 */ /* 0x000fe2000fffe03f */
[----:B------:R-:W-:Y:S02]  /*1db0*/  UMOV UR9, 0xc0000010 ;  /* 0xc000001000097882 */ /* 0x000fe40000000000 */
[----:B------:R-:W-:-:S04]  /*1dc0*/  UMOV UR5, UR9 ;  /* 0x0000000900057c82 */ /* 0x000fc80008000000 */
[----:B------:R-:W-:Y:S01]  /*1dd0*/  UMOV UR4, UR8 ;  /* 0x0000000800047c82 */ /* 0x000fe20008000000 */
        /* <DEDUP_REMOVED lines=103> */
[----:B------:R-:W-:Y:S05]  /*2450*/  @!P1 BRA `(.L_x_19) ;  /* 0x0000003000e89947 */ /* 0x000fea0003800000 */
[----:B------:R-:W-:Y:S02]  /*2460*/  UIADD3 UR4, UR39, 0x1, URZ ;  /* 0x0000000127047890 */ /* 0x000fe4000fffe03f */
[----:B01----:R-:W-:Y:S02]  /*2470*/  IMAD.U32 R3, RZ, RZ, UR39 ;  /* 0x00000027ff037e24 */ /* 0x003fe4000f8e00ff */
[----:B------:R-:W-:-:S04]  /*2480*/  UISETP.NE.AND UP0, UPT, UR4, 0x9, UPT ;  /* 0x000000090400788c */ /* 0x000fc8000bf05270 */
[----:B------:R-:W-:Y:S02]  /*2490*/  USEL UR5, URZ, 0x1, UP0 ;  /* 0x000000013f057887 */ /* 0x000fe40008000000 */
[----:B------:R-:W-:Y:S02]  /*24a0*/  USEL UR14, UR4, URZ, UP0 ;  /* 0x0000003f040e7287 */ /* 0x000fe40008000000 */
[----:B------:R-:W-:-:S06]  /*24b0*/  ULOP3.LUT UR5, UR38, UR5, URZ, 0x3c, !UPT ;  /* 0x0000000526057292 */ /* 0x000fcc000f8e3c3f */
[----:B------:R-:W-:-:S07]  /*24c0*/  IMAD.U32 R4, RZ, RZ, UR5 ;  /* 0x00000005ff047e24 */ /* 0x000fce000f8e00ff */
.L_x_26:
[----:B0-----:R-:W-:Y:S05]  /*24d0*/  @!P0 BRA `(.L_x_20) ;  /* 0x0000000000048947 */ /* 0x001fea0003800000 */
[----:B------:R-:W-:Y:S01]  /*24e0*/  BPT.TRAP 0x1 ;  /* 0x000000040000795c */ /* 0x000fe20000300000 */
.L_x_20:
[----:B------:R-:W0:Y:S01]  /*24f0*/  S2UR UR5, SR_CgaCtaId ;  /* 0x00000000000579c3 */ /* 0x000e220000008800 */
[----:B------:R-:W-:Y:S01]  /*2500*/  UMOV UR4, 0x400 ;  /* 0x0000040000047882 */ /* 0x000fe20000000000 */
[----:B------:R-:W-:Y:S01]  /*2510*/  IMAD.U32 R6, RZ, RZ, UR14 ;  /* 0x0000000eff067e24 */ /* 0x000fe2000f8e00ff */
[----:B------:R-:W-:Y:S01]  /*2520*/  SHF.L.U32 R7, R4, 0x1f, RZ ;  /* 0x0000001f04077819 */ /* 0x000fe200000006ff */
[----:B0-----:R-:W-:-:S06]  /*2530*/  ULEA UR4, UR5, UR4, 0x18 ;  /* 0x0000000405047291 */ /* 0x001fcc000f8ec03f */
[----:B------:R-:W-:-:S04]  /*2540*/  IMAD.U32 R0, RZ, RZ, UR4 ;  /* 0x00000004ff007e24 */ /* 0x000fc8000f8e00ff */
[----:B------:R-:W-:-:S04]  /*2550*/  IMAD R6, R6, 0x8, R0 ;  /* 0x0000000806067824 */ /* 0x000fc800078e0200 */
[----:B------:R0:W1:Y:S01]  /*2560*/  SYNCS.PHASECHK.TRANS64.TRYWAIT P1, [R6+URZ], R7 ;  /* 0x00000007060075a7 */ /* 0x000062000802017f */
[----:B------:R-:W-:Y:S05]  /*2570*/  @!P0 BRA `(.L_x_21) ;  /* 0x0000000000048947 */ /* 0x000fea0003800000 */
[----:B------:R-:W-:Y:S01]  /*2580*/  BPT.TRAP 0x1 ;  /* 0x000000040000795c */ /* 0x000fe20000300000 */
.L_x_21:
[----:B-1----:R-:W-:Y:S05]  /*2590*/  @P1 BRA `(.L_x_22) ;  /* 0x0000000000081947 */ /* 0x002fea0003800000 */
[----:B------:R-:W1:Y:S02]  /*25a0*/  SYNCS.PHASECHK.TRANS64.TRYWAIT P1, [R6+URZ], R7 ;  /* 0x00000007060075a7 */ /* 0x000e64000802017f */
[----:B-1----:R-:W-:Y:S05]  /*25b0*/  @!P1 BRA `(.L_x_23) ;  /* 0x000002a800b09947 */ /* 0x002fea0003800000 */
.L_x_22:
        /* <DEDUP_REMOVED lines=37> */
[----:B------:R2:W-:Y:S04]  /*2810*/  STL.64 [R1+0x908], R140 ;  /* 0x0009088c01007387 */ /* 0x0005e80000100a00 */
[----:B--2---:R-:W2:Y:S04]  /*2820*/  LDL.LU.64 R140, [R1] ;  /* 0x00000000018c7983 */ /* 0x004ea80000300a00 */
[----:B------:R-:W3:Y:S04]  /*2830*/  LDL.LU.64 R142, [R1+0x8] ;  /* 0x00000800018e7983 */ /* 0x000ee80000300a00 */
[----:B------:R-:W4:Y:S04]  /*2840*/  LDL.LU.64 R144, [R1+0x10] ;  /* 0x0000100001907983 */ /* 0x000f280000300a00 */
[----:B------:R-:W2:Y:S04]  /*2850*/  LDL.LU.64 R146, [R1+0x18] ;  /* 0x0000180001927983 */ /* 0x000ea80000300a00 */
        /* <DEDUP_REMOVED lines=34> */
[----:B---3--:R-:W-:Y:S04]  /*2a80*/  STL.64 [R1+0xbb0], R214 ;  /* 0x000bb0d601007387 */ /* 0x008fe80000100a00 */
[----:B--2---:R-:W-:Y:S04]  /*2a90*/  STL.64 [R1+0xba8], R212 ;  /* 0x000ba8d401007387 */ /* 0x004fe80000100a00 */
[----:B----4-:R-:W-:Y:S04]  /*2aa0*/  STL.64 [R1+0xba0], R210 ;  /* 0x000ba0d201007387 */ /* 0x010fe80000100a00 */
        /* <DEDUP_REMOVED lines=45> */
[----:B--2---:R-:W2:Y:S04]  /*2d80*/  LDL.LU.64 R120, [R1+0x480] ;  /* 0x0004800001787983 */ /* 0x004ea80000300a00 */
[----:B------:R-:W2:Y:S04]  /*2d90*/  LDL.LU.64 R122, [R1+0x488] ;  /* 0x00048800017a7983 */ /* 0x000ea80000300a00 */
        /* <DEDUP_REMOVED lines=46> */
[----:B------:R-:W3:Y:S04]  /*3080*/  LDL.LU.64 R216, [R1+0x130] ;  /* 0x0001300001d87983 */ /* 0x000ee80000300a00 */
        /* <DEDUP_REMOVED lines=57> */
[----:B----4-:R-:W4:Y:S04]  /*3420*/  LDL.LU.64 R24, [R1+0x180] ;  /* 0x0001800001187983 */ /* 0x010f280000300a00 */
[----:B------:R-:W3:Y:S04]  /*3430*/  LDL.LU.64 R26, [R1+0x188] ;  /* 0x00018800011a7983 */ /* 0x000ee80000300a00 */
[----:B------:R-:W4:Y:S04]  /*3440*/  LDL.LU.64 R28, [R1+0x190] ;  /* 0x00019000011c7983 */ /* 0x000f280000300a00 */
        /* <DEDUP_REMOVED lines=44> */
[----:B------:R-:W3:Y:S01]  /*3710*/  LDL.LU.64 R118, [R1+0x2f8] ;  /* 0x0002f80001767983 */ /* 0x000ee20000300a00 */
[----:B------:R-:W-:-:S02]  /*3720*/  UIMAD UR15, UR14, 0x300, UR12 ;  /* 0x000003000e0f78a4 */ /* 0x000fc4000f8e020c */
[----:B------:R-:W-:Y:S01]  /*3730*/  UIMAD UR10, UR14, 0x300, UR13 ;  /* 0x000003000e0a78a4 */ /* 0x000fe2000f8e020d */
[----:B--2---:R-:W-:Y:S01]  /*3740*/  WARPGROUP.ARRIVE ;  /* 0x00000000000079c5 */ /* 0x004fe20000000000 */
[----:B------:R-:W-:Y:S01]  /*3750*/  UMOV UR9, 0xc0000010 ;  /* 0xc000001000097882 */ /* 0x000fe20000000000 */
[----:B------:R-:W-:Y:S02]  /*3760*/  UMOV UR11, 0xc0000010 ;  /* 0xc0000010000b7882 */ /* 0x000fe40000000000 */
[----:B------:R-:W-:-:S04]  /*3770*/  UMOV UR8, UR15 ;  /* 0x0000000f00087c82 */ /* 0x000fc80008000000 */
[----:B------:R-:W-:Y:S01]  /*3780*/  IGMMA.64x192x32.S8.S8 R120, gdesc[UR8], R120, gsb0 ;  /* 0x04e00000087879f1 */ /* 0x000fe20008041078 */
[----:B---3--:R-:W-:Y:S04]  /*3790*/  STL.64 [R1+0x900], R118 ;  /* 0x0009007601007387 */ /* 0x008fe80000100a00 */
        /* <DEDUP_REMOVED lines=91> */
[----:B------:R-:W2:Y:S01]  /*3d50*/  LDL.LU.64 R112, [R1+0x460] ;  /* 0x0004600001707983 */ /* 0x000ea20000300a00 */
[----:B------:R-:W-:-:S03]  /*3d60*/  WARPGROUP.DEPBAR.LE gsb0, 0x0 ;  /* 0x00008000000079c5 */ /* 0x000fc60000010000 */
[----:B------:R-:W2:Y:S04]  /*3d70*/  LDL.LU.64 R114, [R1+0x468] ;  /* 0x0004680001727983 */ /* 0x000ea80000300a00 */
[----:B------:R-:W2:Y:S04]  /*3d80*/  LDL.LU.64 R116, [R1+0x470] ;  /* 0x0004700001747983 */ /* 0x000ea80000300a00 */
[----:B------:R-:W2:Y:S04]  /*3d90*/  LDL.LU.64 R118, [R1+0x478] ;  /* 0x0004780001767983 */ /* 0x000ea80000300a00 */
        /* <DEDUP_REMOVED lines=48> */
[----:B---3--:R-:W3:Y:S04]  /*40a0*/  LDL.LU.64 R214, [R1+0xbb0] ;  /* 0x000bb00001d67983 */ /* 0x008ee80000300a00 */
        /* <DEDUP_REMOVED lines=36> */
[----:B------:R-:W3:Y:S01]  /*42f0*/  LDL.LU.64 R140, [R1+0xa88] ;  /* 0x000a8800018c7983 */ /* 0x000ee20000300a00 */
[----:B------:R-:W-:Y:S01]  /*4300*/  UIADD3 UR6, UR10, 0x180, URZ ;  /* 0x000001800a067890 */ /* 0x000fe2000fffe03f */
[----:B------:R-:W-:Y:S01]  /*4310*/  UMOV UR4, UR8 ;  /* 0x0000000800047c82 */ /* 0x000fe20008000000 */
[----:B------:R-:W-:Y:S01]  /*4320*/  UMOV UR5, UR9 ;  /* 0x0000000900057c82 */ /* 0x000fe20008000000 */
[----:B------:R-:W-:Y:S01]  /*4330*/  UMOV UR7, 0xc0000010 ;  /* 0xc000001000077882 */ /* 0x000fe20000000000 */
[----:B------:R-:W4:Y:S04]  /*4340*/  LDL.LU.64 R138, [R1+0xa80] ;  /* 0x000a8000018a7983 */ /* 0x000f280000300a00 */
        /* <DEDUP_REMOVED lines=8> */
[----:B------:R-:W4:Y:S01]  /*43d0*/  LDL.LU.64 R120, [R1+0xa38] ;  /* 0x000a380001787983 */ /* 0x000f220000300a00 */
[----:B---3--:R-:W-:-:S06]  /*43e0*/  WARPGROUP.ARRIVE ;  /* 0x00000000000079c5 */ /* 0x008fcc0000000000 */
[----:B------:R-:W-:Y:S03]  /*43f0*/  IGMMA.64x192x32.S8.S8 R140, gdesc[UR4], R140, gsb0 ;  /* 0x04e00000048c79f1 */ /* 0x000fe6000804108c */
[----:B------:R-:W-:Y:S02]  /*4400*/  WARPGROUP.DEPBAR.LE gsb0, 0x0 ;  /* 0x00008000000079c5 */ /* 0x000fe40000010000 */
[----:B------:R-:W-:Y:S04]  /*4410*/  STL.64 [R1], R140 ;  /* 0x0000008c01007387 */ /* 0x000fe80000100a00 */
        /* <DEDUP_REMOVED lines=47> */
[----:B---3--:R-:W4:Y:S04]  /*4710*/  LDL.LU.64 R214, [R1+0xa30] ;  /* 0x000a300001d67983 */ /* 0x008f280000300a00 */
        /* <DEDUP_REMOVED lines=37> */
[----:B------:R-:W-:Y:S01]  /*4970*/  UIADD3 UR4, UR15, 0x100, URZ ;  /* 0x000001000f047890 */ /* 0x000fe2000fffe03f */
[----:B------:R-:W-:-:S02]  /*4980*/  UMOV UR5, 0xc0000010 ;  /* 0xc000001000057882 */ /* 0x000fc40000000000 */
[----:B------:R-:W-:-:S04]  /*4990*/  UMOV UR9, UR5 ;  /* 0x0000000500097c82 */ /* 0x000fc80008000000 */
[----:B------:R-:W-:Y:S01]  /*49a0*/  UMOV UR8, UR4 ;  /* 0x0000000400087c82 */ /* 0x000fe20008000000 */
[----:B----4-:R-:W-:-:S06]  /*49b0*/  WARPGROUP.ARRIVE ;  /* 0x00000000000079c5 */ /* 0x010fcc0000000000 */
[----:B------:R-:W-:Y:S03]  /*49c0*/  IGMMA.64x192x32.S8.S8 R120, gdesc[UR4], R120, gsb0 ;  /* 0x04e00000047879f1 */ /* 0x000fe60008041078 */
[----:B------:R-:W-:Y:S02]  /*49d0*/  WARPGROUP.DEPBAR.LE gsb0, 0x0 ;  /* 0x00008000000079c5 */ /* 0x000fe40000010000 */
[----:B--2---:R-:W-:-:S06]  /*49e0*/  WARPGROUP.ARRIVE ;  /* 0x00000000000079c5 */ /* 0x004fcc0000000000 */
[----:B------:R-:W-:Y:S03]  /*49f0*/  IGMMA.64x192x32.S8.S8 R24, gdesc[UR8], R24, gsb0 ;  /* 0x04e00000081879f1 */ /* 0x000fe60008041018 */
        /* <DEDUP_REMOVED lines=97> */
[----:B------:R-:W-:Y:S01]  /*5010*/  UIADD3 UR8, UR15, 0x200, URZ ;  /* 0x000002000f087890 */ /* 0x000fe2000fffe03f */
[----:B------:R-:W-:Y:S01]  /*5020*/  UMOV UR9, 0xc0000010 ;  /* 0xc000001000097882 */ /* 0x000fe20000000000 */
[----:B--2---:R-:W-:-:S07]  /*5030*/  WARPGROUP.ARRIVE ;  /* 0x00000000000079c5 */ /* 0x004fce0000000000 */
        /* <DEDUP_REMOVED lines=98> */
[----:B------:R-:W-:Y:S01]  /*5660*/  UMOV UR4, UR8 ;  /* 0x0000000800047c82 */ /* 0x000fe20008000000 */
[----:B------:R-:W-:Y:S01]  /*5670*/  UMOV UR5, UR9 ;  /* 0x0000000900057c82 */ /* 0x000fe20008000000 */
[----:B--2---:R-:W-:-:S06]  /*5680*/  WARPGROUP.ARRIVE ;  /* 0x00000000000079c5 */ /* 0x004fcc0000000000 */
[----:B------:R-:W-:Y:S03]  /*5690*/  IGMMA.64x192x32.S8.S8 R24, gdesc[UR4], R24, gsb0 ;  /* 0x04e00000041879f1 */ /* 0x000fe60008041018 */
[----:B------:R-:W-:Y:S02]  /*56a0*/  WARPGROUP.DEPBAR.LE gsb0, 0x0 ;  /* 0x00008000000079c5 */ /* 0x000fe40000010000 */
[----:B------:R-:W-:Y:S05]  /*56b0*/  @!P0 BRA `(.L_x_24) ;  /* 0x0000000000048947 */ /* 0x000fea0003800000 */
[----:B------:R-:W-:Y:S01]  /*56c0*/  BPT.TRAP 0x1 ;  /* 0x000000040000795c */ /* 0x000fe20000300000 */
.L_x_24:
[----:B------:R-:W-:Y:S01]  /*56d0*/  UISETP.GT.U32.AND UP0, UPT, UR40, 0x1, UPT ;  /* 0x000000012800788c */ /* 0x000fe2000bf04070 */
[----:B01----:R-:W-:-:S04]  /*56e0*/  IMAD R6, R3, 0x8, R0 ;  /* 0x0000000803067824 */ /* 0x003fc800078e0200 */
[----:B------:R-:W-:Y:S01]  /*56f0*/  VIADD R6, R6, 0x48 ;  /* 0x0000004806067836 */ /* 0x000fe20000000000 */
[----:B------:R-:W-:-:S04]  /*5700*/  PLOP3.LUT P1, PT, PT, PT, UP0, 0x80, 0x0 ;  /* 0x000000000000781c */ /* 0x000fc80003f2f008 */
[----:B------:R-:W-:-:S04]  /*5710*/  PRMT R6, RZ, 0x654, R6 ;  /* 0x00000654ff067816 */ /* 0x000fc80000000006 */
[----:B------:R0:W-:Y:S05]  /*5720*/  SYNCS.ARRIVE.TRANS64.RED.A1T0 RZ, [R6+URZ], RZ ;  /* 0x000000ff06ff79a7 */ /* 0x0001ea000810043f */
[----:B------:R-:W-:Y:S05]  /*5730*/  @P1 BRA `(.L_x_25) ;  /* 0x0000000000041947 */ /* 0x000fea0003800000 */
[----:B------:R-:W-:Y:S01]  /*5740*/  BPT.TRAP 0x1 ;  /* 0x000000040000795c */ /* 0x000fe20000300000 */
.L_x_25:
[----:B------:R-:W-:Y:S01]  /*5750*/  UIADD3 UR14, UR14, 0x1, URZ ;  /* 0x000000010e0e7890 */ /* 0x000fe2000fffe03f */
[----:B------:R-:W-:Y:S01]  /*5760*/  ISETP.GT.AND P2, PT, R5, 0x1, PT ;  /* 0x000000010500780c */ /* 0x000fe20003f44270 */
[----:B------:R-:W-:Y:S02]  /*5770*/  VIADD R3, R3, 0x1 ;  /* 0x0000000103037836 */ /* 0x000fe40000000000 */
[----:B------:R-:W-:Y:S01]  /*5780*/  UISETP.NE.AND UP0, UPT, UR14, 0x9, UPT ;  /* 0x000000090e00788c */ /* 0x000fe2000bf05270 */
[----:B------:R-:W-:Y:S02]  /*5790*/  VIADD R5, R5, 0xffffffff ;  /* 0xffffffff05057836 */ /* 0x000fe40000000000 */
[C---:B------:R-:W-:Y:S01]  /*57a0*/  ISETP.NE.AND P1, PT, R3.reuse, 0x9, PT ;  /* 0x000000090300780c */ /* 0x040fe20003f25270 */
[----:B------:R-:W-:Y:S02]  /*57b0*/  USEL UR4, URZ, 0x1, UP0 ;  /* 0x000000013f047887 */ /* 0x000fe40008000000 */
[----:B------:R-:W-:Y:S01]  /*57c0*/  USEL UR14, UR14, URZ, UP0 ;  /* 0x0000003f0e0e7287 */ /* 0x000fe20008000000 */
[----:B------:R-:W-:-:S03]  /*57d0*/  SEL R3, R3, RZ, P1 ;  /* 0x000000ff03037207 */ /* 0x000fc60000800000 */
[----:B------:R-:W-:Y:S01]  /*57e0*/  LOP3.LUT R4, R4, UR4, RZ, 0x3c, !PT ;  /* 0x0000000404047c12 */ /* 0x000fe2000f8e3cff */
[----:B------:R-:W-:Y:S07]  /*57f0*/  @P2 BRA `(.L_x_26) ;  /* 0xffffffcc00342947 */ /* 0x000fee000383ffff */
.L_x_19:
[----:B01----:R-:W0:Y:S02]  /*5800*/  LDC R3, c[0x0][0x28c] ;  /* 0x0000a300ff037b82 */ /* 0x003e240000000800 */
[----:B0-----:R-:W-:-:S13]  /*5810*/  ISETP.GE.AND P1, PT, R3, 0x1, PT ;  /* 0x000000010300780c */ /* 0x001fda0003f26270 */
[----:B------:R-:W-:Y:S05]  /*5820*/  @!P1 BRA `(.L_x_27) ;  /* 0x0000000000449947 */ /* 0x000fea0003800000 */
[----:B------:R-:W-:Y:S05]  /*5830*/  @!P0 BRA `(.L_x_28) ;  /* 0x0000000000048947 */ /* 0x000fea0003800000 */
[----:B------:R-:W-:Y:S01]  /*5840*/  BPT.TRAP 0x1 ;  /* 0x000000040000795c */ /* 0x000fe20000300000 */
.L_x_28:
[----:B------:R-:W-:-:S04]  /*5850*/  UISETP.LT.AND UP0, UPT, UR46, 0x1, UPT ;  /* 0x000000012e00788c */ /* 0x000fc8000bf01270 */
[----:B------:R-:W-:Y:S02]  /*5860*/  USEL UR6, UR46, 0x1, UP0 ;  /* 0x000000012e067887 */ /* 0x000fe40008000000 */
[----:B------:R-:W-:Y:S02]  /*5870*/  UISETP.GT.U32.AND UP0, UPT, UR40, 0x1, UPT ;  /* 0x000000012800788c */ /* 0x000fe4000bf04070 */
[----:B------:R-:W-:-:S04]  /*5880*/  UIADD3 UR6, UR39, UR46, -UR6 ;  /* 0x0000002e27067290 */ /* 0x000fc8000fffe806 */
[----:B------:R-:W-:Y:S01]  /*5890*/  UIMAD.WIDE.U32 UR4, UR6, 0x38e38e39, URZ ;  /* 0x38e38e39060478a5 */ /* 0x000fe2000f8e003f */
[----:B------:R-:W-:-:S03]  /*58a0*/  PLOP3.LUT P0, PT, PT, PT, UP0, 0x80, 0x0 ;  /* 0x000000000000781c */ /* 0x000fc60003f0f008 */
[----:B------:R-:W-:-:S04]  /*58b0*/  USHF.R.U32.HI UR4, URZ, 0x1, UR5 ;  /* 0x000000013f047899 */ /* 0x000fc80008011605 */
[----:B------:R-:W-:-:S06]  /*58c0*/  UIMAD UR6, UR4, -0x9, UR6 ;  /* 0xfffffff7040678a4 */ /* 0x000fcc000f8e0206 */
[----:B------:R-:W-:-:S04]  /*58d0*/  IMAD.U32 R3, RZ, RZ, UR6 ;  /* 0x00000006ff037e24 */ /* 0x000fc8000f8e00ff */
[----:B------:R-:W-:-:S04]  /*58e0*/  IMAD R0, R3, 0x8, R0 ;  /* 0x0000000803007824 */ /* 0x000fc800078e0200 */
[----:B------:R-:W-:-:S05]  /*58f0*/  VIADD R0, R0, 0x48 ;  /* 0x0000004800007836 */ /* 0x000fca0000000000 */
[----:B------:R-:W-:-:S04]  /*5900*/  PRMT R0, RZ, 0x654, R0 ;  /* 0x00000654ff007816 */ /* 0x000fc80000000000 */
[----:B------:R0:W-:Y:S01]  /*5910*/  SYNCS.ARRIVE.TRANS64.RED.A1T0 RZ, [R0+URZ], RZ ;  /* 0x000000ff00ff79a7 */ /* 0x0001e2000810043f */
[----:B------:R-:W-:Y:S05]  /*5920*/  @P0 BRA `(.L_x_27) ;  /* 0x0000000000040947 */ /* 0x000fea0003800000 */
[----:B------:R-:W-:Y:S01]  /*5930*/  BPT.TRAP 0x1 ;  /* 0x000000040000795c */ /* 0x000fe20000300000 */
.L_x_27:
[----:B------:R-:W1:Y:S01]  /*5940*/  S2R R5, SR_TID.X ;  /* 0x0000000000057919 */ /* 0x000e620000002100 */
[----:B------:R-:W-:Y:S01]  /*5950*/  UIMAD UR42, UR42, 0x180, URZ ;  /* 0x000001802a2a78a4 */ /* 0x000fe2000f8e023f */
[----:B------:R-:W-:Y:S01]  /*5960*/  ULDC UR12, c[0x0][0x288] ;  /* 0x0000a200000c7ab9 */ /* 0x000fe20000000800 */
[----:B------:R-:W-:Y:S02]  /*5970*/  UIMAD.WIDE UR8, UR41, 0x180, URZ ;  /* 0x00000180290878a5 */ /* 0x000fe4000f8e023f */
[----:B------:R-:W-:Y:S02]  /*5980*/  UIMAD UR41, UR41, 0x180, URZ ;  /* 0x00000180292978a4 */ /* 0x000fe4000f8e023f */
[----:B------:R-:W-:Y:S01]  /*5990*/  IMAD.U32 R12, RZ, RZ, UR42 ;  /* 0x0000002aff0c7e24 */ /* 0x000fe2000f8e00ff */
[----:B------:R-:W-:Y:S02]  /*59a0*/  UISETP.GE.AND UP0, UPT, UR42, UR12, UPT ;  /* 0x0000000c2a00728c */ /* 0x000fe4000bf06270 */
[----:B------:R-:W-:Y:S01]  /*59b0*/  UIADD3 UR39, UR46, UR39, URZ ;  /* 0x000000272e277290 */ /* 0x000fe2000fffe03f */
[----:B------:R-:W-:Y:S01]  /*59c0*/  ULDC UR7, c[0x0][0x284] ;  /* 0x0000a10000077ab9 */ /* 0x000fe20000000800 */
[----:B------:R-:W-:-:S02]  /*59d0*/  USHF.R.S32.HI UR13, URZ, 0x1f, UR43 ;  /* 0x0000001f3f0d7899 */ /* 0x000fc4000801142b */
[----:B------:R-:W-:Y:S02]  /*59e0*/  UISETP.GE.OR UP0, UPT, UR41, UR7, UP0 ;  /* 0x000000072900728c */ /* 0x000fe40008706670 */
[----:B------:R-:W-:Y:S02]  /*59f0*/  UISETP.GT.U32.AND UP1, UPT, UR39, 0x8, UPT ;  /* 0x000000082700788c */ /* 0x000fe4000bf24070 */
[----:B------:R-:W-:Y:S01]  /*5a00*/  UIMAD.WIDE.U32 UR4, UR39, 0x38e38e39, URZ ;  /* 0x38e38e39270478a5 */ /* 0x000fe2000f8e003f */
[----:B------:R-:W-:Y:S01]  /*5a10*/  ULDC.64 UR10, c[0x0][0x5d0] ;  /* 0x00017400000a7ab9 */ /* 0x000fe20000000a00 */
[----:B------:R-:W-:Y:S01]  /*5a20*/  UISETP.LT.U32.AND UP1, UPT, UR46, 0x9, UP1 ;  /* 0x000000092e00788c */ /* 0x000fe20008f21070 */
[----:B------:R-:W-:Y:S01]  /*5a30*/  PLOP3.LUT P0, PT, PT, PT, UP0, 0x80, 0x0 ;  /* 0x000000000000781c */ /* 0x000fe20003f0f008 */
[----:B------:R-:W-:Y:S02]  /*5a40*/  UISETP.GE.U32.AND UP2, UPT, UR46, 0x9, UPT ;  /* 0x000000092e00788c */ /* 0x000fe4000bf46070 */
[----:B------:R-:W-:-:S02]  /*5a50*/  UIMAD UR6, UR13, UR10, URZ ;  /* 0x0000000a0d0672a4 */ /* 0x000fc4000f8e023f */
[----:B------:R-:W-:Y:S02]  /*5a60*/  USHF.R.U32.HI UR4, URZ, 0x1, UR5 ;  /* 0x000000013f047899 */ /* 0x000fe40008011605 */
[----:B------:R-:W-:Y:S01]  /*5a70*/  USEL UR5, URZ, 0x1, !UP1 ;  /* 0x000000013f057887 */ /* 0x000fe2000c800000 */
[--C-:B-1----:R-:W-:Y:S01]  /*5a80*/  SHF.R.U32.HI R19, RZ, 0x7, R5.reuse ;  /* 0x00000007ff137819 */ /* 0x102fe20000011605 */
[C---:B------:R-:W-:Y:S01]  /*5a90*/  IMAD.SHL.U32 R13, R5.reuse, 0x2, RZ ;  /* 0x00000002050d7824 */ /* 0x040fe200078e00ff */
[----:B------:R-:W-:Y:S01]  /*5aa0*/  SHF.R.U32.HI R3, RZ, 0x2, R5 ;  /* 0x00000002ff037819 */ /* 0x000fe20000011605 */
[----:B------:R-:W-:Y:S01]  /*5ab0*/  UIMAD UR6, UR43, UR11, UR6 ;  /* 0x0000000b2b0672a4 */ /* 0x000fe2000f8e0206 */
[----:B------:R-:W-:Y:S01]  /*5ac0*/  LOP3.LUT R4, R5, 0x60, RZ, 0xc0, !PT ;  /* 0x0000006005047812 */ /* 0x000fe200078ec0ff */
[----:B------:R-:W-:Y:S01]  /*5ad0*/  ULOP3.LUT UR38, UR38, UR5, URZ, 0x3c, !UPT ;  /* 0x0000000526267292 */ /* 0x000fe2000f8e3c3f */
[----:B------:R-:W-:Y:S01]  /*5ae0*/  LOP3.LUT R19, R19, 0x1, RZ, 0xc0, !PT ;  /* 0x0000000113137812 */ /* 0x000fe200078ec0ff */
[----:B------:R-:W-:Y:S01]  /*5af0*/  UIMAD UR39, UR4, -0x9, UR39 ;  /* 0xfffffff7042778a4 */ /* 0x000fe2000f8e0227 */
[----:B------:R-:W-:Y:S01]  /*5b00*/  LOP3.LUT R3, R3, 0x7, RZ, 0xc0, !PT ;  /* 0x0000000703037812 */ /* 0x000fe200078ec0ff */
[----:B------:R-:W-:Y:S01]  /*5b10*/  @UP2 ULOP3.LUT UR38, UR38, 0x1, UR4, 0x78, !UPT ;  /* 0x0000000126262892 */ /* 0x000fe2000f8e7804 */
[----:B------:R-:W-:Y:S01]  /*5b20*/  SHF.R.U32.HI R4, RZ, 0x1, R4 ;  /* 0x00000001ff047819 */ /* 0x000fe20000011604 */
[----:B------:R-:W-:Y:S01]  /*5b30*/  IMAD.SHL.U32 R226, R19, 0x40, RZ ;  /* 0x0000004013e27824 */ /* 0x000fe200078e00ff */
[----:B------:R-:W-:-:S02]  /*5b40*/  LOP3.LUT R12, R12, 0x6, R13, 0xf8, !PT ;  /* 0x000000060c0c7812 */ /* 0x000fc400078ef80d */
[--C-:B0-----:R-:W-:Y:S02]  /*5b50*/  IADD3 R0, RZ, -R4, -R3.reuse ;  /* 0x80000004ff007210 */ /* 0x101fe40007ffe803 */
[----:B------:R-:W-:Y:S01]  /*5b60*/  LOP3.LUT R226, R226, 0x40, R3, 0xe2, !PT ;  /* 0x00000040e2e27812 */ /* 0x000fe200078ee203 */
[----:B------:R-:W-:Y:S01]  /*5b70*/  IMAD.MOV.U32 R3, RZ, RZ, -0x2 ;  /* 0xfffffffeff037424 */ /* 0x000fe200078e00ff */
[----:B------:R-:W-:Y:S01]  /*5b80*/  SHF.R.S32.HI R13, RZ, 0x1f, R12 ;  /* 0x0000001fff0d7819 */ /* 0x000fe2000001140c */
[----:B------:R-:W-:Y:S01]  /*5b90*/  IMAD R19, R19, -0x40, R0 ;  /* 0xffffffc013137824 */ /* 0x000fe200078e0200 */
[----:B------:R-:W-:Y:S02]  /*5ba0*/  LOP3.LUT R0, R5, 0x3, RZ, 0xc0, !PT ;  /* 0x0000000305007812 */ /* 0x000fe400078ec0ff */
[----:B------:R-:W-:Y:S01]  /*5bb0*/  LOP3.LUT R226, R226, UR8, R4, 0xfe, !PT ;  /* 0x00000008e2e27c12 */ /* 0x000fe2000f8efe04 */
[----:B------:R-:W-:Y:S02]  /*5bc0*/  IMAD.U32 R4, RZ, RZ, UR10 ;  /* 0x0000000aff047e24 */ /* 0x000fe4000f8e00ff */
[----:B------:R-:W-:-:S02]  /*5bd0*/  IMAD R0, R0, R3, UR12 ;  /* 0x0000000c00007e24 */ /* 0x000fc4000f8e0203 */
[----:B------:R-:W-:Y:S02]  /*5be0*/  IMAD.U32 R3, RZ, RZ, UR7 ;  /* 0x00000007ff037e24 */ /* 0x000fe4000f8e00ff */
[----:B------:R-:W-:-:S03]  /*5bf0*/  IMAD.WIDE.U32 R4, R4, UR43, R12 ;  /* 0x0000002b04047c25 */ /* 0x000fc6000f8e000c */
[----:B------:R-:W-:Y:S01]  /*5c00*/  IADD3 R19, R3, -UR41, R19 ;  /* 0x8000002903137c10 */ /* 0x000fe2000fffe013 */
[----:B------:R-:W-:Y:S01]  /*5c10*/  VIADD R5, R5, UR6 ;  /* 0x0000000605057c36 */ /* 0x000fe20008000000 */
[----:B------:R-:W-:Y:S01]  /*5c20*/  UMOV UR41, 0xffffffff ;  /* 0xffffffff00297882 */ /* 0x000fe20000000000 */
[----:B------:R-:W-:Y:S01]  /*5c30*/  VIADD R0, R0, -UR42 ;  /* 0x8000002a00007c36 */ /* 0x000fe20008000000 */
[----:B------:R-:W-:Y:S06]  /*5c40*/  @P0 BRA `(.L_x_29) ;  /* 0x0000025000700947 */ /* 0x000fec0003800000 */
[----:B-----5:R-:W-:Y:S01]  /*5c50*/  ISETP.NE.AND P0, PT, R17, RZ, PT ;  /* 0x000000ff1100720c */ /* 0x020fe20003f05270 */
[----:B------:R-:W-:Y:S01]  /*5c60*/  ULDC.64 UR10, c[0x0][0x5c8] ;  /* 0x00017200000a7ab9 */ /* 0x000fe20000000a00 */
[----:B------:R-:W-:Y:S01]  /*5c70*/  BSSY B0, `(.L_x_29) ;  /* 0x0002519000007945 */ /* 0x000fe20003800000 */
[----:B------:R-:W-:Y:S01]  /*5c80*/  UIMAD UR4, UR9, UR10, URZ ;  /* 0x0000000a090472a4 */ /* 0x000fe2000f8e023f */
[----:B------:R-:W-:Y:S02]  /*5c90*/  IMAD.U32 R14, RZ, RZ, UR11 ;  /* 0x0000000bff0e7e24 */ /* 0x000fe4000f8e00ff */
[----:B------:R-:W-:-:S04]  /*5ca0*/  IMAD.WIDE.U32 R8, R226, UR10, R4 ;  /* 0x0000000ae2087c25 */ /* 0x000fc8000f8e0004 */
[----:B------:R-:W-:-:S04]  /*5cb0*/  IMAD R14, R226, R14, UR4 ;  /* 0x00000004e20e7e24 */ /* 0x000fc8000f8e020e */
[----:B------:R-:W-:Y:S01]  /*5cc0*/  IMAD.IADD R14, R9, 0x1, R14 ;  /* 0x00000001090e7824 */ /* 0x000fe200078e020e */
[----:B------:R-:W-:Y:S06]  /*5cd0*/  @!P0 BRA `(.L_x_30) ;  /* 0x0000019800e48947 */ /* 0x000fec0003800000 */
[----:B------:R-:W0:Y:S01]  /*5ce0*/  LDC.64 R4, c[0x0][0x5b0] ;  /* 0x00016c00ff047b82 */ /* 0x000e220000000a00 */
[----:B------:R-:W-:Y:S01]  /*5cf0*/  ULDC.64 UR6, c[0x0][0x5b8] ;  /* 0x00016e0000067ab9 */ /* 0x000fe20000000a00 */
[----:B------:R-:W-:Y:S01]  /*5d00*/  ISETP.GE.AND P6, PT, R19, 0x1, PT ;  /* 0x000000011300780c */ /* 0x000fe20003fc6270 */
[----:B------:R-:W-:Y:S02]  /*5d10*/  UIMAD UR4, UR13, UR6, URZ ;  /* 0x000000060d0472a4 */ /* 0x000fe4000f8e023f */
[----:B------:R-:W-:Y:S01]  /*5d20*/  IMAD.U32 R3, RZ, RZ, UR6 ;  /* 0x00000006ff037e24 */ /* 0x000fe2000f8e00ff */
[----:B------:R-:W-:Y:S01]  /*5d30*/  LOP3.LUT R18, R18, 0xfffffffe, RZ, 0xc0, !PT ;  /* 0xfffffffe12127812 */ /* 0x000fe200078ec0ff */
[----:B------:R-:W-:Y:S01]  /*5d40*/  BSSY B1, `(.L_x_31) ;  /* 0x000000f000017945 */ /* 0x000fe20003800000 */
[----:B------:R-:W-:Y:S01]  /*5d50*/  UIMAD UR4, UR43, UR7, UR4 ;  /* 0x000000072b0472a4 */ /* 0x000fe2000f8e0204 */
[----:B------:R-:W1:Y:S01]  /*5d60*/  LDC.64 R10, c[0x0][0x5a8] ;  /* 0x00016a00ff0a7b82 */ /* 0x000e620000000a00 */
[----:B------:R-:W-:Y:S01]  /*5d70*/  IMAD.WIDE.U32 R12, R3, UR43, R12 ;  /* 0x0000002b030c7c25 */ /* 0x000fe2000f8e000c */
[----:B------:R-:W-:-:S03]  /*5d80*/  ISETP.LT.OR P1, PT, R0, 0x1, !P6 ;  /* 0x000000010000780c */ /* 0x000fc60007721670 */
[----:B------:R-:W-:Y:S02]  /*5d90*/  VIADD R219, R13, UR4 ;  /* 0x000000040ddb7c36 */ /* 0x000fe40008000000 */
[----:B------:R-:W-:Y:S01]  /*5da0*/  IMAD.MOV.U32 R218, RZ, RZ, R12 ;  /* 0x000000ffffda7224 */ /* 0x000fe200078e000c */
[----:B------:R-:W-:Y:S01]  /*5db0*/  @P6 LOP3.LUT R18, R18, 0x1, RZ, 0xfc, !PT ;  /* 0x0000000112126812 */ /* 0x000fe200078efcff */
[----:B0-----:R-:W-:Y:S02]  /*5dc0*/  IMAD R15, R4, UR9, RZ ;  /* 0x00000009040f7c24 */ /* 0x001fe4000f8e02ff */
[----:B------:R-:W-:-:S04]  /*5dd0*/  IMAD.WIDE.U32 R6, R226, R4, R218 ;  /* 0x00000004e2067225 */ /* 0x000fc800078e00da */
[----:B------:R-:W-:Y:S01]  /*5de0*/  IMAD R15, R226, R5, R15 ;  /* 0x00000005e20f7224 */ /* 0x000fe200078e020f */
[----:B-1----:R-:W-:-:S04]  /*5df0*/  IADD3 R216, P0, R6, R10, RZ ;  /* 0x0000000a06d87210 */ /* 0x002fc80007f1e0ff */
[----:B------:R-:W-:Y:S01]  /*5e00*/  IADD3.X R217, R11, R7, R15, P0, !PT ;  /* 0x000000070bd97210 */ /* 0x000fe200007fe40f */
[----:B------:R-:W-:Y:S08]  /*5e10*/  @P1 BRA `(.L_x_32) ;  /* 0x0000000000041947 */ /* 0x000ff00003800000 */
[----:B------:R0:W5:Y:S02]  /*5e20*/  LDG.E.U8 R2, desc[UR36][R216.64] ;  /* 0x00000024d8027981 */ /* 0x000164000c1e1100 */
.L_x_32:
[----:B------:R-:W-:Y:S05]  /*5e30*/  BSYNC B1 ;  /* 0x0000000000017941 */ /* 0x000fea0003800000 */
.L_x_31:
[----:B------:R-:W2:Y:S01]  /*5e40*/  LDL.LU R6, [R1+0x480] ;  /* 0x0004800001067983 */ /* 0x000ea20000300800 */
[----:B-----5:R-:W-:Y:S01]  /*5e50*/  LOP3.LUT R3, R2, 0xffff, RZ, 0xc0, !PT ;  /* 0x0000ffff02037812 */ /* 0x020fe200078ec0ff */
[----:B------:R-:W-:Y:S01]  /*5e60*/  ULDC.64 UR4, c[0x0][0x5c0] ;  /* 0x0001700000047ab9 */ /* 0x000fe20000000a00 */
[----:B------:R-:W-:Y:S01]  /*5e70*/  ISETP.LT.OR P2, PT, R0, 0x2, !P6 ;  /* 0x000000020000780c */ /* 0x000fe20007741670 */
[----:B------:R-:W-:Y:S01]  /*5e80*/  BSSY B1, `(.L_x_33) ;  /* 0x000000b000017945 */ /* 0x000fe20003800000 */
[----:B------:R-:W-:Y:S02]  /*5e90*/  PRMT R3, R3, 0x8880, RZ ;  /* 0x0000888003037816 */ /* 0x000fe400000000ff */
[----:B------:R-:W-:-:S03]  /*5ea0*/  IADD3 R8, P0, R8, UR4, RZ ;  /* 0x0000000408087c10 */ /* 0x000fc6000ff1e0ff */
[----:B------:R-:W-:Y:S01]  /*5eb0*/  IMAD R3, R3, R17, RZ ;  /* 0x0000001103037224 */ /* 0x000fe200078e02ff */
[----:B------:R-:W-:-:S03]  /*5ec0*/  IADD3.X R9, R14, UR5, RZ, P0, !PT ;  /* 0x000000050e097c10 */ /* 0x000fc600087fe4ff */
[----:B--2---:R-:W-:-:S05]  /*5ed0*/  @!P1 IMAD R6, R6, R16, R3 ;  /* 0x0000001006069224 */ /* 0x004fca00078e0203 */
[----:B------:R1:W-:Y:S01]  /*5ee0*/  @!P1 STG.E.U8 desc[UR36][R8.64], R6 ;  /* 0x0000000608009986 */ /* 0x0003e2000c101124 */
[----:B------:R-:W-:Y:S05]  /*5ef0*/  @P2 BRA `(.L_x_34) ;  /* 0x00000000000c2947 */ /* 0x000fea0003800000 */
[----:B------:R-:W2:Y:S02]  /*5f00*/  LDG.E.U8 R2, desc[UR36][R216.64+0x1] ;  /* 0x00000124d8027981 */ /* 0x000ea4000c1e1100 */
[----:B--2---:R-:W-:-:S05]  /*5f10*/  PRMT R3, R2, 0x8880, RZ ;  /* 0x0000888002037816 */ /* 0x004fca00000000ff */
[----:B------:R-:W-:-:S07]  /*5f20*/  IMAD R3, R3, R17, RZ ;  /* 0x0000001103037224 */ /* 0x000fce00078e02ff */
.L_x_34:
[----:B------:R-:W-:Y:S05]  /*5f30*/  BSYNC B1 ;  /* 0x0000000000017941 */ /* 0x000fea0003800000 */
.L_x_33:
[----:B-1----:R-:W2:Y:S01]  /*5f40*/  LDL.LU R6, [R1+0x484] ;  /* 0x0004840001067983 */ /* 0x002ea20000300800 */
[----:B------:R-:W-:Y:S01]  /*5f50*/  ISETP.GE.AND P5, PT, R19, 0x9, PT ;  /* 0x000000091300780c */ /* 0x000fe20003fa6270 */
[C---:B------:R-:W-:Y:S01]  /*5f60*/  IMAD.SHL.U32 R220, R4.reuse, 0x8, RZ ;  /* 0x0000000804dc7824 */ /* 0x040fe200078e00ff */
[----:B------:R-:W-:Y:S01]  /*5f70*/  SHF.L.U64.HI R221, R4, 0x3, R5 ;  /* 0x0000000304dd7819 */ /* 0x000fe20000010205 */
[----:B------:R-:W-:Y:S01]  /*5f80*/  @!P2 IMAD.MOV.U32 R7, RZ, RZ, R9 ;  /* 0x000000ffff07a224 */ /* 0x000fe200078e0009 */
[C---:B------:R-:W-:Y:S01]  /*5f90*/  ISETP.LT.OR P4, PT, R0.reuse, 0x1, !P5 ;  /* 0x000000010000780c */ /* 0x040fe20006f81670 */
[----:B------:R-:W-:Y:S01]  /*5fa0*/  BSSY B1, `(.L_x_35) ;  /* 0x000000e000017945 */ /* 0x000fe20003800000 */
[----:B------:R-:W-:Y:S01]  /*5fb0*/  ISETP.LT.OR P0, PT, R0, 0x2, !P5 ;  /* 0x000000020000780c */ /* 0x000fe20006f01670 */
[----:B------:R-:W-:-:S04]  /*5fc0*/  IMAD.WIDE.U32 R22, R226, R4, R220 ;  /* 0x00000004e2167225 */ /* 0x000fc800078e00dc */
[----:B------:R-:W-:Y:S02]  /*5fd0*/  IMAD.IADD R15, R15, 0x1, R23 ;  /* 0x000000010f0f7824 */ /* 0x000fe400078e0217 */
[----:B--2---:R-:W-:Y:S02]  /*5fe0*/  @!P2 IMAD R14, R6, R16, R3 ;  /* 0x00000010060ea224 */ /* 0x004fe400078e0203 */
[----:B------:R-:W-:-:S05]  /*5ff0*/  @!P2 IMAD.MOV.U32 R6, RZ, RZ, R8 ;  /* 0x000000ffff06a224 */ /* 0x000fca00078e0008 */
[----:B------:R1:W-:Y:S01]  /*6000*/  @!P2 STG.E.U8 desc[UR36][R6.64+0x1], R14 ;  /* 0x0000010e0600a986 */ /* 0x0003e2000c101124 */
[----:B------:R-:W-:-:S04]  /*6010*/  IADD3 R22, P1, P2, R12, R10, R22 ;  /* 0x0000000a0c167210 */ /* 0x000fc80007a3e016 */
[----:B------:R-:W-:Y:S02]  /*6020*/  IADD3.X R23, R219, R11, R15, P1, P2 ;  /* 0x0000000bdb177210 */ /* 0x000fe40000fe440f */
[----:B-1----:R-:W-:Y:S01]  /*6030*/  @!P4 IADD3 R6, P3, R8, UR45, RZ ;  /* 0x0000002d0806cc10 */ /* 0x002fe2000ff7e0ff */
[----:B------:R-:W-:-:S12]  /*6040*/  @P4 BRA `(.L_x_36) ;  /* 0x00000000000c4947 */ /* 0x000fd80003800000 */
[----:B------:R-:W2:Y:S02]  /*6050*/  LDG.E.U8 R2, desc[UR36][R22.64] ;  /* 0x0000002416027981 */ /* 0x000ea4000c1e1100 */
[----:B--2---:R-:W-:-:S05]  /*6060*/  PRMT R3, R2, 0x8880, RZ ;  /* 0x0000888002037816 */ /* 0x004fca00000000ff */
[----:B------:R-:W-:-:S07]  /*6070*/  IMAD R3, R3, R17, RZ ;  /* 0x0000001103037224 */ /* 0x000fce00078e02ff */
.L_x_36:
[----:B------:R-:W-:Y:S05]  /*6080*/  BSYNC B1 ;  /* 0x0000000000017941 */ /* 0x000fea0003800000 */
.L_x_35:
[----:B------:R-:W2:Y:S01]  /*6090*/  LDL.LU R14, [R1+0x488] ;  /* 0x00048800010e7983 */ /* 0x000ea20000300800 */
[----:B------:R-:W-:Y:S01]  /*60a0*/  @!P4 IADD3.X R7, R9, UR44, RZ, P3, !PT ;  /* 0x0000002c0907cc10 */ /* 0x000fe20009ffe4ff */
[----:B------:R-:W-:Y:S01]  /*60b0*/  BSSY B1, `(.L_x_37) ;  /* 0x000000b000017945 */ /* 0x000fe20003800000 */
[C---:B------:R-:W-:Y:S02]  /*60c0*/  ISETP.LT.OR P2, PT, R0.reuse, 0x9, !P6 ;  /* 0x000000090000780c */ /* 0x040fe40007741670 */
[C---:B------:R-:W-:Y:S02]  /*60d0*/  ISETP.LT.OR P3, PT, R0.reuse, 0xa, !P6 ;  /* 0x0000000a0000780c */ /* 0x040fe40007761670 */
[----:B------:R-:W-:Y:S01]  /*60e0*/  ISETP.LT.OR P1, PT, R0, 0x9, !P5 ;  /* 0x000000090000780c */ /* 0x000fe20006f21670 */
[----:B--2---:R-:W-:-:S05]  /*60f0*/  @!P4 IMAD R14, R14, R16, R3 ;  /* 0x000000100e0ec224 */ /* 0x004fca00078e0203 */
[----:B------:R1:W-:Y:S02]  /*6100*/  @!P4 STG.E.U8 desc[UR36][R6.64], R14 ;  /* 0x0000000e0600c986 */ /* 0x0003e4000c101124 */
[----:B-1----:R-:W-:Y:S01]  /*6110*/  @!P0 IADD3 R6, P4, R8, UR45, RZ ;  /* 0x0000002d08068c10 */ /* 0x002fe2000ff9e0ff */
[----:B------:R-:W-:-:S12]  /*6120*/  @P0 BRA `(.L_x_38) ;  /* 0x00000000000c0947 */ /* 0x000fd80003800000 */
[----:B------:R-:W2:Y:S02]  /*6130*/  LDG.E.U8 R2, desc[UR36][R22.64+0x1] ;  /* 0x0000012416027981 */ /* 0x000ea4000c1e1100 */
[----:B--2---:R-:W-:-:S05]  /*6140*/  PRMT R3, R2, 0x8880, RZ ;  /* 0x0000888002037816 */ /* 0x004fca00000000ff */
[----:B------:R-:W-:-:S07]  /*6150*/  IMAD R3, R3, R17, RZ ;  /* 0x0000001103037224 */ /* 0x000fce00078e02ff */
.L_x_38:
[----:B------:R-:W-:Y:S05]  /*6160*/  BSYNC B1 ;  /* 0x0000000000017941 */ /* 0x000fea0003800000 */
.L_x_37:
[----:B------:R-:W2:Y:S01]  /*6170*/  LDL.LU R14, [R1+0x48c] ;  /* 0x00048c00010e7983 */ /* 0x000ea20000300800 */
[----:B------:R-:W-:Y:S01]  /*6180*/  @!P0 IADD3.X R7, R9, UR44, RZ, P4, !PT ;  /* 0x0000002c09078c10 */ /* 0x000fe2000a7fe4ff */
[----:B------:R-:W-:Y:S01]  /*6190*/  BSSY B1, `(.L_x_39) ;  /* 0x0000007000017945 */ /* 0x000fe20003800000 */
[----:B--2---:R-:W-:-:S05]  /*61a0*/  @!P0 IMAD R14, R14, R16, R3 ;  /* 0x000000100e0e8224 */ /* 0x004fca00078e0203 */
[----:B------:R1:W-:Y:S01]  /*61b0*/  @!P0 STG.E.U8 desc[UR36][R6.64+0x1], R14 ;  /* 0x0000010e06008986 */ /* 0x0003e2000c101124 */
[----:B------:R-:W-:Y:S05]  /*61c0*/  @P2 BRA `(.L_x_40) ;  /* 0x00000000000c2947 */ /* 0x000fea0003800000 */
[----:B------:R-:W2:Y:S02]  /*61d0*/  LDG.E.U8 R2, desc[UR36][R216.64+0x8] ;  /* 0x00000824d8027981 */ /* 0x000ea4000c1e1100 */
[----:B--2---:R-:W-:-:S05]  /*61e0*/  PRMT R3, R2, 0x8880, RZ ;  /* 0x0000888002037816 */ /* 0x004fca00000000ff */
[----:B------:R-:W-:-:S07]  /*61f0*/  IMAD R3, R3, R17, RZ ;  /* 0x0000001103037224 */ /* 0x000fce00078e02ff */
.L_x_40:
[----:B------:R-:W-:Y:S05]  /*6200*/  BSYNC B1 ;  /* 0x0000000000017941 */ /* 0x000fea0003800000 */
.L_x_39:
[----:B-1----:R-:W2:Y:S01]  /*6210*/  LDL.LU R6, [R1+0x490] ;  /* 0x0004900001067983 */ /* 0x002ea20000300800 */
[----:B------:R-:W-:Y:S01]  /*6220*/  @!P2 IMAD.MOV.U32 R7, RZ, RZ, R9 ;  /* 0x000000ffff07a224 */ /* 0x000fe200078e0009 */
[----:B------:R-:W-:Y:S01]  /*6230*/  BSSY B1, `(.L_x_41) ;  /* 0x0000008000017945 */ /* 0x000fe20003800000 */
[----:B--2---:R-:W-:Y:S02]  /*6240*/  @!P2 IMAD R14, R6, R16, R3 ;  /* 0x00000010060ea224 */ /* 0x004fe400078e0203 */
[----:B------:R-:W-:-:S05]  /*6250*/  @!P2 IMAD.MOV.U32 R6, RZ, RZ, R8 ;  /* 0x000000ffff06a224 */ /* 0x000fca00078e0008 */
[----:B------:R1:W-:Y:S01]  /*6260*/  @!P2 STG.E.U8 desc[UR36][R6.64+0x8], R14 ;  /* 0x0000080e0600a986 */ /* 0x0003e2000c101124 */
[----:B------:R-:W-:Y:S05]  /*6270*/  @P3 BRA `(.L_x_42) ;  /* 0x00000000000c3947 */ /* 0x000fea0003800000 */
[----:B------:R-:W2:Y:S02]  /*6280*/  LDG.E.U8 R2, desc[UR36][R216.64+0x9] ;  /* 0x00000924d8027981 */ /* 0x000ea4000c1e1100 */
[----:B--2---:R-:W-:-:S05]  /*6290*/  PRMT R3, R2, 0x8880, RZ ;  /* 0x0000888002037816 */ /* 0x004fca00000000ff */
[----:B------:R-:W-:-:S07]  /*62a0*/  IMAD R3, R3, R17, RZ ;  /* 0x0000001103037224 */ /* 0x000fce00078e02ff */
.L_x_42:
[----:B------:R-:W-:Y:S05]  /*62b0*/  BSYNC B1 ;  /* 0x0000000000017941 */ /* 0x000fea0003800000 */
.L_x_41:
[----:B-1----:R-:W2:Y:S01]  /*62c0*/  LDL.LU R6, [R1+0x494] ;  /* 0x0004940001067983 */ /* 0x002ea20000300800 */
[----:B------:R-:W-:Y:S01]  /*62d0*/  @!P3 IMAD.MOV.U32 R7, RZ, RZ, R9 ;  /* 0x000000ffff07b224 */ /* 0x000fe200078e0009 */
[----:B------:R-:W-:Y:S01]  /*62e0*/  BSSY B1, `(.L_x_43) ;  /* 0x000000a000017945 */ /* 0x000fe20003800000 */
[----:B------:R-:W-:Y:S01]  /*62f0*/  ISETP.LT.OR P0, PT, R0, 0xa, !P5 ;  /* 0x0000000a0000780c */ /* 0x000fe20006f01670 */
[----:B--2---:R-:W-:Y:S02]  /*6300*/  @!P3 IMAD R14, R6, R16, R3 ;  /* 0x00000010060eb224 */ /* 0x004fe400078e0203 */
[----:B------:R-:W-:-:S05]  /*6310*/  @!P3 IMAD.MOV.U32 R6, RZ, RZ, R8 ;  /* 0x000000ffff06b224 */ /* 0x000fca00078e0008 */
[----:B------:R1:W-:Y:S02]  /*6320*/  @!P3 STG.E.U8 desc[UR36][R6.64+0x9], R14 ;  /* 0x0000090e0600b986 */ /* 0x0003e4000c101124 */
[----:B-1----:R-:W-:Y:S01]  /*6330*/  @!P1 IADD3 R6, P2, R8, UR45, RZ ;  /* 0x0000002d08069c10 */ /* 0x002fe2000ff5e0ff */
[----:B------:R-:W-:-:S12]  /*6340*/  @P1 BRA `(.L_x_44) ;  /* 0x00000000000c1947 */ /* 0x000fd80003800000 */
[----:B------:R-:W2:Y:S02]  /*6350*/  LDG.E.U8 R2, desc[UR36][R22.64+0x8] ;  /* 0x0000082416027981 */ /* 0x000ea4000c1e1100 */
[----:B--2---:R-:W-:-:S05]  /*6360*/  PRMT R3, R2, 0x8880, RZ ;  /* 0x0000888002037816 */ /* 0x004fca00000000ff */
[----:B------:R-:W-:-:S07]  /*6370*/  IMAD R3, R3, R17, RZ ;  /* 0x0000001103037224 */ /* 0x000fce00078e02ff */
.L_x_44:
[----:B------:R-:W-:Y:S05]  /*6380*/  BSYNC B1 ;  /* 0x0000000000017941 */ /* 0x000fea0003800000 */
.L_x_43:
[----:B------:R-:W2:Y:S01]  /*6390*/  LDL.LU R14, [R1+0x498] ;  /* 0x00049800010e7983 */ /* 0x000ea20000300800 */
[----:B------:R-:W-:Y:S01]  /*63a0*/  @!P1 IADD3.X R7, R9, UR44, RZ, P2, !PT ;  /* 0x0000002c09079c10 */ /* 0x000fe200097fe4ff */
[----:B------:R-:W-:Y:S01]  /*63b0*/  BSSY B1, `(.L_x_45) ;  /* 0x000000b000017945 */ /* 0x000fe20003800000 */
[C---:B------:R-:W-:Y:S02]  /*63c0*/  ISETP.LT.OR P2, PT, R0.reuse, 0x11, !P6 ;  /* 0x000000110000780c */ /* 0x040fe40007741670 */
[----:B------:R-:W-:Y:S01]  /*63d0*/  ISETP.LT.OR P3, PT, R0, 0x12, !P6 ;  /* 0x000000120000780c */ /* 0x000fe20007761670 */
[----:B--2---:R-:W-:-:S05]  /*63e0*/  @!P1 IMAD R14, R14, R16, R3 ;  /* 0x000000100e0e9224 */ /* 0x004fca00078e0203 */
[----:B------:R1:W-:Y:S01]  /*63f0*/  @!P1 STG.E.U8 desc[UR36][R6.64+0x8], R14 ;  /* 0x0000080e06009986 */ /* 0x0003e2000c101124 */
[----:B------:R-:W-:Y:S02]  /*6400*/  ISETP.LT.OR P1, PT, R0, 0x11, !P5 ;  /* 0x000000110000780c */ /* 0x000fe40006f21670 */
[----:B-1----:R-:W-:Y:S01]  /*6410*/  @!P0 IADD3 R6, P4, R8, UR45, RZ ;  /* 0x0000002d08068c10 */ /* 0x002fe2000ff9e0ff */
[----:B------:R-:W-:-:S12]  /*6420*/  @P0 BRA `(.L_x_46) ;  /* 0x00000000000c0947 */ /* 0x000fd80003800000 */
[----:B------:R-:W2:Y:S02]  /*6430*/  LDG.E.U8 R2, desc[UR36][R22.64+0x9] ;  /* 0x0000092416027981 */ /* 0x000ea4000c1e1100 */
[----:B--2---:R-:W-:-:S05]  /*6440*/  PRMT R3, R2, 0x8880, RZ ;  /* 0x0000888002037816 */ /* 0x004fca00000000ff */
[----:B------:R-:W-:-:S07]  /*6450*/  IMAD R3, R3, R17, RZ ;  /* 0x0000001103037224 */ /* 0x000fce00078e02ff */
.L_x_46:
[----:B------:R-:W-:Y:S05]  /*6460*/  BSYNC B1 ;  /* 0x0000000000017941 */ /* 0x000fea0003800000 */
.L_x_45:
        /* <DEDUP_REMOVED lines=9> */
.L_x_48:
[----:B------:R-:W-:Y:S05]  /*6500*/  BSYNC B1 ;  /* 0x0000000000017941 */ /* 0x000fea0003800000 */
.L_x_47:
        /* <DEDUP_REMOVED lines=10> */
.L_x_50:
[----:B------:R-:W-:Y:S05]  /*65b0*/  BSYNC B1 ;  /* 0x0000000000017941 */ /* 0x000fea0003800000 */
.L_x_49:
        /* <DEDUP_REMOVED lines=12> */
.L_x_52:
[----:B------:R-:W-:Y:S05]  /*6680*/  BSYNC B1 ;  /* 0x0000000000017941 */ /* 0x000fea0003800000 */
.L_x_51:
        /* <DEDUP_REMOVED lines=13> */
.L_x_54:
[----:B------:R-:W-:Y:S05]  /*6760*/  BSYNC B1 ;  /* 0x0000000000017941 */ /* 0x000fea0003800000 */
.L_x_53:
        /* <DEDUP_REMOVED lines=9> */
.L_x_56:
[----:B------:R-:W-:Y:S05]  /*6800*/  BSYNC B1 ;  /* 0x0000000000017941 */ /* 0x000fea0003800000 */
.L_x_55:
        /* <DEDUP_REMOVED lines=10> */
.L_x_58:
[----:B------:R-:W-:Y:S05]  /*68b0*/  BSYNC B1 ;  /* 0x0000000000017941 */ /* 0x000fea0003800000 */
.L_x_57:
        /* <DEDUP_REMOVED lines=12> */
.L_x_60:
[----:B------:R-:W-:Y:S05]  /*6980*/  BSYNC B1 ;  /* 0x0000000000017941 */ /* 0x000fea0003800000 */
.L_x_59:
        /* <DEDUP_REMOVED lines=13> */
.L_x_62:
[----:B------:R-:W-:Y:S05]  /*6a60*/  BSYNC B1 ;  /* 0x0000000000017941 */ /* 0x000fea0003800000 */
.L_x_61:
        /* <DEDUP_REMOVED lines=9> */
.L_x_64:
[----:B------:R-:W-:Y:S05]  /*6b00*/  BSYNC B1 ;  /* 0x0000000000017941 */ /* 0x000fea0003800000 */
.L_x_63:
        /* <DEDUP_REMOVED lines=10> */
.L_x_66:
[----:B------:R-:W-:Y:S05]  /*6bb0*/  BSYNC B1 ;  /* 0x0000000000017941 */ /* 0x000fea0003800000 */
.L_x_65:
        /* <DEDUP_REMOVED lines=12> */
.L_x_68:
[----:B------:R-:W-:Y:S05]  /*6c80*/  BSYNC B1 ;  /* 0x0000000000017941 */ /* 0x000fea0003800000 */
.L_x_67:
        /* <DEDUP_REMOVED lines=13> */
.L_x_70:
[----:B------:R-:W-:Y:S05]  /*6d60*/  BSYNC B1 ;  /* 0x0000000000017941 */ /* 0x000fea0003800000 */
.L_x_69:
        /* <DEDUP_REMOVED lines=9> */
.L_x_72:
[----:B------:R-:W-:Y:S05]  /*6e00*/  BSYNC B1 ;  /* 0x0000000000017941 */ /* 0x000fea0003800000 */
.L_x_71:
        /* <DEDUP_REMOVED lines=10> */
.L_x_74:
[----:B------:R-:W-:Y:S05]  /*6eb0*/  BSYNC B1 ;  /* 0x0000000000017941 */ /* 0x000fea0003800000 */
.L_x_73:
        /* <DEDUP_REMOVED lines=12> */
.L_x_76:
[----:B------:R-:W-:Y:S05]  /*6f80*/  BSYNC B1 ;  /* 0x0000000000017941 */ /* 0x000fea0003800000 */
.L_x_75:
        /* <DEDUP_REMOVED lines=13> */
.L_x_78:
[----:B------:R-:W-:Y:S05]  /*7060*/  BSYNC B1 ;  /* 0x0000000000017941 */ /* 0x000fea0003800000 */
.L_x_77:
        /* <DEDUP_REMOVED lines=9> */
.L_x_80:
[----:B------:R-:W-:Y:S05]  /*7100*/  BSYNC B1 ;  /* 0x0000000000017941 */ /* 0x000fea0003800000 */
.L_x_79:
        /* <DEDUP_REMOVED lines=10> */
.L_x_82:
[----:B------:R-:W-:Y:S05]  /*71b0*/  BSYNC B1 ;  /* 0x0000000000017941 */ /* 0x000fea0003800000 */
.L_x_81:
        /* <DEDUP_REMOVED lines=12> */
.L_x_84:
[----:B------:R-:W-:Y:S05]  /*7280*/  BSYNC B1 ;  /* 0x0000000000017941 */ /* 0x000fea0003800000 */
.L_x_83:
        /* <DEDUP_REMOVED lines=13> */
.L_x_86:
[----:B------:R-:W-:Y:S05]  /*7360*/  BSYNC B1 ;  /* 0x0000000000017941 */ /* 0x000fea0003800000 */
.L_x_85:
        /* <DEDUP_REMOVED lines=9> */
.L_x_88:
[----:B------:R-:W-:Y:S05]  /*7400*/  BSYNC B1 ;  /* 0x0000000000017941 */ /* 0x000fea0003800000 */
.L_x_87:
        /* <DEDUP_REMOVED lines=10> */
.L_x_90:
[----:B------:R-:W-:Y:S05]  /*74b0*/  BSYNC B1 ;  /* 0x0000000000017941 */ /* 0x000fea0003800000 */
.L_x_89:
        /* <DEDUP_REMOVED lines=12> */
.L_x_92:
[----:B------:R-:W-:Y:S05]  /*7580*/  BSYNC B1 ;  /* 0x0000000000017941 */ /* 0x000fea0003800000 */
.L_x_91:
        /* <DEDUP_REMOVED lines=13> */
.L_x_94:
[----:B------:R-:W-:Y:S05]  /*7660*/  BSYNC B1 ;  /* 0x0000000000017941 */ /* 0x000fea0003800000 */
.L_x_93:
        /* <DEDUP_REMOVED lines=9> */
.L_x_96:
[----:B------:R-:W-:Y:S05]  /*7700*/  BSYNC B1 ;  /* 0x0000000000017941 */ /* 0x000fea0003800000 */
.L_x_95:
        /* <DEDUP_REMOVED lines=10> */
.L_x_98:
[----:B------:R-:W-:Y:S05]  /*77b0*/  BSYNC B1 ;  /* 0x0000000000017941 */ /* 0x000fea0003800000 */
.L_x_97:
        /* <DEDUP_REMOVED lines=12> */
.L_x_100:
[----:B------:R-:W-:Y:S05]  /*7880*/  BSYNC B1 ;  /* 0x0000000000017941 */ /* 0x000fea0003800000 */
.L_x_99:
[----:B------:R-:W2:Y:S01]  /*7890*/  LDL.LU R14, [R1+0x508] ;  /* 0x00050800010e7983 */ /* 0x000ea20000300800 */
[----:B------:R-:W-:Y:S01]  /*78a0*/  @!P1 IADD3.X R7, R9, UR44, RZ, P0, !PT ;  /* 0x0000002c09079c10 */ /* 0x000fe200087fe4ff */
[----:B------:R-:W-:Y:S01]  /*78b0*/  BSSY B1, `(.L_x_101) ;  /* 0x000000a000017945 */ /* 0x000fe20003800000 */
        /* <DEDUP_REMOVED lines=9> */
.L_x_102:
[----:B------:R-:W-:Y:S05]  /*7950*/  BSYNC B1 ;  /* 0x0000000000017941 */ /* 0x000fea0003800000 */
.L_x_101:
        /* <DEDUP_REMOVED lines=9> */
.L_x_104:
[----:B------:R-:W-:Y:S05]  /*79f0*/  BSYNC B1 ;  /* 0x0000000000017941 */ /* 0x000fea0003800000 */
.L_x_103:
[----:B-1----:R-:W2:Y:S01]  /*7a00*/  LDL.LU R6, [R1+0x510] ;  /* 0x0005100001067983 */ /* 0x002ea20000300800 */
[----:B------:R-:W-:Y:S01]  /*7a10*/  ISETP.LT.OR P2, PT, R0, 0x4a, !P6 ;  /* 0x0000004a0000780c */ /* 0x000fe20007741670 */
[----:B------:R-:W-:Y:S01]  /*7a20*/  @!P1 IMAD.MOV.U32 R7, RZ, RZ, R9 ;  /* 0x000000ffff079224 */ /* 0x000fe200078e0009 */
[----:B------:R-:W-:Y:S01]  /*7a30*/  BSSY B1, `(.L_x_105) ;  /* 0x000000a000017945 */ /* 0x000fe20003800000 */
[----:B--2---:R-:W-:Y:S02]  /*7a40*/  @!P1 IMAD R14, R6, R16, R3 ;  /* 0x00000010060e9224 */ /* 0x004fe400078e0203 */
[----:B------:R-:W-:-:S05]  /*7a50*/  @!P1 IMAD.MOV.U32 R6, RZ, RZ, R8 ;  /* 0x000000ffff069224 */ /* 0x000fca00078e0008 */
[----:B------:R1:W-:Y:S01]  /*7a60*/  @!P1 STG.E.U8 desc[UR36][R6.64+0x48], R14 ;  /* 0x0000480e06009986 */ /* 0x0003e2000c101124 */
[----:B------:R-:W-:Y:S02]  /*7a70*/  ISETP.LT.OR P1, PT, R0, 0x4a, !P5 ;  /* 0x0000004a0000780c */ /* 0x000fe40006f21670 */
[----:B-1----:R-:W-:Y:S01]  /*7a80*/  @!P0 IADD3 R6, P3, R8, UR45, RZ ;  /* 0x0000002d08068c10 */ /* 0x002fe2000ff7e0ff */
[----:B------:R-:W-:-:S12]  /*7a90*/  @P2 BRA `(.L_x_106) ;  /* 0x00000000000c2947 */ /* 0x000fd80003800000 */
[----:B------:R-:W2:Y:S02]  /*7aa0*/  LDG.E.U8 R2, desc[UR36][R216.64+0x49] ;  /* 0x00004924d8027981 */ /* 0x000ea4000c1e1100 */
[----:B--2---:R-:W-:-:S05]  /*7ab0*/  PRMT R3, R2, 0x8880, RZ ;  /* 0x0000888002037816 */ /* 0x004fca00000000ff */
[----:B------:R-:W-:-:S07]  /*7ac0*/  IMAD R3, R3, R17, RZ ;  /* 0x0000001103037224 */ /* 0x000fce00078e02ff */
.L_x_106:
[----:B------:R-:W-:Y:S05]  /*7ad0*/  BSYNC B1 ;  /* 0x0000000000017941 */ /* 0x000fea0003800000 */
.L_x_105:
[----:B------:R-:W2:Y:S01]  /*7ae0*/  LDL.LU R14, [R1+0x514] ;  /* 0x00051400010e7983 */ /* 0x000ea20000300800 */
[----:B------:R-:W-:Y:S01]  /*7af0*/  BSSY B1, `(.L_x_107) ;  /* 0x0000007000017945 */ /* 0x000fe20003800000 */
[----:B--2---:R-:W-:-:S05]  /*7b00*/  @!P2 IMAD R14, R14, R16, R3 ;  /* 0x000000100e0ea224 */ /* 0x004fca00078e0203 */
[----:B------:R1:W-:Y:S01]  /*7b10*/  @!P2 STG.E.U8 desc[UR36][R8.64+0x49], R14 ;  /* 0x0000490e0800a986 */ /* 0x0003e2000c101124 */
[----:B------:R-:W-:Y:S05]  /*7b20*/  @P0 BRA `(.L_x_108) ;  /* 0x00000000000c0947 */ /* 0x000fea0003800000 */
[----:B------:R-:W2:Y:S02]  /*7b30*/  LDG.E.U8 R2, desc[UR36][R22.64+0x48] ;  /* 0x0000482416027981 */ /* 0x000ea4000c1e1100 */
[----:B--2---:R-:W-:-:S05]  /*7b40*/  PRMT R3, R2, 0x8880, RZ ;  /* 0x0000888002037816 */ /* 0x004fca00000000ff */
[----:B------:R-:W-:-:S07]  /*7b50*/  IMAD R3, R3, R17, RZ ;  /* 0x0000001103037224 */ /* 0x000fce00078e02ff */
.L_x_108:
[----:B------:R-:W-:Y:S05]  /*7b60*/  BSYNC B1 ;  /* 0x0000000000017941 */ /* 0x000fea0003800000 */
.L_x_107:
[----:B-1----:R-:W2:Y:S01]  /*7b70*/  LDL.LU R14, [R1+0x518] ;  /* 0x00051800010e7983 */ /* 0x002ea20000300800 */
[----:B------:R-:W-:Y:S01]  /*7b80*/  @!P0 IADD3.X R7, R9, UR44, RZ, P3, !PT ;  /* 0x0000002c09078c10 */ /* 0x000fe20009ffe4ff */
[----:B------:R-:W-:Y:S01]  /*7b90*/  BSSY B1, `(.L_x_109) ;  /* 0x000000a000017945 */ /* 0x000fe20003800000 */
[----:B--2---:R-:W-:-:S05]  /*7ba0*/  @!P0 IMAD R14, R14, R16, R3 ;  /* 0x000000100e0e8224 */ /* 0x004fca00078e0203 */
[----:B------:R1:W-:Y:S01]  /*7bb0*/  @!P0 STG.E.U8 desc[UR36][R6.64+0x48], R14 ;  /* 0x0000480e06008986 */ /* 0x0003e2000c101124 */
[----:B------:R-:W-:Y:S02]  /*7bc0*/  ISETP.LT.OR P0, PT, R0, 0x51, !P5 ;  /* 0x000000510000780c */ /* 0x000fe40006f01670 */
[----:B-1----:R-:W-:-:S04]  /*7bd0*/  @!P1 IADD3 R6, P2, R8, UR45, RZ ;  /* 0x0000002d08069c10 */ /* 0x002fc8000ff5e0ff */
[----:B------:R-:W-:Y:S01]  /*7be0*/  @!P1 IADD3.X R7, R9, UR44, RZ, P2, !PT ;  /* 0x0000002c09079c10 */ /* 0x000fe200097fe4ff */
[----:B------:R-:W-:Y:S08]  /*7bf0*/  @P1 BRA `(.L_x_110) ;  /* 0x00000000000c1947 */ /* 0x000ff00003800000 */
[----:B------:R-:W2:Y:S02]  /*7c00*/  LDG.E.U8 R2, desc[UR36][R22.64+0x49] ;  /* 0x0000492416027981 */ /* 0x000ea4000c1e1100 */
[----:B--2---:R-:W-:-:S05]  /*7c10*/  PRMT R3, R2, 0x8880, RZ ;  /* 0x0000888002037816 */ /* 0x004fca00000000ff */
[----:B------:R-:W-:-:S07]  /*7c20*/  IMAD R3, R3, R17, RZ ;  /* 0x0000001103037224 */ /* 0x000fce00078e02ff */
.L_x_110:
[----:B------:R-:W-:Y:S05]  /*7c30*/  BSYNC B1 ;  /* 0x0000000000017941 */ /* 0x000fea0003800000 */
.L_x_109:
[----:B------:R-:W2:Y:S01]  /*7c40*/  LDL.LU R14, [R1+0x51c] ;  /* 0x00051c00010e7983 */ /* 0x000ea20000300800 */
[C---:B------:R-:W-:Y:S01]  /*7c50*/  ISETP.LT.OR P2, PT, R0.reuse, 0x51, !P6 ;  /* 0x000000510000780c */ /* 0x040fe20007741670 */
[----:B------:R-:W-:Y:S01]  /*7c60*/  BSSY B1, `(.L_x_111) ;  /* 0x000000a000017945 */ /* 0x000fe20003800000 */
[----:B------:R-:W-:Y:S01]  /*7c70*/  ISETP.LT.OR P3, PT, R0, 0x52, !P6 ;  /* 0x000000520000780c */ /* 0x000fe20007761670 */
[----:B--2---:R-:W-:-:S05]  /*7c80*/  @!P1 IMAD R14, R14, R16, R3 ;  /* 0x000000100e0e9224 */ /* 0x004fca00078e0203 */
[----:B------:R1:W-:Y:S01]  /*7c90*/  @!P1 STG.E.U8 desc[UR36][R6.64+0x49], R14 ;  /* 0x0000490e06009986 */ /* 0x0003e2000c101124 */
[----:B------:R-:W-:Y:S02]  /*7ca0*/  ISETP.LT.OR P1, PT, R0, 0x52, !P5 ;  /* 0x000000520000780c */ /* 0x000fe40006f21670 */
[----:B-1----:R-:W-:Y:S02]  /*7cb0*/  @!P0 IADD3 R14, P4, R8, UR45, RZ ;  /* 0x0000002d080e8c10 */ /* 0x002fe4000ff9e0ff */
[----:B------:R-:W-:Y:S11]  /*7cc0*/  @P2 BRA `(.L_x_112) ;  /* 0x00000000000c2947 */ /* 0x000ff60003800000 */
[----:B------:R-:W2:Y:S02]  /*7cd0*/  LDG.E.U8 R2, desc[UR36][R216.64+0x50] ;  /* 0x00005024d8027981 */ /* 0x000ea4000c1e1100 */
[----:B--2---:R-:W-:-:S05]  /*7ce0*/  PRMT R3, R2, 0x8880, RZ ;  /* 0x0000888002037816 */ /* 0x004fca00000000ff */
[----:B------:R-:W-:-:S07]  /*7cf0*/  IMAD R3, R3, R17, RZ ;  /* 0x0000001103037224 */ /* 0x000fce00078e02ff */
.L_x_112:
[----:B------:R-:W-:Y:S05]  /*7d00*/  BSYNC B1 ;  /* 0x0000000000017941 */ /* 0x000fea0003800000 */
.L_x_111:
[----:B------:R-:W2:Y:S01]  /*7d10*/  LDL.LU R6, [R1+0x520] ;  /* 0x0005200001067983 */ /* 0x000ea20000300800 */
        /* <DEDUP_REMOVED lines=9> */
.L_x_114:
[----:B------:R-:W-:Y:S05]  /*7db0*/  BSYNC B1 ;  /* 0x0000000000017941 */ /* 0x000fea0003800000 */
.L_x_113:
[----:B-1----:R-:W2:Y:S01]  /*7dc0*/  LDL.LU R6, [R1+0x524] ;  /* 0x0005240001067983 */ /* 0x002ea20000300800 */
[----:B------:R-:W-:Y:S01]  /*7dd0*/  @!P3 IMAD.MOV.U32 R7, RZ, RZ, R9 ;  /* 0x000000ffff07b224 */ /* 0x000fe200078e0009 */
[----:B------:R-:W-:Y:S01]  /*7de0*/  BSSY B1, `(.L_x_115) ;  /* 0x0000009000017945 */ /* 0x000fe20003800000 */
[----:B------:R-:W-:Y:S01]  /*7df0*/  @!P0 IADD3.X R15, R9, UR44, RZ, P4, !PT ;  /* 0x0000002c090f8c10 */ /* 0x000fe2000a7fe4ff */
[----:B--2---:R-:W-:Y:S02]  /*7e00*/  @!P3 IMAD R20, R6, R16, R3 ;  /* 0x000000100614b224 */ /* 0x004fe400078e0203 */
[----:B------:R-:W-:-:S05]  /*7e10*/  @!P3 IMAD.MOV.U32 R6, RZ, RZ, R8 ;  /* 0x000000ffff06b224 */ /* 0x000fca00078e0008 */
[----:B------:R1:W-:Y:S01]  /*7e20*/  @!P3 STG.E.U8 desc[UR36][R6.64+0x51], R20 ;  /* 0x000051140600b986 */ /* 0x0003e2000c101124 */
[----:B------:R-:W-:Y:S05]  /*7e30*/  @P0 BRA `(.L_x_116) ;  /* 0x00000000000c0947 */ /* 0x000fea0003800000 */
[----:B------:R-:W2:Y:S02]  /*7e40*/  LDG.E.U8 R2, desc[UR36][R22.64+0x50] ;  /* 0x0000502416027981 */ /* 0x000ea4000c1e1100 */
[----:B--2---:R-:W-:-:S05]  /*7e50*/  PRMT R3, R2, 0x8880, RZ ;  /* 0x0000888002037816 */ /* 0x004fca00000000ff */
[----:B------:R-:W-:-:S07]  /*7e60*/  IMAD R3, R3, R17, RZ ;  /* 0x0000001103037224 */ /* 0x000fce00078e02ff */
.L_x_116:
[----:B------:R-:W-:Y:S05]  /*7e70*/  BSYNC B1 ;  /* 0x0000000000017941 */ /* 0x000fea0003800000 */
.L_x_115:
[----:B-1----:R-:W2:Y:S01]  /*7e80*/  LDL.LU R6, [R1+0x528] ;  /* 0x0005280001067983 */ /* 0x002ea20000300800 */
[----:B------:R-:W-:Y:S01]  /*7e90*/  BSSY B1, `(.L_x_117) ;  /* 0x000000d000017945 */ /* 0x000fe20003800000 */
[C---:B------:R-:W-:Y:S02]  /*7ea0*/  ISETP.LT.OR P4, PT, R0.reuse, 0x59, !P6 ;  /* 0x000000590000780c */ /* 0x040fe40007781670 */
[----:B------:R-:W-:Y:S01]  /*7eb0*/  ISETP.LT.OR P2, PT, R0, 0x59, !P5 ;  /* 0x000000590000780c */ /* 0x000fe20006f41670 */
[----:B--2---:R-:W-:Y:S01]  /*7ec0*/  @!P0 IMAD R7, R6, R16, R3 ;  /* 0x0000001006078224 */ /* 0x004fe200078e0203 */
[----:B------:R-:W-:-:S04]  /*7ed0*/  @!P1 IADD3 R6, P3, R8, UR45, RZ ;  /* 0x0000002d08069c10 */ /* 0x000fc8000ff7e0ff */
[----:B------:R1:W-:Y:S01]  /*7ee0*/  @!P0 STG.E.U8 desc[UR36][R14.64+0x50], R7 ;  /* 0x000050070e008986 */ /* 0x0003e2000c101124 */
[C---:B------:R-:W-:Y:S02]  /*7ef0*/  ISETP.LT.OR P0, PT, R0.reuse, 0x5a, !P6 ;  /* 0x0000005a0000780c */ /* 0x040fe40007701670 */
[----:B-1----:R-:W-:Y:S02]  /*7f00*/  @!P1 IADD3.X R7, R9, UR44, RZ, P3, !PT ;  /* 0x0000002c09079c10 */ /* 0x002fe40009ffe4ff */
[----:B------:R-:W-:Y:S01]  /*7f10*/  ISETP.LT.OR P3, PT, R0, 0x5a, !P5 ;  /* 0x0000005a0000780c */ /* 0x000fe20006f61670 */
[----:B------:R-:W-:-:S12]  /*7f20*/  @P1 BRA `(.L_x_118) ;  /* 0x00000000000c1947 */ /* 0x000fd80003800000 */
[----:B------:R-:W2:Y:S02]  /*7f30*/  LDG.E.U8 R2, desc[UR36][R22.64+0x51] ;  /* 0x0000512416027981 */ /* 0x000ea4000c1e1100 */
[----:B--2---:R-:W-:-:S05]  /*7f40*/  PRMT R3, R2, 0x8880, RZ ;  /* 0x0000888002037816 */ /* 0x004fca00000000ff */
[----:B------:R-:W-:-:S07]  /*7f50*/  IMAD R3, R3, R17, RZ ;  /* 0x0000001103037224 */ /* 0x000fce00078e02ff */
.L_x_118:
[----:B------:R-:W-:Y:S05]  /*7f60*/  BSYNC B1 ;  /* 0x0000000000017941 */ /* 0x000fea0003800000 */
.L_x_117:
        /* <DEDUP_REMOVED lines=8> */
.L_x_120:
[----:B------:R-:W-:Y:S05]  /*7ff0*/  BSYNC B1 ;  /* 0x0000000000017941 */ /* 0x000fea0003800000 */
.L_x_119:
        /* <DEDUP_REMOVED lines=10> */
.L_x_122:
[----:B------:R-:W-:Y:S05]  /*80a0*/  BSYNC B1 ;  /* 0x0000000000017941 */ /* 0x000fea0003800000 */
.L_x_121:
[----:B-1----:R-:W2:Y:S01]  /*80b0*/  LDL.LU R6, [R1+0x534] ;  /* 0x0005340001067983 */ /* 0x002ea20000300800 */
[----:B------:R-:W-:Y:S01]  /*80c0*/  BSSY B1, `(.L_x_123) ;  /* 0x000000b000017945 */ /* 0x000fe20003800000 */
[----:B------:R-:W-:Y:S01]  /*80d0*/  ISETP.LT.OR P1, PT, R0, 0x61, !P5 ;  /* 0x000000610000780c */ /* 0x000fe20006f21670 */
[----:B--2---:R-:W-:Y:S01]  /*80e0*/  @!P0 IMAD R7, R6, R16, R3 ;  /* 0x0000001006078224 */ /* 0x004fe200078e0203 */
[----:B------:R-:W-:-:S04]  /*80f0*/  @!P3 IADD3 R6, P4, R8, UR45, RZ ;  /* 0x0000002d0806bc10 */ /* 0x000fc8000ff9e0ff */
[----:B------:R1:W-:Y:S01]  /*8100*/  @!P0 STG.E.U8 desc[UR36][R8.64+0x59], R7 ;  /* 0x0000590708008986 */ /* 0x0003e2000c101124 */
[----:B------:R-:W-:-:S04]  /*8110*/  @!P2 IADD3 R14, P0, R8, UR45, RZ ;  /* 0x0000002d080eac10 */ /* 0x000fc8000ff1e0ff */
[----:B------:R-:W-:Y:S01]  /*8120*/  @!P2 IADD3.X R15, R9, UR44, RZ, P0, !PT ;  /* 0x0000002c090fac10 */ /* 0x000fe200087fe4ff */
[----:B------:R-:W-:Y:S08]  /*8130*/  @P2 BRA `(.L_x_124) ;  /* 0x00000000000c2947 */ /* 0x000ff00003800000 */
[----:B------:R-:W2:Y:S02]  /*8140*/  LDG.E.U8 R2, desc[UR36][R22.64+0x58] ;  /* 0x0000582416027981 */ /* 0x000ea4000c1e1100 */
[----:B--2---:R-:W-:-:S05]  /*8150*/  PRMT R3, R2, 0x8880, RZ ;  /* 0x0000888002037816 */ /* 0x004fca00000000ff */
[----:B------:R-:W-:-:S07]  /*8160*/  IMAD R3, R3, R17, RZ ;  /* 0x0000001103037224 */ /* 0x000fce00078e02ff */
.L_x_124:
[----:B------:R-:W-:Y:S05]  /*8170*/  BSYNC B1 ;  /* 0x0000000000017941 */ /* 0x000fea0003800000 */
.L_x_123:
[----:B------:R-:W2:Y:S01]  /*8180*/  LDL.LU R20, [R1+0x538] ;  /* 0x0005380001147983 */ /* 0x000ea20000300800 */
[----:B------:R-:W-:Y:S01]  /*8190*/  BSSY B1, `(.L_x_125) ;  /* 0x0000008000017945 */ /* 0x000fe20003800000 */
[----:B-1----:R-:W-:Y:S01]  /*81a0*/  @!P3 IADD3.X R7, R9, UR44, RZ, P4, !PT ;  /* 0x0000002c0907bc10 */ /* 0x002fe2000a7fe4ff */
[----:B--2---:R-:W-:-:S05]  /*81b0*/  @!P2 IMAD R20, R20, R16, R3 ;  /* 0x000000101414a224 */ /* 0x004fca00078e0203 */
[----:B------:R1:W-:Y:S01]  /*81c0*/  @!P2 STG.E.U8 desc[UR36][R14.64+0x58], R20 ;  /* 0x000058140e00a986 */ /* 0x0003e2000c101124 */
[----:B------:R-:W-:Y:S05]  /*81d0*/  @P3 BRA `(.L_x_126) ;  /* 0x00000000000c3947 */ /* 0x000fea0003800000 */
[----:B------:R-:W2:Y:S02]  /*81e0*/  LDG.E.U8 R2, desc[UR36][R22.64+0x59] ;  /* 0x0000592416027981 */ /* 0x000ea4000c1e1100 */
[----:B--2---:R-:W-:-:S05]  /*81f0*/  PRMT R3, R2, 0x8880, RZ ;  /* 0x0000888002037816 */ /* 0x004fca00000000ff */
[----:B------:R-:W-:-:S07]  /*8200*/  IMAD R3, R3, R17, RZ ;  /* 0x0000001103037224 */ /* 0x000fce00078e02ff */
.L_x_126:
[----:B------:R-:W-:Y:S05]  /*8210*/  BSYNC B1 ;  /* 0x0000000000017941 */ /* 0x000fea0003800000 */
.L_x_125:
[----:B-1----:R-:W2:Y:S01]  /*8220*/  LDL.LU R14, [R1+0x53c] ;  /* 0x00053c00010e7983 */ /* 0x002ea20000300800 */
        /* <DEDUP_REMOVED lines=11> */
.L_x_128:
[----:B------:R-:W-:Y:S05]  /*82e0*/  BSYNC B1 ;  /* 0x0000000000017941 */ /* 0x000fea0003800000 */
.L_x_127:
        /* <DEDUP_REMOVED lines=10> */
.L_x_130:
[----:B------:R-:W-:Y:S05]  /*8390*/  BSYNC B1 ;  /* 0x0000000000017941 */ /* 0x000fea0003800000 */
.L_x_129:
        /* <DEDUP_REMOVED lines=11> */
.L_x_132:
[----:B------:R-:W-:Y:S05]  /*8450*/  BSYNC B1 ;  /* 0x0000000000017941 */ /* 0x000fea0003800000 */
.L_x_131:
        /* <DEDUP_REMOVED lines=14> */
.L_x_134:
[----:B------:R-:W-:Y:S05]  /*8540*/  BSYNC B1 ;  /* 0x0000000000017941 */ /* 0x000fea0003800000 */
.L_x_133:
        /* <DEDUP_REMOVED lines=8> */
.L_x_136:
[----:B------:R-:W-:Y:S05]  /*85d0*/  BSYNC B1 ;  /* 0x0000000000017941 */ /* 0x000fea0003800000 */
.L_x_135:
        /* <DEDUP_REMOVED lines=10> */
.L_x_138:
[----:B------:R-:W-:Y:S05]  /*8680*/  BSYNC B1 ;  /* 0x0000000000017941 */ /* 0x000fea0003800000 */
.L_x_137:
        /* <DEDUP_REMOVED lines=12> */
.L_x_140:
[----:B------:R-:W-:Y:S05]  /*8750*/  BSYNC B1 ;  /* 0x0000000000017941 */ /* 0x000fea0003800000 */
.L_x_139:
        /* <DEDUP_REMOVED lines=9> */
.L_x_142:
[----:B------:R-:W-:Y:S05]  /*87f0*/  BSYNC B1 ;  /* 0x0000000000017941 */ /* 0x000fea0003800000 */
.L_x_141:
        /* <DEDUP_REMOVED lines=12> */
.L_x_144:
[----:B------:R-:W-:Y:S05]  /*88c0*/  BSYNC B1 ;  /* 0x0000000000017941 */ /* 0x000fea0003800000 */
.L_x_143:
        /* <DEDUP_REMOVED lines=10> */
.L_x_146:
[----:B------:R-:W-:Y:S05]  /*8970*/  BSYNC B1 ;  /* 0x0000000000017941 */ /* 0x000fea0003800000 */
.L_x_145:
        /* <DEDUP_REMOVED lines=11> */
.L_x_148:
[----:B------:R-:W-:Y:S05]  /*8a30*/  BSYNC B1 ;  /* 0x0000000000017941 */ /* 0x000fea0003800000 */
.L_x_147:
        /* <DEDUP_REMOVED lines=14> */
.L_x_150:
[----:B------:R-:W-:Y:S05]  /*8b20*/  BSYNC B1 ;  /* 0x0000000000017941 */ /* 0x000fea0003800000 */
.L_x_149:
        /* <DEDUP_REMOVED lines=8> */
.L_x_152:
[----:B------:R-:W-:Y:S05]  /*8bb0*/  BSYNC B1 ;  /* 0x0000000000017941 */ /* 0x000fea0003800000 */
.L_x_151:
        /* <DEDUP_REMOVED lines=10> */
.L_x_154:
[----:B------:R-:W-:Y:S05]  /*8c60*/  BSYNC B1 ;  /* 0x0000000000017941 */ /* 0x000fea0003800000 */
.L_x_153:
        /* <DEDUP_REMOVED lines=12> */
.L_x_156:
[----:B------:R-:W-:Y:S05]  /*8d30*/  BSYNC B1 ;  /* 0x0000000000017941 */ /* 0x000fea0003800000 */
.L_x_155:
        /* <DEDUP_REMOVED lines=9> */
.L_x_158:
[----:B------:R-:W-:Y:S05]  /*8dd0*/  BSYNC B1 ;  /* 0x0000000000017941 */ /* 0x000fea0003800000 */
.L_x_157:
        /* <DEDUP_REMOVED lines=12> */
.L_x_160:
[----:B------:R-:W-:Y:S05]  /*8ea0*/  BSYNC B1 ;  /* 0x0000000000017941 */ /* 0x000fea0003800000 */
.L_x_159:
        /* <DEDUP_REMOVED lines=10> */
.L_x_162:
[----:B------:R-:W-:Y:S05]  /*8f50*/  BSYNC B1 ;  /* 0x0000000000017941 */ /* 0x000fea0003800000 */
.L_x_161:
        /* <DEDUP_REMOVED lines=11> */
.L_x_164:
[----:B------:R-:W-:Y:S05]  /*9010*/  BSYNC B1 ;  /* 0x0000000000017941 */ /* 0x000fea0003800000 */
.L_x_163:
        /* <DEDUP_REMOVED lines=14> */
.L_x_166:
[----:B------:R-:W-:Y:S05]  /*9100*/  BSYNC B1 ;  /* 0x0000000000017941 */ /* 0x000fea0003800000 */
.L_x_165:
        /* <DEDUP_REMOVED lines=8> */
.L_x_168:
[----:B------:R-:W-:Y:S05]  /*9190*/  BSYNC B1 ;  /* 0x0000000000017941 */ /* 0x000fea0003800000 */
.L_x_167:
        /* <DEDUP_REMOVED lines=10> */
.L_x_170:
[----:B------:R-:W-:Y:S05]  /*9240*/  BSYNC B1 ;  /* 0x0000000000017941 */ /* 0x000fea0003800000 */
.L_x_169:
        /* <DEDUP_REMOVED lines=12> */
.L_x_172:
[----:B------:R-:W-:Y:S05]  /*9310*/  BSYNC B1 ;  /* 0x0000000000017941 */ /* 0x000fea0003800000 */
.L_x_171:
        /* <DEDUP_REMOVED lines=9> */
.L_x_174:
[----:B------:R-:W-:Y:S05]  /*93b0*/  BSYNC B1 ;  /* 0x0000000000017941 */ /* 0x000fea0003800000 */
.L_x_173:
        /* <DEDUP_REMOVED lines=12> */
.L_x_176:
[----:B------:R-:W-:Y:S05]  /*9480*/  BSYNC B1 ;  /* 0x0000000000017941 */ /* 0x000fea0003800000 */
.L_x_175:
        /* <DEDUP_REMOVED lines=10> */
.L_x_178:
[----:B------:R-:W-:Y:S05]  /*9530*/  BSYNC B1 ;  /* 0x0000000000017941 */ /* 0x000fea0003800000 */
.L_x_177:
        /* <DEDUP_REMOVED lines=11> */
.L_x_180:
[----:B------:R-:W-:Y:S05]  /*95f0*/  BSYNC B1 ;  /* 0x0000000000017941 */ /* 0x000fea0003800000 */
.L_x_179:
        /* <DEDUP_REMOVED lines=14> */
.L_x_182:
[----:B------:R-:W-:Y:S05]  /*96e0*/  BSYNC B1 ;  /* 0x0000000000017941 */ /* 0x000fea0003800000 */
.L_x_181:
        /* <DEDUP_REMOVED lines=8> */
.L_x_184:
[----:B------:R-:W-:Y:S05]  /*9770*/  BSYNC B1 ;  /* 0x0000000000017941 */ /* 0x000fea0003800000 */
.L_x_183:
        /* <DEDUP_REMOVED lines=10> */
.L_x_186:
[----:B------:R-:W-:Y:S05]  /*9820*/  BSYNC B1 ;  /* 0x0000000000017941 */ /* 0x000fea0003800000 */
.L_x_185:
        /* <DEDUP_REMOVED lines=12> */
.L_x_188:
[----:B------:R-:W-:Y:S05]  /*98f0*/  BSYNC B1 ;  /* 0x0000000000017941 */ /* 0x000fea0003800000 */
.L_x_187:
        /* <DEDUP_REMOVED lines=9> */
.L_x_190:
[----:B------:R-:W-:Y:S05]  /*9990*/  BSYNC B1 ;  /* 0x0000000000017941 */ /* 0x000fea0003800000 */
.L_x_189:
        /* <DEDUP_REMOVED lines=12> */
.L_x_192:
[----:B------:R-:W-:Y:S05]  /*9a60*/  BSYNC B1 ;  /* 0x0000000000017941 */ /* 0x000fea0003800000 */
.L_x_191:
        /* <DEDUP_REMOVED lines=10> */
.L_x_194:
[----:B------:R-:W-:Y:S05]  /*9b10*/  BSYNC B1 ;  /* 0x0000000000017941 */ /* 0x000fea0003800000 */
.L_x_193:
        /* <DEDUP_REMOVED lines=11> */
.L_x_196:
[----:B------:R-:W-:Y:S05]  /*9bd0*/  BSYNC B1 ;  /* 0x0000000000017941 */ /* 0x000fea0003800000 */
.L_x_195:
        /* <DEDUP_REMOVED lines=14> */
.L_x_198:
[----:B------:R-:W-:Y:S05]  /*9cc0*/  BSYNC B1 ;  /* 0x0000000000017941 */ /* 0x000fea0003800000 */
.L_x_197:
        /* <DEDUP_REMOVED lines=8> */
.L_x_200:
[----:B------:R-:W-:Y:S05]  /*9d50*/  BSYNC B1 ;  /* 0x0000000000017941 */ /* 0x000fea0003800000 */
.L_x_199:
        /* <DEDUP_REMOVED lines=10> */
.L_x_202:
[----:B------:R-:W-:Y:S05]  /*9e00*/  BSYNC B1 ;  /* 0x0000000000017941 */ /* 0x000fea0003800000 */
.L_x_201:
        /* <DEDUP_REMOVED lines=12> */
.L_x_204:
[----:B------:R-:W-:Y:S05]  /*9ed0*/  BSYNC B1 ;  /* 0x0000000000017941 */ /* 0x000fea0003800000 */
.L_x_203:
        /* <DEDUP_REMOVED lines=9> */
.L_x_206:
[----:B------:R-:W-:Y:S05]  /*9f70*/  BSYNC B1 ;  /* 0x0000000000017941 */ /* 0x000fea0003800000 */
.L_x_205:
        /* <DEDUP_REMOVED lines=12> */
.L_x_208:
[----:B------:R-:W-:Y:S05]  /*a040*/  BSYNC B1 ;  /* 0x0000000000017941 */ /* 0x000fea0003800000 */
.L_x_207:
        /* <DEDUP_REMOVED lines=10> */
.L_x_210:
[----:B------:R-:W-:Y:S05]  /*a0f0*/  BSYNC B1 ;  /* 0x0000000000017941 */ /* 0x000fea0003800000 */
.L_x_209:
        /* <DEDUP_REMOVED lines=11> */
.L_x_212:
[----:B------:R-:W-:Y:S05]  /*a1b0*/  BSYNC B1 ;  /* 0x0000000000017941 */ /* 0x000fea0003800000 */
.L_x_211:
        /* <DEDUP_REMOVED lines=14> */
.L_x_214:
[----:B------:R-:W-:Y:S05]  /*a2a0*/  BSYNC B1 ;  /* 0x0000000000017941 */ /* 0x000fea0003800000 */
.L_x_213:
        /* <DEDUP_REMOVED lines=8> */
.L_x_216:
[----:B------:R-:W-:Y:S05]  /*a330*/  BSYNC B1 ;  /* 0x0000000000017941 */ /* 0x000fea0003800000 */
.L_x_215:
        /* <DEDUP_REMOVED lines=10> */
.L_x_218:
[----:B------:R-:W-:Y:S05]  /*a3e0*/  BSYNC B1 ;  /* 0x0000000000017941 */ /* 0x000fea0003800000 */
.L_x_217:
[----:B-1----:R-:W2:Y:S01]  /*a3f0*/  LDL.LU R6, [R1+0x5f4] ;  /* 0x0005f40001067983 */ /* 0x002ea20000300800 */
[----:B------:R-:W-:Y:S01]  /*a400*/  IADD3 R224, P2, R226, 0x80, RZ ;  /* 0x00000080e2e07810 */ /* 0x000fe20007f5e0ff */
[----:B------:R-:W-:Y:S01]  /*a410*/  @!P4 IMAD.MOV.U32 R7, RZ, RZ, R9 ;  /* 0x000000ffff07c224 */ /* 0x000fe200078e0009 */
[----:B------:R-:W-:Y:S01]  /*a420*/  @!P0 IADD3 R14, P3, R8, UR45, RZ ;  /* 0x0000002d080e8c10 */ /* 0x000fe2000ff7e0ff */
[----:B------:R-:W-:Y:S02]  /*a430*/  BSSY B1, `(.L_x_219) ;  /* 0x0000012000017945 */ /* 0x000fe40003800000 */
[----:B------:R-:W-:Y:S02]  /*a440*/  IMAD.X R21, RZ, RZ, UR9, P2 ;  /* 0x00000009ff157e24 */ /* 0x000fe400090e06ff */
[----:B------:R-:W-:-:S04]  /*a450*/  IMAD.WIDE.U32 R222, R224, R4, R218 ;  /* 0x00000004e0de7225 */ /* 0x000fc800078e00da */
[----:B------:R-:W-:-:S04]  /*a460*/  IMAD R225, R21, R4, RZ ;  /* 0x0000000415e17224 */ /* 0x000fc800078e02ff */
[----:B------:R-:W-:Y:S02]  /*a470*/  IMAD R225, R224, R5, R225 ;  /* 0x00000005e0e17224 */ /* 0x000fe400078e02e1 */
[----:B--2---:R-:W-:Y:S02]  /*a480*/  @!P4 IMAD R15, R6, R16, R3 ;  /* 0x00000010060fc224 */ /* 0x004fe400078e0203 */
[----:B------:R-:W-:-:S05]  /*a490*/  @!P4 IMAD.MOV.U32 R6, RZ, RZ, R8 ;  /* 0x000000ffff06c224 */ /* 0x000fca00078e0008 */
[----:B------:R1:W-:Y:S01]  /*a4a0*/  @!P4 STG.E.U8 desc[UR36][R6.64+0xb9], R15 ;  /* 0x0000b90f0600c986 */ /* 0x0003e2000c101124 */
[----:B------:R-:W-:-:S04]  /*a4b0*/  ISETP.GE.AND P4, PT, R19, 0x81, PT ;  /* 0x000000811300780c */ /* 0x000fc80003f86270 */
[----:B------:R-:W-:Y:S02]  /*a4c0*/  ISETP.LT.OR P2, PT, R0, 0x1, !P4 ;  /* 0x000000010000780c */ /* 0x000fe40006741670 */
[----:B-1----:R-:W-:Y:S02]  /*a4d0*/  @!P0 IADD3.X R15, R9, UR44, RZ, P3, !PT ;  /* 0x0000002c090f8c10 */ /* 0x002fe40009ffe4ff */
[----:B------:R-:W-:-:S04]  /*a4e0*/  @!P1 IADD3 R6, P3, R8, UR45, RZ ;  /* 0x0000002d08069c10 */ /* 0x000fc8000ff7e0ff */
[----:B------:R-:W-:Y:S02]  /*a4f0*/  @!P1 IADD3.X R7, R9, UR44, RZ, P3, !PT ;  /* 0x0000002c09079c10 */ /* 0x000fe40009ffe4ff */
[----:B------:R-:W-:Y:S01]  /*a500*/  IADD3 R20, P3, R222, R10, RZ ;  /* 0x0000000ade147210 */ /* 0x000fe20007f7e0ff */
[----:B------:R-:W-:-:S12]  /*a510*/  @P0 BRA `(.L_x_220) ;  /* 0x00000000000c0947 */ /* 0x000fd80003800000 */
[----:B------:R-:W2:Y:S02]  /*a520*/  LDG.E.U8 R2, desc[UR36][R22.64+0xb8] ;  /* 0x0000b82416027981 */ /* 0x000ea4000c1e1100 */
[----:B--2---:R-:W-:-:S05]  /*a530*/  PRMT R3, R2, 0x8880, RZ ;  /* 0x0000888002037816 */ /* 0x004fca00000000ff */
[----:B------:R-:W-:-:S07]  /*a540*/  IMAD R3, R3, R17, RZ ;  /* 0x0000001103037224 */ /* 0x000fce00078e02ff */
.L_x_220:
[----:B------:R-:W-:Y:S05]  /*a550*/  BSYNC B1 ;  /* 0x0000000000017941 */ /* 0x000fea0003800000 */
.L_x_219:
[----:B------:R-:W2:Y:S01]  /*a560*/  LDL.LU R227, [R1+0x5f8] ;  /* 0x0005f80001e37983 */ /* 0x000ea20000300800 */
[----:B------:R-:W-:Y:S01]  /*a570*/  BSSY B1, `(.L_x_221) ;  /* 0x0000008000017945 */ /* 0x000fe20003800000 */
[----:B------:R-:W-:Y:S01]  /*a580*/  IADD3.X R21, R11, R223, R225, P3, !PT ;  /* 0x000000df0b157210 */ /* 0x000fe20001ffe4e1 */
[----:B--2---:R-:W-:-:S05]  /*a590*/  @!P0 IMAD R222, R227, R16, R3 ;  /* 0x00000010e3de8224 */ /* 0x004fca00078e0203 */
[----:B------:R1:W-:Y:S01]  /*a5a0*/  @!P0 STG.E.U8 desc[UR36][R14.64+0xb8], R222 ;  /* 0x0000b8de0e008986 */ /* 0x0003e2000c101124 */
[----:B------:R-:W-:Y:S05]  /*a5b0*/  @P1 BRA `(.L_x_222) ;  /* 0x00000000000c1947 */ /* 0x000fea0003800000 */
[----:B------:R-:W2:Y:S02]  /*a5c0*/  LDG.E.U8 R2, desc[UR36][R22.64+0xb9] ;  /* 0x0000b92416027981 */ /* 0x000ea4000c1e1100 */
[----:B--2---:R-:W-:-:S05]  /*a5d0*/  PRMT R3, R2, 0x8880, RZ ;  /* 0x0000888002037816 */ /* 0x004fca00000000ff */
[----:B------:R-:W-:-:S07]  /*a5e0*/  IMAD R3, R3, R17, RZ ;  /* 0x0000001103037224 */ /* 0x000fce00078e02ff */
.L_x_222:
[----:B------:R-:W-:Y:S05]  /*a5f0*/  BSYNC B1 ;  /* 0x0000000000017941 */ /* 0x000fea0003800000 */
.L_x_221:
[----:B-1----:R-:W2:Y:S04]  /*a600*/  LDL.LU R14, [R1+0x5fc] ;  /* 0x0005fc00010e7983 */ /* 0x002ea80000300800 */
[----:B------:R-:W3:Y:S01]  /*a610*/  LDL.LU R222, [R1+0x300] ;  /* 0x0003000001de7983 */ /* 0x000ee20000300800 */
[----:B--2---:R-:W-:-:S05]  /*a620*/  @!P1 IMAD R14, R14, R16, R3 ;  /* 0x000000100e0e9224 */ /* 0x004fca00078e0203 */
[----:B------:R1:W-:Y:S04]  /*a630*/  @!P1 STG.E.U8 desc[UR36][R6.64+0xb9], R14 ;  /* 0x0000b90e06009986 */ /* 0x0003e8000c101124 */
[----:B------:R-:W2:Y:S01]  /*a640*/  @!P2 LDG.E.U8 R2, desc[UR36][R20.64] ;  /* 0x000000241402a981 */ /* 0x000ea2000c1e1100 */
[----:B------:R-:W-:Y:S01]  /*a650*/  USHF.L.U64.HI UR4, UR10, 0x7, UR11 ;  /* 0x000000070a047899 */ /* 0x000fe2000801020b */
[----:B------:R-:W-:Y:S01]  /*a660*/  ISETP.GE.AND P3, PT, R19, 0x89, PT ;  /* 0x000000891300780c */ /* 0x000fe20003f66270 */
[----:B------:R-:W-:Y:S01]  /*a670*/  BSSY B1, `(.L_x_223) ;  /* 0x0000012000017945 */ /* 0x000fe20003800000 */
[----:B-1----:R-:W-:-:S04]  /*a680*/  IMAD.WIDE.U32 R14, R224, R4, R220 ;  /* 0x00000004e00e7225 */ /* 0x002fc800078e00dc */
[----:B------:R-:W-:Y:S01]  /*a690*/  IMAD.IADD R225, R225, 0x1, R15 ;  /* 0x00000001e1e17824 */ /* 0x000fe200078e020f */
[----:B------:R-:W-:Y:S01]  /*a6a0*/  IADD3 R14, P0, P1, R12, R10, R14 ;  /* 0x0000000a0c0e7210 */ /* 0x000fe2000791e00e */
[----:B------:R-:W-:-:S03]  /*a6b0*/  IMAD.U32 R6, RZ, RZ, UR10 ;  /* 0x0000000aff067e24 */ /* 0x000fc6000f8e00ff */
[----:B------:R-:W-:Y:S02]  /*a6c0*/  IADD3.X R15, R219, R11, R225, P0, P1 ;  /* 0x0000000bdb0f7210 */ /* 0x000fe400007e24e1 */
[----:B------:R-:W-:Y:S02]  /*a6d0*/  LEA R6, P0, R6, R8, 0x7 ;  /* 0x0000000806067211 */ /* 0x000fe400078038ff */
[----:B------:R-:W-:Y:S02]  /*a6e0*/  ISETP.LT.OR P1, PT, R0, 0x2, !P4 ;  /* 0x000000020000780c */ /* 0x000fe40006721670 */
[----:B--2---:R-:W-:-:S05]  /*a6f0*/  @!P2 PRMT R7, R2, 0x8880, RZ ;  /* 0x000088800207a816 */ /* 0x004fca00000000ff */
[----:B------:R-:W-:Y:S01]  /*a700*/  @!P2 IMAD R3, R7, R17, RZ ;  /* 0x000000110703a224 */ /* 0x000fe200078e02ff */
[----:B------:R-:W-:Y:S02]  /*a710*/  IADD3.X R7, R9, UR4, RZ, P0, !PT ;  /* 0x0000000409077c10 */ /* 0x000fe400087fe4ff */
[----:B------:R-:W-:Y:S01]  /*a720*/  ISETP.LT.OR P0, PT, R0, 0x1, !P3 ;  /* 0x000000010000780c */ /* 0x000fe20005f01670 */
[----:B---3--:R-:W-:-:S05]  /*a730*/  @!P2 IMAD R222, R222, R16, R3 ;  /* 0x00000010dedea224 */ /* 0x008fca00078e0203 */
[----:B------:R1:W-:Y:S01]  /*a740*/  @!P2 STG.E.U8 desc[UR36][R6.64], R222 ;  /* 0x000000de0600a986 */ /* 0x0003e2000c101124 */
[----:B------:R-:W-:Y:S06]  /*a750*/  @P1 BRA `(.L_x_224) ;  /* 0x00000000000c1947 */ /* 0x000fec0003800000 */
[----:B------:R-:W2:Y:S02]  /*a760*/  LDG.E.U8 R2, desc[UR36][R20.64+0x1] ;  /* 0x0000012414027981 */ /* 0x000ea4000c1e1100 */
[----:B--2---:R-:W-:-:S05]  /*a770*/  PRMT R3, R2, 0x8880, RZ ;  /* 0x0000888002037816 */ /* 0x004fca00000000ff */
[----:B------:R-:W-:-:S07]  /*a780*/  IMAD R3, R3, R17, RZ ;  /* 0x0000001103037224 */ /* 0x000fce00078e02ff */
.L_x_224:
[----:B------:R-:W-:Y:S05]  /*a790*/  BSYNC B1 ;  /* 0x0000000000017941 */ /* 0x000fea0003800000 */
.L_x_223:
[----:B-1----:R-:W2:Y:S01]  /*a7a0*/  LDL.LU R222, [R1+0x304] ;  /* 0x0003040001de7983 */ /* 0x002ea20000300800 */
[----:B------:R-:W-:Y:S01]  /*a7b0*/  BSSY B1, `(.L_x_225) ;  /* 0x000000a000017945 */ /* 0x000fe20003800000 */
[----:B------:R-:W-:Y:S01]  /*a7c0*/  ISETP.LT.OR P2, PT, R0, 0x2, !P3 ;  /* 0x000000020000780c */ /* 0x000fe20005f41670 */
[----:B--2---:R-:W-:-:S05]  /*a7d0*/  @!P1 IMAD R222, R222, R16, R3 ;  /* 0x00000010dede9224 */ /* 0x004fca00078e0203 */
[----:B------:R1:W-:Y:S02]  /*a7e0*/  @!P1 STG.E.U8 desc[UR36][R6.64+0x1], R222 ;  /* 0x000001de06009986 */ /* 0x0003e4000c101124 */
[----:B-1----:R-:W-:-:S04]  /*a7f0*/  @!P0 IADD3 R222, P1, R6, UR45, RZ ;  /* 0x0000002d06de8c10 */ /* 0x002fc8000ff3e0ff */
[----:B------:R-:W-:Y:S01]  /*a800*/  @!P0 IADD3.X R223, R7, UR44, RZ, P1, !PT ;  /* 0x0000002c07df8c10 */ /* 0x000fe20008ffe4ff */
[----:B------:R-:W-:Y:S08]  /*a810*/  @P0 BRA `(.L_x_226) ;  /* 0x00000000000c0947 */ /* 0x000ff00003800000 */
[----:B------:R-:W2:Y:S02]  /*a820*/  LDG.E.U8 R2, desc[UR36][R14.64] ;  /* 0x000000240e027981 */ /* 0x000ea4000c1e1100 */
[----:B--2---:R-:W-:-:S05]  /*a830*/  PRMT R3, R2, 0x8880, RZ ;  /* 0x0000888002037816 */ /* 0x004fca00000000ff */
[----:B------:R-:W-:-:S07]  /*a840*/  IMAD R3, R3, R17, RZ ;  /* 0x0000001103037224 */ /* 0x000fce00078e02ff */
.L_x_226:
[----:B------:R-:W-:Y:S05]  /*a850*/  BSYNC B1 ;  /* 0x0000000000017941 */ /* 0x000fea0003800000 */
.L_x_225:
[----:B------:R-:W2:Y:S01]  /*a860*/  LDL.LU R224, [R1+0x308] ;  /* 0x0003080001e07983 */ /* 0x000ea20000300800 */
        /* <DEDUP_REMOVED lines=10> */
.L_x_228:
[----:B------:R-:W-:Y:S05]  /*a910*/  BSYNC B1 ;  /* 0x0000000000017941 */ /* 0x000fea0003800000 */
.L_x_227:
        /* <DEDUP_REMOVED lines=8> */
.L_x_230:
[----:B------:R-:W-:Y:S05]  /*a9a0*/  BSYNC B1 ;  /* 0x0000000000017941 */ /* 0x000fea0003800000 */
.L_x_229:
[----:B-1----:R-:W2:Y:S01]  /*a9b0*/  LDL.LU R222, [R1+0x310] ;  /* 0x0003100001de7983 */ /* 0x002ea20000300800 */
[C---:B------:R-:W-:Y:S01]  /*a9c0*/  ISETP.LT.OR P0, PT, R0.reuse, 0xa, !P4 ;  /* 0x0000000a0000780c */ /* 0x040fe20006701670 */
[----:B------:R-:W-:Y:S01]  /*a9d0*/  BSSY B1, `(.L_x_231) ;  /* 0x0000009000017945 */ /* 0x000fe20003800000 */
[----:B------:R-:W-:Y:S01]  /*a9e0*/  ISETP.LT.OR P2, PT, R0, 0x9, !P3 ;  /* 0x000000090000780c */ /* 0x000fe20005f41670 */
[----:B--2---:R-:W-:-:S05]  /*a9f0*/  @!P1 IMAD R222, R222, R16, R3 ;  /* 0x00000010dede9224 */ /* 0x004fca00078e0203 */
[----:B------:R1:W-:Y:S01]  /*aa00*/  @!P1 STG.E.U8 desc[UR36][R6.64+0x8], R222 ;  /* 0x000008de06009986 */ /* 0x0003e2000c101124 */
[----:B------:R-:W-:-:S04]  /*aa10*/  ISETP.LT.OR P1, PT, R0, 0xa, !P3 ;  /* 0x0000000a0000780c */ /* 0x000fc80005f21670 */
[----:B------:R-:W-:Y:S09]  /*aa20*/  @P0 BRA `(.L_x_232) ;  /* 0x00000000000c0947 */ /* 0x000ff20003800000 */
[----:B------:R-:W2:Y:S02]  /*aa30*/  LDG.E.U8 R2, desc[UR36][R20.64+0x9] ;  /* 0x0000092414027981 */ /* 0x000ea4000c1e1100 */
[----:B--2---:R-:W-:-:S05]  /*aa40*/  PRMT R3, R2, 0x8880, RZ ;  /* 0x0000888002037816 */ /* 0x004fca00000000ff */
[----:B------:R-:W-:-:S07]  /*aa50*/  IMAD R3, R3, R17, RZ ;  /* 0x0000001103037224 */ /* 0x000fce00078e02ff */
.L_x_232:
[----:B------:R-:W-:Y:S05]  /*aa60*/  BSYNC B1 ;  /* 0x0000000000017941 */ /* 0x000fea0003800000 */
.L_x_231:
[----:B-1----:R-:W2:Y:S01]  /*aa70*/  LDL.LU R222, [R1+0x314] ;  /* 0x0003140001de7983 */ /* 0x002ea20000300800 */
[----:B------:R-:W-:Y:S01]  /*aa80*/  BSSY B1, `(.L_x_233) ;  /* 0x000000a000017945 */ /* 0x000fe20003800000 */
[----:B--2---:R-:W-:-:S05]  /*aa90*/  @!P0 IMAD R222, R222, R16, R3 ;  /* 0x00000010dede8224 */ /* 0x004fca00078e0203 */
[----:B------:R1:W-:Y:S01]  /*aaa0*/  @!P0 STG.E.U8 desc[UR36][R6.64+0x9], R222 ;  /* 0x000009de06008986 */ /* 0x0003e2000c101124 */
[----:B------:R-:W-:-:S04]  /*aab0*/  @!P2 IADD3 R224, P0, R6, UR45, RZ ;  /* 0x0000002d06e0ac10 */ /* 0x000fc8000ff1e0ff */
[----:B------:R-:W-:Y:S02]  /*aac0*/  @!P2 IADD3.X R225, R7, UR44, RZ, P0, !PT ;  /* 0x0000002c07e1ac10 */ /* 0x000fe400087fe4ff */
[----:B-1----:R-:W-:Y:S01]  /*aad0*/  @!P1 IADD3 R222, P0, R6, UR45, RZ ;  /* 0x0000002d06de9c10 */ /* 0x002fe2000ff1e0ff */
[----:B------:R-:W-:-:S12]  /*aae0*/  @P2 BRA `(.L_x_234) ;  /* 0x00000000000c2947 */ /* 0x000fd80003800000 */
[----:B------:R-:W2:Y:S02]  /*aaf0*/  LDG.E.U8 R2, desc[UR36][R14.64+0x8] ;  /* 0x000008240e027981 */ /* 0x000ea4000c1e1100 */
[----:B--2---:R-:W-:-:S05]  /*ab00*/  PRMT R3, R2, 0x8880, RZ ;  /* 0x0000888002037816 */ /* 0x004fca00000000ff */
[----:B------:R-:W-:-:S07]  /*ab10*/  IMAD R3, R3, R17, RZ ;  /* 0x0000001103037224 */ /* 0x000fce00078e02ff */
.L_x_234:
[----:B------:R-:W-:Y:S05]  /*ab20*/  BSYNC B1 ;  /* 0x0000000000017941 */ /* 0x000fea0003800000 */
.L_x_233:
[----:B------:R-:W2:Y:S01]  /*ab30*/  LDL.LU R227, [R1+0x318] ;  /* 0x0003180001e37983 */ /* 0x000ea20000300800 */
[----:B------:R-:W-:Y:S01]  /*ab40*/  BSSY B1, `(.L_x_235) ;  /* 0x0000008000017945 */ /* 0x000fe20003800000 */
[----:B------:R-:W-:Y:S01]  /*ab50*/  @!P1 IADD3.X R223, R7, UR44, RZ, P0, !PT ;  /* 0x0000002c07df9c10 */ /* 0x000fe200087fe4ff */
[----:B--2---:R-:W-:-:S05]  /*ab60*/  @!P2 IMAD R227, R227, R16, R3 ;  /* 0x00000010e3e3a224 */ /* 0x004fca00078e0203 */
[----:B------:R1:W-:Y:S01]  /*ab70*/  @!P2 STG.E.U8 desc[UR36][R224.64+0x8], R227 ;  /* 0x000008e3e000a986 */ /* 0x0003e2000c101124 */
[----:B------:R-:W-:Y:S05]  /*ab80*/  @P1 BRA `(.L_x_236) ;  /* 0x00000000000c1947 */ /* 0x000fea0003800000 */
[----:B------:R-:W2:Y:S02]  /*ab90*/  LDG.E.U8 R2, desc[UR36][R14.64+0x9] ;  /* 0x000009240e027981 */ /* 0x000ea4000c1e1100 */
[----:B--2---:R-:W-:-:S05]  /*aba0*/  PRMT R3, R2, 0x8880, RZ ;  /* 0x0000888002037816 */ /* 0x004fca00000000ff */
[----:B------:R-:W-:-:S07]  /*abb0*/  IMAD R3, R3, R17, RZ ;  /* 0x0000001103037224 */ /* 0x000fce00078e02ff */
.L_x_236:
[----:B------:R-:W-:Y:S05]  /*abc0*/  BSYNC B1 ;  /* 0x0000000000017941 */ /* 0x000fea0003800000 */
.L_x_235:
        /* <DEDUP_REMOVED lines=11> */
.L_x_238:
[----:B------:R-:W-:Y:S05]  /*ac80*/  BSYNC B1 ;  /* 0x0000000000017941 */ /* 0x000fea0003800000 */
.L_x_237:
[----:B-1----:R-:W2:Y:S01]  /*ac90*/  LDL.LU R222, [R1+0x320] ;  /* 0x0003200001de7983 */ /* 0x002ea20000300800 */
[----:B------:R-:W-:Y:S01]  /*aca0*/  BSSY B1, `(.L_x_239) ;  /* 0x0000007000017945 */ /* 0x000fe20003800000 */
[----:B--2---:R-:W-:-:S05]  /*acb0*/  @!P2 IMAD R222, R222, R16, R3 ;  /* 0x00000010dedea224 */ /* 0x004fca00078e0203 */
[----:B------:R1:W-:Y:S01]  /*acc0*/  @!P2 STG.E.U8 desc[UR36][R6.64+0x10], R222 ;  /* 0x000010de0600a986 */ /* 0x0003e2000c101124 */
[----:B------:R-:W-:Y:S05]  /*acd0*/  @P0 BRA `(.L_x_240) ;  /* 0x00000000000c0947 */ /* 0x000fea0003800000 */
[----:B------:R-:W2:Y:S02]  /*ace0*/  LDG.E.U8 R2, desc[UR36][R20.64+0x11] ;  /* 0x0000112414027981 */ /* 0x000ea4000c1e1100 */
[----:B--2---:R-:W-:-:S05]  /*acf0*/  PRMT R3, R2, 0x8880, RZ ;  /* 0x0000888002037816 */ /* 0x004fca00000000ff */
[----:B------:R-:W-:-:S07]  /*ad00*/  IMAD R3, R3, R17, RZ ;  /* 0x0000001103037224 */ /* 0x000fce00078e02ff */
.L_x_240:
[----:B------:R-:W-:Y:S05]  /*ad10*/  BSYNC B1 ;  /* 0x0000000000017941 */ /* 0x000fea0003800000 */
.L_x_239:
        /* <DEDUP_REMOVED lines=11> */
.L_x_242:
[----:B------:R-:W-:Y:S05]  /*add0*/  BSYNC B1 ;  /* 0x0000000000017941 */ /* 0x000fea0003800000 */
.L_x_241:
        /* <DEDUP_REMOVED lines=11> */
.L_x_244:
[----:B------:R-:W-:Y:S05]  /*ae90*/  BSYNC B1 ;  /* 0x0000000000017941 */ /* 0x000fea0003800000 */
.L_x_243:
        /* <DEDUP_REMOVED lines=8> */
.L_x_246:
[----:B------:R-:W-:Y:S05]  /*af20*/  BSYNC B1 ;  /* 0x0000000000017941 */ /* 0x000fea0003800000 */
.L_x_245:
        /* <DEDUP_REMOVED lines=11> */
.L_x_248:
[----:B------:R-:W-:Y:S05]  /*afe0*/  BSYNC B1 ;  /* 0x0000000000017941 */ /* 0x000fea0003800000 */
.L_x_247:
        /* <DEDUP_REMOVED lines=11> */
.L_x_250:
[----:B------:R-:W-:Y:S05]  /*b0a0*/  BSYNC B1 ;  /* 0x0000000000017941 */ /* 0x000fea0003800000 */
.L_x_249:
        /* <DEDUP_REMOVED lines=9> */
.L_x_252:
[----:B------:R-:W-:Y:S05]  /*b140*/  BSYNC B1 ;  /* 0x0000000000017941 */ /* 0x000fea0003800000 */
.L_x_251:
        /* <DEDUP_REMOVED lines=11> */
.L_x_254:
[----:B------:R-:W-:Y:S05]  /*b200*/  BSYNC B1 ;  /* 0x0000000000017941 */ /* 0x000fea0003800000 */
.L_x_253:
        /* <DEDUP_REMOVED lines=8> */
.L_x_256:
[----:B------:R-:W-:Y:S05]  /*b290*/  BSYNC B1 ;  /* 0x0000000000017941 */ /* 0x000fea0003800000 */
.L_x_255:
        /* <DEDUP_REMOVED lines=11> */
.L_x_258:
[----:B------:R-:W-:Y:S05]  /*b350*/  BSYNC B1 ;  /* 0x0000000000017941 */ /* 0x000fea0003800000 */
.L_x_257:
        /* <DEDUP_REMOVED lines=11> */
.L_x_260:
[----:B------:R-:W-:Y:S05]  /*b410*/  BSYNC B1 ;  /* 0x0000000000017941 */ /* 0x000fea0003800000 */
.L_x_259:
        /* <DEDUP_REMOVED lines=8> */
.L_x_262:
[----:B------:R-:W-:Y:S05]  /*b4a0*/  BSYNC B1 ;  /* 0x0000000000017941 */ /* 0x000fea0003800000 */
.L_x_261:
        /* <DEDUP_REMOVED lines=11> */
.L_x_264:
[----:B------:R-:W-:Y:S05]  /*b560*/  BSYNC B1 ;  /* 0x0000000000017941 */ /* 0x000fea0003800000 */
.L_x_263:
        /* <DEDUP_REMOVED lines=11> */
.L_x_266:
[----:B------:R-:W-:Y:S05]  /*b620*/  BSYNC B1 ;  /* 0x0000000000017941 */ /* 0x000fea0003800000 */
.L_x_265:
        /* <DEDUP_REMOVED lines=9> */
.L_x_268:
[----:B------:R-:W-:Y:S05]  /*b6c0*/  BSYNC B1 ;  /* 0x0000000000017941 */ /* 0x000fea0003800000 */
.L_x_267:
        /* <DEDUP_REMOVED lines=11> */
.L_x_270:
[----:B------:R-:W-:Y:S05]  /*b780*/  BSYNC B1 ;  /* 0x0000000000017941 */ /* 0x000fea0003800000 */
.L_x_269:
        /* <DEDUP_REMOVED lines=8> */
.L_x_272:
[----:B------:R-:W-:Y:S05]  /*b810*/  BSYNC B1 ;  /* 0x0000000000017941 */ /* 0x000fea0003800000 */
.L_x_271:
        /* <DEDUP_REMOVED lines=11> */
.L_x_274:
[----:B------:R-:W-:Y:S05]  /*b8d0*/  BSYNC B1 ;  /* 0x0000000000017941 */ /* 0x000fea0003800000 */
.L_x_273:
        /* <DEDUP_REMOVED lines=11> */
.L_x_276:
[----:B------:R-:W-:Y:S05]  /*b990*/  BSYNC B1 ;  /* 0x0000000000017941 */ /* 0x000fea0003800000 */
.L_x_275:
        /* <DEDUP_REMOVED lines=8> */
.L_x_278:
[----:B------:R-:W-:Y:S05]  /*ba20*/  BSYNC B1 ;  /* 0x0000000000017941 */ /* 0x000fea0003800000 */
.L_x_277:
        /* <DEDUP_REMOVED lines=11> */
.L_x_280:
[----:B------:R-:W-:Y:S05]  /*bae0*/  BSYNC B1 ;  /* 0x0000000000017941 */ /* 0x000fea0003800000 */
.L_x_279:
        /* <DEDUP_REMOVED lines=11> */
.L_x_282:
[----:B------:R-:W-:Y:S05]  /*bba0*/  BSYNC B1 ;  /* 0x0000000000017941 */ /* 0x000fea0003800000 */
.L_x_281:
        /* <DEDUP_REMOVED lines=9> */
.L_x_284:
[----:B------:R-:W-:Y:S05]  /*bc40*/  BSYNC B1 ;  /* 0x0000000000017941 */ /* 0x000fea0003800000 */
.L_x_283:
        /* <DEDUP_REMOVED lines=11> */
.L_x_286:
[----:B------:R-:W-:Y:S05]  /*bd00*/  BSYNC B1 ;  /* 0x0000000000017941 */ /* 0x000fea0003800000 */
.L_x_285:
        /* <DEDUP_REMOVED lines=8> */
.L_x_288:
[----:B------:R-:W-:Y:S05]  /*bd90*/  BSYNC B1 ;  /* 0x0000000000017941 */ /* 0x000fea0003800000 */
.L_x_287:
        /* <DEDUP_REMOVED lines=11> */
.L_x_290:
[----:B------:R-:W-:Y:S05]  /*be50*/  BSYNC B1 ;  /* 0x0000000000017941 */ /* 0x000fea0003800000 */
.L_x_289:
        /* <DEDUP_REMOVED lines=11> */
.L_x_292:
[----:B------:R-:W-:Y:S05]  /*bf10*/  BSYNC B1 ;  /* 0x0000000000017941 */ /* 0x000fea0003800000 */
.L_x_291:
        /* <DEDUP_REMOVED lines=8> */
.L_x_294:
[----:B------:R-:W-:Y:S05]  /*bfa0*/  BSYNC B1 ;  /* 0x0000000000017941 */ /* 0x000fea0003800000 */
.L_x_293:
        /* <DEDUP_REMOVED lines=11> */
.L_x_296:
[----:B------:R-:W-:Y:S05]  /*c060*/  BSYNC B1 ;  /* 0x0000000000017941 */ /* 0x000fea0003800000 */
.L_x_295:
        /* <DEDUP_REMOVED lines=11> */
.L_x_298:
[----:B------:R-:W-:Y:S05]  /*c120*/  BSYNC B1 ;  /* 0x0000000000017941 */ /* 0x000fea0003800000 */
.L_x_297:
        /* <DEDUP_REMOVED lines=9> */
.L_x_300:
[----:B------:R-:W-:Y:S05]  /*c1c0*/  BSYNC B1 ;  /* 0x0000000000017941 */ /* 0x000fea0003800000 */
.L_x_299:
        /* <DEDUP_REMOVED lines=11> */
.L_x_302:
[----:B------:R-:W-:Y:S05]  /*c280*/  BSYNC B1 ;  /* 0x0000000000017941 */ /* 0x000fea0003800000 */
.L_x_301:
        /* <DEDUP_REMOVED lines=8> */
.L_x_304:
[----:B------:R-:W-:Y:S05]  /*c310*/  BSYNC B1 ;  /* 0x0000000000017941 */ /* 0x000fea0003800000 */
.L_x_303:
        /* <DEDUP_REMOVED lines=11> */
.L_x_306:
[----:B------:R-:W-:Y:S05]  /*c3d0*/  BSYNC B1 ;  /* 0x0000000000017941 */ /* 0x000fea0003800000 */
.L_x_305:
        /* <DEDUP_REMOVED lines=11> */
.L_x_308:
[----:B------:R-:W-:Y:S05]  /*c490*/  BSYNC B1 ;  /* 0x0000000000017941 */ /* 0x000fea0003800000 */
.L_x_307:
        /* <DEDUP_REMOVED lines=8> */
.L_x_310:
[----:B------:R-:W-:Y:S05]  /*c520*/  BSYNC B1 ;  /* 0x0000000000017941 */ /* 0x000fea0003800000 */
.L_x_309:
        /* <DEDUP_REMOVED lines=11> */
.L_x_312:
[----:B------:R-:W-:Y:S05]  /*c5e0*/  BSYNC B1 ;  /* 0x0000000000017941 */ /* 0x000fea0003800000 */
.L_x_311:
        /* <DEDUP_REMOVED lines=11> */
.L_x_314:
[----:B------:R-:W-:Y:S05]  /*c6a0*/  BSYNC B1 ;  /* 0x0000000000017941 */ /* 0x000fea0003800000 */
.L_x_313:
        /* <DEDUP_REMOVED lines=9> */
.L_x_316:
[----:B------:R-:W-:Y:S05]  /*c740*/  BSYNC B1 ;  /* 0x0000000000017941 */ /* 0x000fea0003800000 */
.L_x_315:
        /* <DEDUP_REMOVED lines=11> */
.L_x_318:
[----:B------:R-:W-:Y:S05]  /*c800*/  BSYNC B1 ;  /* 0x0000000000017941 */ /* 0x000fea0003800000 */
.L_x_317:
        /* <DEDUP_REMOVED lines=8> */
.L_x_320:
[----:B------:R-:W-:Y:S05]  /*c890*/  BSYNC B1 ;  /* 0x0000000000017941 */ /* 0x000fea0003800000 */
.L_x_319:
        /* <DEDUP_REMOVED lines=11> */
.L_x_322:
[----:B------:R-:W-:Y:S05]  /*c950*/  BSYNC B1 ;  /* 0x0000000000017941 */ /* 0x000fea0003800000 */
.L_x_321:
        /* <DEDUP_REMOVED lines=11> */
.L_x_324:
[----:B------:R-:W-:Y:S05]  /*ca10*/  BSYNC B1 ;  /* 0x0000000000017941 */ /* 0x000fea0003800000 */
.L_x_323:
        /* <DEDUP_REMOVED lines=8> */
.L_x_326:
[----:B------:R-:W-:Y:S05]  /*caa0*/  BSYNC B1 ;  /* 0x0000000000017941 */ /* 0x000fea0003800000 */
.L_x_325:
        /* <DEDUP_REMOVED lines=11> */
.L_x_328:
[----:B------:R-:W-:Y:S05]  /*cb60*/  BSYNC B1 ;  /* 0x0000000000017941 */ /* 0x000fea0003800000 */
.L_x_327:
        /* <DEDUP_REMOVED lines=11> */
.L_x_330:
[----:B------:R-:W-:Y:S05]  /*cc20*/  BSYNC B1 ;  /* 0x0000000000017941 */ /* 0x000fea0003800000 */
.L_x_329:
        /* <DEDUP_REMOVED lines=9> */
.L_x_332:
[----:B------:R-:W-:Y:S05]  /*ccc0*/  BSYNC B1 ;  /* 0x0000000000017941 */ /* 0x000fea0003800000 */
.L_x_331:
        /* <DEDUP_REMOVED lines=11> */
.L_x_334:
[----:B------:R-:W-:Y:S05]  /*cd80*/  BSYNC B1 ;  /* 0x0000000000017941 */ /* 0x000fea0003800000 */
.L_x_333:
        /* <DEDUP_REMOVED lines=8> */
.L_x_336:
[----:B------:R-:W-:Y:S05]  /*ce10*/  BSYNC B1 ;  /* 0x0000000000017941 */ /* 0x000fea0003800000 */
.L_x_335:
        /* <DEDUP_REMOVED lines=11> */
.L_x_338:
[----:B------:R-:W-:Y:S05]  /*ced0*/  BSYNC B1 ;  /* 0x0000000000017941 */ /* 0x000fea0003800000 */
.L_x_337:
        /* <DEDUP_REMOVED lines=11> */
.L_x_340:
[----:B------:R-:W-:Y:S05]  /*cf90*/  BSYNC B1 ;  /* 0x0000000000017941 */ /* 0x000fea0003800000 */
.L_x_339:
        /* <DEDUP_REMOVED lines=8> */
.L_x_342:
[----:B------:R-:W-:Y:S05]  /*d020*/  BSYNC B1 ;  /* 0x0000000000017941 */ /* 0x000fea0003800000 */
.L_x_341:
        /* <DEDUP_REMOVED lines=11> */
.L_x_344:
[----:B------:R-:W-:Y:S05]  /*d0e0*/  BSYNC B1 ;  /* 0x0000000000017941 */ /* 0x000fea0003800000 */
.L_x_343:
        /* <DEDUP_REMOVED lines=11> */
.L_x_346:
[----:B------:R-:W-:Y:S05]  /*d1a0*/  BSYNC B1 ;  /* 0x0000000000017941 */ /* 0x000fea0003800000 */
.L_x_345:
        /* <DEDUP_REMOVED lines=9> */
.L_x_348:
[----:B------:R-:W-:Y:S05]  /*d240*/  BSYNC B1 ;  /* 0x0000000000017941 */ /* 0x000fea0003800000 */
.L_x_347:
        /* <DEDUP_REMOVED lines=11> */
.L_x_350:
[----:B------:R-:W-:Y:S05]  /*d300*/  BSYNC B1 ;  /* 0x0000000000017941 */ /* 0x000fea0003800000 */
.L_x_349:
        /* <DEDUP_REMOVED lines=8> */
.L_x_352:
[----:B------:R-:W-:Y:S05]  /*d390*/  BSYNC B1 ;  /* 0x0000000000017941 */ /* 0x000fea0003800000 */
.L_x_351:
        /* <DEDUP_REMOVED lines=11> */
.L_x_354:
[----:B------:R-:W-:Y:S05]  /*d450*/  BSYNC B1 ;  /* 0x0000000000017941 */ /* 0x000fea0003800000 */
.L_x_353:
        /* <DEDUP_REMOVED lines=11> */
.L_x_356:
[----:B------:R-:W-:Y:S05]  /*d510*/  BSYNC B1 ;  /* 0x0000000000017941 */ /* 0x000fea0003800000 */
.L_x_355:
        /* <DEDUP_REMOVED lines=8> */
.L_x_358:
[----:B------:R-:W-:Y:S05]  /*d5a0*/  BSYNC B1 ;  /* 0x0000000000017941 */ /* 0x000fea0003800000 */
.L_x_357:
        /* <DEDUP_REMOVED lines=11> */
.L_x_360:
[----:B------:R-:W-:Y:S05]  /*d660*/  BSYNC B1 ;  /* 0x0000000000017941 */ /* 0x000fea0003800000 */
.L_x_359:
        /* <DEDUP_REMOVED lines=11> */
.L_x_362:
[----:B------:R-:W-:Y:S05]  /*d720*/  BSYNC B1 ;  /* 0x0000000000017941 */ /* 0x000fea0003800000 */
.L_x_361:
        /* <DEDUP_REMOVED lines=9> */
.L_x_364:
[----:B------:R-:W-:Y:S05]  /*d7c0*/  BSYNC B1 ;  /* 0x0000000000017941 */ /* 0x000fea0003800000 */
.L_x_363:
        /* <DEDUP_REMOVED lines=11> */
.L_x_366:
[----:B------:R-:W-:Y:S05]  /*d880*/  BSYNC B1 ;  /* 0x0000000000017941 */ /* 0x000fea0003800000 */
.L_x_365:
        /* <DEDUP_REMOVED lines=8> */
.L_x_368:
[----:B------:R-:W-:Y:S05]  /*d910*/  BSYNC B1 ;  /* 0x0000000000017941 */ /* 0x000fea0003800000 */
.L_x_367:
        /* <DEDUP_REMOVED lines=11> */
.L_x_370:
[----:B------:R-:W-:Y:S05]  /*d9d0*/  BSYNC B1 ;  /* 0x0000000000017941 */ /* 0x000fea0003800000 */
.L_x_369:
        /* <DEDUP_REMOVED lines=11> */
.L_x_372:
[----:B------:R-:W-:Y:S05]  /*da90*/  BSYNC B1 ;  /* 0x0000000000017941 */ /* 0x000fea0003800000 */
.L_x_371:
        /* <DEDUP_REMOVED lines=8> */
.L_x_374:
[----:B------:R-:W-:Y:S05]  /*db20*/  BSYNC B1 ;  /* 0x0000000000017941 */ /* 0x000fea0003800000 */
.L_x_373:
        /* <DEDUP_REMOVED lines=11> */
.L_x_376:
[----:B------:R-:W-:Y:S05]  /*dbe0*/  BSYNC B1 ;  /* 0x0000000000017941 */ /* 0x000fea0003800000 */
.L_x_375:
        /* <DEDUP_REMOVED lines=11> */
.L_x_378:
[----:B------:R-:W-:Y:S05]  /*dca0*/  BSYNC B1 ;  /* 0x0000000000017941 */ /* 0x000fea0003800000 */
.L_x_377:
        /* <DEDUP_REMOVED lines=9> */
.L_x_380:
[----:B------:R-:W-:Y:S05]  /*dd40*/  BSYNC B1 ;  /* 0x0000000000017941 */ /* 0x000fea0003800000 */
.L_x_379:
        /* <DEDUP_REMOVED lines=11> */
.L_x_382:
[----:B------:R-:W-:Y:S05]  /*de00*/  BSYNC B1 ;  /* 0x0000000000017941 */ /* 0x000fea0003800000 */
.L_x_381:
        /* <DEDUP_REMOVED lines=8> */
.L_x_384:
[----:B------:R-:W-:Y:S05]  /*de90*/  BSYNC B1 ;  /* 0x0000000000017941 */ /* 0x000fea0003800000 */
.L_x_383:
        /* <DEDUP_REMOVED lines=11> */
.L_x_386:
[----:B------:R-:W-:Y:S05]  /*df50*/  BSYNC B1 ;  /* 0x0000000000017941 */ /* 0x000fea0003800000 */
.L_x_385:
        /* <DEDUP_REMOVED lines=11> */
.L_x_388:
[----:B------:R-:W-:Y:S05]  /*e010*/  BSYNC B1 ;  /* 0x0000000000017941 */ /* 0x000fea0003800000 */
.L_x_387:
        /* <DEDUP_REMOVED lines=8> */
.L_x_390:
[----:B------:R-:W-:Y:S05]  /*e0a0*/  BSYNC B1 ;  /* 0x0000000000017941 */ /* 0x000fea0003800000 */
.L_x_389:
        /* <DEDUP_REMOVED lines=11> */
.L_x_392:
[----:B------:R-:W-:Y:S05]  /*e160*/  BSYNC B1 ;  /* 0x0000000000017941 */ /* 0x000fea0003800000 */
.L_x_391:
        /* <DEDUP_REMOVED lines=11> */
.L_x_394:
[----:B------:R-:W-:Y:S05]  /*e220*/  BSYNC B1 ;  /* 0x0000000000017941 */ /* 0x000fea0003800000 */
.L_x_393:
        /* <DEDUP_REMOVED lines=9> */
.L_x_396:
[----:B------:R-:W-:Y:S05]  /*e2c0*/  BSYNC B1 ;  /* 0x0000000000017941 */ /* 0x000fea0003800000 */
.L_x_395:
        /* <DEDUP_REMOVED lines=11> */
.L_x_398:
[----:B------:R-:W-:Y:S05]  /*e380*/  BSYNC B1 ;  /* 0x0000000000017941 */ /* 0x000fea0003800000 */
.L_x_397:
        /* <DEDUP_REMOVED lines=8> */
.L_x_400:
[----:B------:R-:W-:Y:S05]  /*e410*/  BSYNC B1 ;  /* 0x0000000000017941 */ /* 0x000fea0003800000 */
.L_x_399:
[----:B-1----:R-:W2:Y:S01]  /*e420*/  LDL.LU R222, [R1+0x464] ;  /* 0x0004640001de7983 */ /* 0x002ea20000300800 */
[----:B------:R-:W-:Y:S01]  /*e430*/  @!P1 IADD3 R224, P2, R6, UR45, RZ ;  /* 0x0000002d06e09c10 */ /* 0x000fe2000ff5e0ff */
[----:B------:R-:W-:Y:S03]  /*e440*/  BSSY B1, `(.L_x_401) ;  /* 0x000000b000017945 */ /* 0x000fe60003800000 */
[----:B------:R-:W-:Y:S02]  /*e450*/  @!P1 IADD3.X R225, R7, UR44, RZ, P2, !PT ;  /* 0x0000002c07e19c10 */ /* 0x000fe400097fe4ff */
[----:B------:R-:W-:-:S05]  /*e460*/  IADD3 R226, P2, R226, 0x100, RZ ;  /* 0x00000100e2e27810 */ /* 0x000fca0007f5e0ff */
[----:B------:R-:W-:Y:S02]  /*e470*/  IMAD.X R227, RZ, RZ, UR9, P2 ;  /* 0x00000009ffe37e24 */ /* 0x000fe400090e06ff */
[----:B--2---:R-:W-:-:S05]  /*e480*/  @!P0 IMAD R222, R222, R16, R3 ;  /* 0x00000010dede8224 */ /* 0x004fca00078e0203 */
[----:B------:R1:W-:Y:S01]  /*e490*/  @!P0 STG.E.U8 desc[UR36][R6.64+0xb1], R222 ;  /* 0x0000b1de06008986 */ /* 0x0003e2000c101124 */
[----:B------:R-:W-:Y:S01]  /*e4a0*/  ISETP.LT.OR P0, PT, R0, 0xb2, !P3 ;  /* 0x000000b20000780c */ /* 0x000fe20005f01670 */
[----:B------:R-:W-:-:S12]  /*e4b0*/  @P1 BRA `(.L_x_402) ;  /* 0x00000000000c1947 */ /* 0x000fd80003800000 */
[----:B------:R-:W2:Y:S02]  /*e4c0*/  LDG.E.U8 R2, desc[UR36][R14.64+0xb0] ;  /* 0x0000b0240e027981 */ /* 0x000ea4000c1e1100 */
[----:B--2---:R-:W-:-:S05]  /*e4d0*/  PRMT R3, R2, 0x8880, RZ ;  /* 0x0000888002037816 */ /* 0x004fca00000000ff */
[----:B------:R-:W-:-:S07]  /*e4e0*/  IMAD R3, R3, R17, RZ ;  /* 0x0000001103037224 */ /* 0x000fce00078e02ff */
.L_x_402:
[----:B------:R-:W-:Y:S05]  /*e4f0*/  BSYNC B1 ;  /* 0x0000000000017941 */ /* 0x000fea0003800000 */
.L_x_401:
[----:B-1----:R-:W2:Y:S01]  /*e500*/  LDL.LU R222, [R1+0x468] ;  /* 0x0004680001de7983 */ /* 0x002ea20000300800 */
[-C--:B------:R-:W-:Y:S01]  /*e510*/  IMAD R13, R227, R4.reuse, RZ ;  /* 0x00000004e30d7224 */ /* 0x080fe200078e02ff */
[----:B------:R-:W-:Y:S01]  /*e520*/  BSSY B1, `(.L_x_403) ;  /* 0x000000d000017945 */ /* 0x000fe20003800000 */
[----:B------:R-:W-:-:S04]  /*e530*/  IMAD.WIDE.U32 R220, R226, R4, R220 ;  /* 0x00000004e2dc7225 */ /* 0x000fc800078e00dc */
[----:B--2---:R-:W-:Y:S01]  /*e540*/  @!P1 IMAD R223, R222, R16, R3 ;  /* 0x00000010dedf9224 */ /* 0x004fe200078e0203 */
[----:B------:R-:W-:-:S04]  /*e550*/  @!P0 IADD3 R222, P2, R6, UR45, RZ ;  /* 0x0000002d06de8c10 */ /* 0x000fc8000ff5e0ff */
[----:B------:R1:W-:Y:S02]  /*e560*/  @!P1 STG.E.U8 desc[UR36][R224.64+0xb0], R223 ;  /* 0x0000b0dfe0009986 */ /* 0x0003e4000c101124 */
[----:B-1----:R-:W-:Y:S01]  /*e570*/  IMAD R224, R226, R5, R13 ;  /* 0x00000005e2e07224 */ /* 0x002fe200078e020d */
[----:B------:R-:W-:Y:S02]  /*e580*/  @!P0 IADD3.X R223, R7, UR44, RZ, P2, !PT ;  /* 0x0000002c07df8c10 */ /* 0x000fe400097fe4ff */
[----:B------:R-:W-:Y:S01]  /*e590*/  IADD3 R12, P1, P2, R12, R10, R220 ;  /* 0x0000000a0c0c7210 */ /* 0x000fe20007a3e0dc */
[----:B------:R-:W-:Y:S01]  /*e5a0*/  IMAD.IADD R220, R224, 0x1, R221 ;  /* 0x00000001e0dc7824 */ /* 0x000fe200078e02dd */
[----:B------:R-:W-:Y:S11]  /*e5b0*/  @P0 BRA `(.L_x_404) ;  /* 0x00000000000c0947 */ /* 0x000ff60003800000 */
[----:B------:R-:W2:Y:S02]  /*e5c0*/  LDG.E.U8 R2, desc[UR36][R14.64+0xb1] ;  /* 0x0000b1240e027981 */ /* 0x000ea4000c1e1100 */
[----:B--2---:R-:W-:-:S05]  /*e5d0*/  PRMT R3, R2, 0x8880, RZ ;  /* 0x0000888002037816 */ /* 0x004fca00000000ff */
[----:B------:R-:W-:-:S07]  /*e5e0*/  IMAD R3, R3, R17, RZ ;  /* 0x0000001103037224 */ /* 0x000fce00078e02ff */
.L_x_404:
[----:B------:R-:W-:Y:S05]  /*e5f0*/  BSYNC B1 ;  /* 0x0000000000017941 */ /* 0x000fea0003800000 */
.L_x_403:
[----:B------:R-:W2:Y:S01]  /*e600*/  LDL.LU R5, [R1+0x46c] ;  /* 0x00046c0001057983 */ /* 0x000ea20000300800 */
[----:B------:R-:W-:Y:S01]  /*e610*/  IADD3.X R13, R219, R11, R220, P1, P2 ;  /* 0x0000000bdb0d7210 */ /* 0x000fe20000fe44dc */
[----:B------:R-:W-:Y:S01]  /*e620*/  BSSY B1, `(.L_x_405) ;  /* 0x000000a000017945 */ /* 0x000fe20003800000 */
[C---:B------:R-:W-:Y:S02]  /*e630*/  ISETP.LT.OR P1, PT, R0.reuse, 0xb9, !P4 ;  /* 0x000000b90000780c */ /* 0x040fe40006721670 */
        /* <DEDUP_REMOVED lines=8> */
.L_x_406:
[----:B------:R-:W-:Y:S05]  /*e6c0*/  BSYNC B1 ;  /* 0x0000000000017941 */ /* 0x000fea0003800000 */
.L_x_405:
        /* <DEDUP_REMOVED lines=8> */
.L_x_408:
[----:B------:R-:W-:Y:S05]  /*e750*/  BSYNC B1 ;  /* 0x0000000000017941 */ /* 0x000fea0003800000 */
.L_x_407:
[----:B-1----:R-:W2:Y:S01]  /*e760*/  LDL.LU R5, [R1+0x474] ;  /* 0x0004740001057983 */ /* 0x002ea20000300800 */
[----:B------:R-:W-:Y:S01]  /*e770*/  BSSY B1, `(.L_x_409) ;  /* 0x000000a000017945 */ /* 0x000fe20003800000 */
[----:B------:R-:W-:Y:S01]  /*e780*/  ISETP.LT.OR P1, PT, R0, 0xba, !P3 ;  /* 0x000000ba0000780c */ /* 0x000fe20005f21670 */
[----:B--2---:R-:W-:-:S05]  /*e790*/  @!P2 IMAD R5, R5, R16, R3 ;  /* 0x000000100505a224 */ /* 0x004fca00078e0203 */
[----:B------:R1:W-:Y:S01]  /*e7a0*/  @!P2 STG.E.U8 desc[UR36][R6.64+0xb9], R5 ;  /* 0x0000b9050600a986 */ /* 0x0003e2000c101124 */
[----:B------:R-:W-:-:S04]  /*e7b0*/  @!P0 IADD3 R220, P2, R6, UR45, RZ ;  /* 0x0000002d06dc8c10 */ /* 0x000fc8000ff5e0ff */
[----:B------:R-:W-:Y:S01]  /*e7c0*/  @!P0 IADD3.X R221, R7, UR44, RZ, P2, !PT ;  /* 0x0000002c07dd8c10 */ /* 0x000fe200097fe4ff */
[----:B------:R-:W-:Y:S08]  /*e7d0*/  @P0 BRA `(.L_x_410) ;  /* 0x00000000000c0947 */ /* 0x000ff00003800000 */
[----:B------:R-:W2:Y:S02]  /*e7e0*/  LDG.E.U8 R2, desc[UR36][R14.64+0xb8] ;  /* 0x0000b8240e027981 */ /* 0x000ea4000c1e1100 */
[----:B--2---:R-:W-:-:S05]  /*e7f0*/  PRMT R3, R2, 0x8880, RZ ;  /* 0x0000888002037816 */ /* 0x004fca00000000ff */
[----:B------:R-:W-:-:S07]  /*e800*/  IMAD R3, R3, R17, RZ ;  /* 0x0000001103037224 */ /* 0x000fce00078e02ff */
.L_x_410:
[----:B------:R-:W-:Y:S05]  /*e810*/  BSYNC B1 ;  /* 0x0000000000017941 */ /* 0x000fea0003800000 */
.L_x_409:
[----:B-1----:R-:W2:Y:S01]  /*e820*/  LDL.LU R5, [R1+0x478] ;  /* 0x0004780001057983 */ /* 0x002ea20000300800 */
[----:B------:R-:W-:Y:S01]  /*e830*/  BSSY B1, `(.L_x_411) ;  /* 0x000000a000017945 */ /* 0x000fe20003800000 */
[----:B------:R-:W-:Y:S01]  /*e840*/  ISETP.GE.AND P2, PT, R19, 0x101, PT ;  /* 0x000001011300780c */ /* 0x000fe20003f46270 */
        /* <DEDUP_REMOVED lines=8> */
.L_x_412:
[----:B------:R-:W-:Y:S05]  /*e8d0*/  BSYNC B1 ;  /* 0x0000000000017941 */ /* 0x000fea0003800000 */
.L_x_411:
[----:B------:R-:W2:Y:S01]  /*e8e0*/  LDL.LU R5, [R1+0x47c] ;  /* 0x00047c0001057983 */ /* 0x000ea20000300800 */
[----:B------:R-:W-:-:S03]  /*e8f0*/  ISETP.LT.OR P0, PT, R0, 0x1, !P2 ;  /* 0x000000010000780c */ /* 0x000fc60005701670 */
[----:B------:R-:W3:Y:S01]  /*e900*/  LDL.LU R223, [R1+0x180] ;  /* 0x0001800001df7983 */ /* 0x000ee20000300800 */
[----:B--2---:R-:W-:Y:S02]  /*e910*/  @!P1 IMAD R222, R5, R16, R3 ;  /* 0x0000001005de9224 */ /* 0x004fe400078e0203 */
[----:B------:R-:W-:-:S03]  /*e920*/  IMAD.WIDE.U32 R4, R226, R4, R218 ;  /* 0x00000004e2047225 */ /* 0x000fc600078e00da */
[----:B------:R1:W-:Y:S01]  /*e930*/  @!P1 STG.E.U8 desc[UR36][R220.64+0xb9], R222 ;  /* 0x0000b9dedc009986 */ /* 0x0003e2000c101124 */
[----:B------:R-:W-:-:S04]  /*e940*/  IADD3 R10, P1, R4, R10, RZ ;  /* 0x0000000a040a7210 */ /* 0x000fc80007f3e0ff */
[----:B------:R-:W-:-:S05]  /*e950*/  IADD3.X R11, R11, R5, R224, P1, !PT ;  /* 0x000000050b0b7210 */ /* 0x000fca0000ffe4e0 */
[----:B------:R-:W2:Y:S01]  /*e960*/  @!P0 LDG.E.U8 R2, desc[UR36][R10.64] ;  /* 0x000000240a028981 */ /* 0x000ea2000c1e1100 */
[----:B------:R-:W-:Y:S01]  /*e970*/  IMAD.U32 R218, RZ, RZ, UR10 ;  /* 0x0000000affda7e24 */ /* 0x000fe2000f8e00ff */
[----:B------:R-:W-:Y:S01]  /*e980*/  USHF.L.U64.HI UR4, UR10, 0x8, UR11 ;  /* 0x000000080a047899 */ /* 0x000fe2000801020b */
[----:B------:R-:W-:Y:S01]  /*e990*/  ISETP.LT.OR P6, PT, R0, 0x2, !P2 ;  /* 0x000000020000780c */ /* 0x000fe200057c1670 */
[----:B------:R-:W-:Y:S01]  /*e9a0*/  BSSY B1, `(.L_x_413) ;  /* 0x000000d000017945 */ /* 0x000fe20003800000 */
[----:B--2---:R-:W-:-:S05]  /*e9b0*/  @!P0 PRMT R4, R2, 0x8880, RZ ;  /* 0x0000888002048816 */ /* 0x004fca00000000ff */
[----:B------:R-:W-:Y:S01]  /*e9c0*/  @!P0 IMAD.MOV.U32 R5, RZ, RZ, R4 ;  /* 0x000000ffff058224 */ /* 0x000fe200078e0004 */
[----:B------:R-:W-:-:S03]  /*e9d0*/  LEA R4, P1, R218, R8, 0x8 ;  /* 0x00000008da047211 */ /* 0x000fc600078240ff */
[----:B------:R-:W-:Y:S01]  /*e9e0*/  @!P0 IMAD R3, R5, R17, RZ ;  /* 0x0000001105038224 */ /* 0x000fe200078e02ff */
[----:B------:R-:W-:Y:S02]  /*e9f0*/  IADD3.X R5, R9, UR4, RZ, P1, !PT ;  /* 0x0000000409057c10 */ /* 0x000fe40008ffe4ff */
[----:B------:R-:W-:Y:S01]  /*ea00*/  ISETP.GE.AND P1, PT, R19, 0x109, PT ;  /* 0x000001091300780c */ /* 0x000fe20003f26270 */
[----:B---3--:R-:W-:-:S05]  /*ea10*/  @!P0 IMAD R218, R223, R16, R3 ;  /* 0x00000010dfda8224 */ /* 0x008fca00078e0203 */
[----:B------:R1:W-:Y:S01]  /*ea20*/  @!P0 STG.E.U8 desc[UR36][R4.64], R218 ;  /* 0x000000da04008986 */ /* 0x0003e2000c101124 */
[----:B------:R-:W-:Y:S06]  /*ea30*/  @P6 BRA `(.L_x_414) ;  /* 0x00000000000c6947 */ /* 0x000fec0003800000 */
[----:B------:R-:W2:Y:S02]  /*ea40*/  LDG.E.U8 R2, desc[UR36][R10.64+0x1] ;  /* 0x000001240a027981 */ /* 0x000ea4000c1e1100 */
[----:B--2---:R-:W-:-:S05]  /*ea50*/  PRMT R3, R2, 0x8880, RZ ;  /* 0x0000888002037816 */ /* 0x004fca00000000ff */
[----:B------:R-:W-:-:S07]  /*ea60*/  IMAD R3, R3, R17, RZ ;  /* 0x0000001103037224 */ /* 0x000fce00078e02ff */
.L_x_414:
[----:B------:R-:W-:Y:S05]  /*ea70*/  BSYNC B1 ;  /* 0x0000000000017941 */ /* 0x000fea0003800000 */
.L_x_413:
[----:B------:R-:W2:Y:S01]  /*ea80*/  LDL.LU R19, [R1+0x184] ;  /* 0x0001840001137983 */ /* 0x000ea20000300800 */
[----:B------:R-:W-:Y:S01]  /*ea90*/  ISETP.LT.OR P0, PT, R0, 0x1, !P1 ;  /* 0x000000010000780c */ /* 0x000fe20004f01670 */
[----:B------:R-:W-:Y:S01]  /*eaa0*/  BSSY B1, `(.L_x_415) ;  /* 0x000000c000017945 */ /* 0x000fe20003800000 */
[----:B------:R-:W-:-:S04]  /*eab0*/  LOP3.LUT R18, R18, 0xfffffff7, RZ, 0xc0, !PT ;  /* 0xfffffff712127812 */ /* 0x000fc800078ec0ff */
[----:B------:R-:W-:-:S07]  /*eac0*/  @P2 LOP3.LUT R18, R18, 0x8, RZ, 0xfc, !PT ;  /* 0x0000000812122812 */ /* 0x000fce00078efcff */
[----:B-1----:R-:W-:-:S04]  /*ead0*/  @!P0 IADD3 R220, P2, R4, UR45, RZ ;  /* 0x0000002d04dc8c10 */ /* 0x002fc8000ff5e0ff */
[----:B------:R-:W-:Y:S02]  /*eae0*/  @!P0 IADD3.X R221, R5, UR44, RZ, P2, !PT ;  /* 0x0000002c05dd8c10 */ /* 0x000fe400097fe4ff */
[----:B------:R-:W-:Y:S01]  /*eaf0*/  LOP3.LUT P2, RZ, R18, 0x8, RZ, 0xc0, !PT ;  /* 0x0000000812ff7812 */ /* 0x000fe2000784c0ff */
[----:B--2---:R-:W-:-:S05]  /*eb00*/  @!P6 IMAD R19, R19, R16, R3 ;  /* 0x000000101313e224 */ /* 0x004fca00078e0203 */
[----:B------:R1:W-:Y:S01]  /*eb10*/  @!P6 STG.E.U8 desc[UR36][R4.64+0x1], R19 ;  /* 0x000001130400e986 */ /* 0x0003e2000c101124 */
[----:B------:R-:W-:Y:S06]  /*eb20*/  @P0 BRA `(.L_x_416) ;  /* 0x00000000000c0947 */ /* 0x000fec0003800000 */
[----:B------:R-:W2:Y:S02]  /*eb30*/  LDG.E.U8 R2, desc[UR36][R12.64] ;  /* 0x000000240c027981 */ /* 0x000ea4000c1e1100 */
[----:B--2---:R-:W-:-:S05]  /*eb40*/  PRMT R3, R2, 0x8880, RZ ;  /* 0x0000888002037816 */ /* 0x004fca00000000ff */
[----:B------:R-:W-:-:S07]  /*eb50*/  IMAD R3, R3, R17, RZ ;  /* 0x0000001103037224 */ /* 0x000fce00078e02ff */
.L_x_416:
[----:B------:R-:W-:Y:S05]  /*eb60*/  BSYNC B1 ;  /* 0x0000000000017941 */ /* 0x000fea0003800000 */
.L_x_415:
[----:B-1----:R-:W2:Y:S01]  /*eb70*/  LDL.LU R19, [R1+0x188] ;  /* 0x0001880001137983 */ /* 0x002ea20000300800 */
[----:B------:R-:W-:Y:S01]  /*eb80*/  ISETP.LT.OR P6, PT, R0, 0x2, !P1 ;  /* 0x000000020000780c */ /* 0x000fe20004fc1670 */
[----:B------:R-:W-:Y:S01]  /*eb90*/  BSSY B1, `(.L_x_417) ;  /* 0x000000c000017945 */ /* 0x000fe20003800000 */
[----:B------:R-:W-:-:S04]  /*eba0*/  LOP3.LUT R18, R18, 0xfffffff7, RZ, 0xc0, !PT ;  /* 0xfffffff712127812 */ /* 0x000fc800078ec0ff */
[----:B------:R-:W-:-:S07]  /*ebb0*/  @P2 LOP3.LUT R18, R18, 0x8, RZ, 0xfc, !PT ;  /* 0x0000000812122812 */ /* 0x000fce00078efcff */
[----:B------:R-:W-:-:S04]  /*ebc0*/  @!P6 IADD3 R218, P2, R4, UR45, RZ ;  /* 0x0000002d04daec10 */ /* 0x000fc8000ff5e0ff */
        /* <DEDUP_REMOVED lines=8> */
.L_x_418:
[----:B------:R-:W-:Y:S05]  /*ec50*/  BSYNC B1 ;  /* 0x0000000000017941 */ /* 0x000fea0003800000 */
.L_x_417:
[----:B-1----:R-:W2:Y:S01]  /*ec60*/  LDL.LU R19, [R1+0x18c] ;  /* 0x00018c0001137983 */ /* 0x002ea20000300800 */
[----:B------:R-:W-:Y:S01]  /*ec70*/  ISETP.LT.OR P0, PT, R0, 0x9, !P2 ;  /* 0x000000090000780c */ /* 0x000fe20005701670 */
[----:B------:R-:W-:Y:S01]  /*ec80*/  BSSY B1, `(.L_x_419) ;  /* 0x0000007000017945 */ /* 0x000fe20003800000 */
[----:B--2---:R-:W-:-:S05]  /*ec90*/  @!P6 IMAD R19, R19, R16, R3 ;  /* 0x000000101313e224 */ /* 0x004fca00078e0203 */
[----:B------:R1:W-:Y:S06]  /*eca0*/  @!P6 STG.E.U8 desc[UR36][R218.64+0x1], R19 ;  /* 0x00000113da00e986 */ /* 0x0003ec000c101124 */
[----:B------:R-:W-:Y:S05]  /*ecb0*/  @P0 BRA `(.L_x_420) ;  /* 0x00000000000c0947 */ /* 0x000fea0003800000 */
[----:B------:R-:W2:Y:S02]  /*ecc0*/  LDG.E.U8 R2, desc[UR36][R10.64+0x8] ;  /* 0x000008240a027981 */ /* 0x000ea4000c1e1100 */
[----:B--2---:R-:W-:-:S05]  /*ecd0*/  PRMT R3, R2, 0x8880, RZ ;  /* 0x0000888002037816 */ /* 0x004fca00000000ff */
[----:B------:R-:W-:-:S07]  /*ece0*/  IMAD R3, R3, R17, RZ ;  /* 0x0000001103037224 */ /* 0x000fce00078e02ff */
.L_x_420:
[----:B------:R-:W-:Y:S05]  /*ecf0*/  BSYNC B1 ;  /* 0x0000000000017941 */ /* 0x000fea0003800000 */
.L_x_419:
        /* <DEDUP_REMOVED lines=9> */
.L_x_422:
[----:B------:R-:W-:Y:S05]  /*ed90*/  BSYNC B1 ;  /* 0x0000000000017941 */ /* 0x000fea0003800000 */
.L_x_421:
        /* <DEDUP_REMOVED lines=14> */
.L_x_424:
[----:B------:R-:W-:Y:S05]  /*ee80*/  BSYNC B1 ;  /* 0x0000000000017941 */ /* 0x000fea0003800000 */
.L_x_423:
        /* <DEDUP_REMOVED lines=14> */
.L_x_426:
[----:B------:R-:W-:Y:S05]  /*ef70*/  BSYNC B1 ;  /* 0x0000000000017941 */ /* 0x000fea0003800000 */
.L_x_425:
        /* <DEDUP_REMOVED lines=9> */
.L_x_428:
[----:B------:R-:W-:Y:S05]  /*f010*/  BSYNC B1 ;  /* 0x0000000000017941 */ /* 0x000fea0003800000 */
.L_x_427:
        /* <DEDUP_REMOVED lines=9> */
.L_x_430:
[----:B------:R-:W-:Y:S05]  /*f0b0*/  BSYNC B1 ;  /* 0x0000000000017941 */ /* 0x000fea0003800000 */
.L_x_429:
        /* <DEDUP_REMOVED lines=14> */
.L_x_432:
[----:B------:R-:W-:Y:S05]  /*f1a0*/  BSYNC B1 ;  /* 0x0000000000017941 */ /* 0x000fea0003800000 */
.L_x_431:
        /* <DEDUP_REMOVED lines=14> */
.L_x_434:
[----:B------:R-:W-:Y:S05]  /*f290*/  BSYNC B1 ;  /* 0x0000000000017941 */ /* 0x000fea0003800000 */
.L_x_433:
        /* <DEDUP_REMOVED lines=9> */
.L_x_436:
[----:B------:R-:W-:Y:S05]  /*f330*/  BSYNC B1 ;  /* 0x0000000000017941 */ /* 0x000fea0003800000 */
.L_x_435:
        /* <DEDUP_REMOVED lines=9> */
.L_x_438:
[----:B------:R-:W-:Y:S05]  /*f3d0*/  BSYNC B1 ;  /* 0x0000000000017941 */ /* 0x000fea0003800000 */
.L_x_437:
        /* <DEDUP_REMOVED lines=14> */
.L_x_440:
[----:B------:R-:W-:Y:S05]  /*f4c0*/  BSYNC B1 ;  /* 0x0000000000017941 */ /* 0x000fea0003800000 */
.L_x_439:
        /* <DEDUP_REMOVED lines=14> */
.L_x_442:
[----:B------:R-:W-:Y:S05]  /*f5b0*/  BSYNC B1 ;  /* 0x0000000000017941 */ /* 0x000fea0003800000 */
.L_x_441:
        /* <DEDUP_REMOVED lines=9> */
.L_x_444:
[----:B------:R-:W-:Y:S05]  /*f650*/  BSYNC B1 ;  /* 0x0000000000017941 */ /* 0x000fea0003800000 */
.L_x_443:
        /* <DEDUP_REMOVED lines=9> */
.L_x_446:
[----:B------:R-:W-:Y:S05]  /*f6f0*/  BSYNC B1 ;  /* 0x0000000000017941 */ /* 0x000fea0003800000 */
.L_x_445:
        /* <DEDUP_REMOVED lines=14> */
.L_x_448:
[----:B------:R-:W-:Y:S05]  /*f7e0*/  BSYNC B1 ;  /* 0x0000000000017941 */ /* 0x000fea0003800000 */
.L_x_447:
        /* <DEDUP_REMOVED lines=14> */
.L_x_450:
[----:B------:R-:W-:Y:S05]  /*f8d0*/  BSYNC B1 ;  /* 0x0000000000017941 */ /* 0x000fea0003800000 */
.L_x_449:
        /* <DEDUP_REMOVED lines=9> */
.L_x_452:
[----:B------:R-:W-:Y:S05]  /*f970*/  BSYNC B1 ;  /* 0x0000000000017941 */ /* 0x000fea0003800000 */
.L_x_451:
        /* <DEDUP_REMOVED lines=9> */
.L_x_454:
[----:B------:R-:W-:Y:S05]  /*fa10*/  BSYNC B1 ;  /* 0x0000000000017941 */ /* 0x000fea0003800000 */
.L_x_453:
        /* <DEDUP_REMOVED lines=14> */
.L_x_456:
[----:B------:R-:W-:Y:S05]  /*fb00*/  BSYNC B1 ;  /* 0x0000000000017941 */ /* 0x000fea0003800000 */
.L_x_455:
        /* <DEDUP_REMOVED lines=14> */
.L_x_458:
[----:B------:R-:W-:Y:S05]  /*fbf0*/  BSYNC B1 ;  /* 0x0000000000017941 */ /* 0x000fea0003800000 */
.L_x_457:
        /* <DEDUP_REMOVED lines=9> */
.L_x_460:
[----:B------:R-:W-:Y:S05]  /*fc90*/  BSYNC B1 ;  /* 0x0000000000017941 */ /* 0x000fea0003800000 */
.L_x_459:
        /* <DEDUP_REMOVED lines=9> */
.L_x_462:
[----:B------:R-:W-:Y:S05]  /*fd30*/  BSYNC B1 ;  /* 0x0000000000017941 */ /* 0x000fea0003800000 */
.L_x_461:
        /* <DEDUP_REMOVED lines=14> */
.L_x_464:
[----:B------:R-:W-:Y:S05]  /*fe20*/  BSYNC B1 ;  /* 0x0000000000017941 */ /* 0x000fea0003800000 */
.L_x_463:
        /* <DEDUP_REMOVED lines=14> */
.L_x_466:
[----:B------:R-:W-:Y:S05]  /*ff10*/  BSYNC B1 ;  /* 0x0000000000017941 */ /* 0x000fea0003800000 */
.L_x_465:
        /* <DEDUP_REMOVED lines=9> */
.L_x_468:
[----:B------:R-:W-:Y:S05]  /*ffb0*/  BSYNC B1 ;  /* 0x0000000000017941 */ /* 0x000fea0003800000 */
.L_x_467:
        /* <DEDUP_REMOVED lines=9> */
.L_x_470:
[----:B------:R-:W-:Y:S05]  /*10050*/  BSYNC B1 ;  /* 0x0000000000017941 */ /* 0x000fea0003800000 */
.L_x_469:
        /* <DEDUP_REMOVED lines=14> */
.L_x_472:
[----:B------:R-:W-:Y:S05]  /*10140*/  BSYNC B1 ;  /* 0x0000000000017941 */ /* 0x000fea0003800000 */
.L_x_471:
        /* <DEDUP_REMOVED lines=14> */
.L_x_474:
[----:B------:R-:W-:Y:S05]  /*10230*/  BSYNC B1 ;  /* 0x0000000000017941 */ /* 0x000fea0003800000 */
.L_x_473:
        /* <DEDUP_REMOVED lines=9> */
.L_x_476:
[----:B------:R-:W-:Y:S05]  /*102d0*/  BSYNC B1 ;  /* 0x0000000000017941 */ /* 0x000fea0003800000 */
.L_x_475:
        /* <DEDUP_REMOVED lines=9> */
.L_x_478:
[----:B------:R-:W-:Y:S05]  /*10370*/  BSYNC B1 ;  /* 0x0000000000017941 */ /* 0x000fea0003800000 */
.L_x_477:
        /* <DEDUP_REMOVED lines=14> */
.L_x_480:
[----:B------:R-:W-:Y:S05]  /*10460*/  BSYNC B1 ;  /* 0x0000000000017941 */ /* 0x000fea0003800000 */
.L_x_479:
        /* <DEDUP_REMOVED lines=14> */
.L_x_482:
[----:B------:R-:W-:Y:S05]  /*10550*/  BSYNC B1 ;  /* 0x0000000000017941 */ /* 0x000fea0003800000 */
.L_x_481:
        /* <DEDUP_REMOVED lines=9> */
.L_x_484:
[----:B------:R-:W-:Y:S05]  /*105f0*/  BSYNC B1 ;  /* 0x0000000000017941 */ /* 0x000fea0003800000 */
.L_x_483:
        /* <DEDUP_REMOVED lines=9> */
.L_x_486:
[----:B------:R-:W-:Y:S05]  /*10690*/  BSYNC B1 ;  /* 0x0000000000017941 */ /* 0x000fea0003800000 */
.L_x_485:
        /* <DEDUP_REMOVED lines=14> */
.L_x_488:
[----:B------:R-:W-:Y:S05]  /*10780*/  BSYNC B1 ;  /* 0x0000000000017941 */ /* 0x000fea0003800000 */
.L_x_487:
        /* <DEDUP_REMOVED lines=14> */
.L_x_490:
[----:B------:R-:W-:Y:S05]  /*10870*/  BSYNC B1 ;  /* 0x0000000000017941 */ /* 0x000fea0003800000 */
.L_x_489:
        /* <DEDUP_REMOVED lines=9> */
.L_x_492:
[----:B------:R-:W-:Y:S05]  /*10910*/  BSYNC B1 ;  /* 0x0000000000017941 */ /* 0x000fea0003800000 */
.L_x_491:
        /* <DEDUP_REMOVED lines=9> */
.L_x_494:
[----:B------:R-:W-:Y:S05]  /*109b0*/  BSYNC B1 ;  /* 0x0000000000017941 */ /* 0x000fea0003800000 */
.L_x_493:
        /* <DEDUP_REMOVED lines=14> */
.L_x_496:
[----:B------:R-:W-:Y:S05]  /*10aa0*/  BSYNC B1 ;  /* 0x0000000000017941 */ /* 0x000fea0003800000 */
.L_x_495:
        /* <DEDUP_REMOVED lines=14> */
.L_x_498:
[----:B------:R-:W-:Y:S05]  /*10b90*/  BSYNC B1 ;  /* 0x0000000000017941 */ /* 0x000fea0003800000 */
.L_x_497:
        /* <DEDUP_REMOVED lines=9> */
.L_x_500:
[----:B------:R-:W-:Y:S05]  /*10c30*/  BSYNC B1 ;  /* 0x0000000000017941 */ /* 0x000fea0003800000 */
.L_x_499:
        /* <DEDUP_REMOVED lines=9> */
.L_x_502:
[----:B------:R-:W-:Y:S05]  /*10cd0*/  BSYNC B1 ;  /* 0x0000000000017941 */ /* 0x000fea0003800000 */
.L_x_501:
        /* <DEDUP_REMOVED lines=14> */
.L_x_504:
[----:B------:R-:W-:Y:S05]  /*10dc0*/  BSYNC B1 ;  /* 0x0000000000017941 */ /* 0x000fea0003800000 */
.L_x_503:
        /* <DEDUP_REMOVED lines=14> */
.L_x_506:
[----:B------:R-:W-:Y:S05]  /*10eb0*/  BSYNC B1 ;  /* 0x0000000000017941 */ /* 0x000fea0003800000 */
.L_x_505:
        /* <DEDUP_REMOVED lines=9> */
.L_x_508:
[----:B------:R-:W-:Y:S05]  /*10f50*/  BSYNC B1 ;  /* 0x0000000000017941 */ /* 0x000fea0003800000 */
.L_x_507:
        /* <DEDUP_REMOVED lines=9> */
.L_x_510:
[----:B------:R-:W-:Y:S05]  /*10ff0*/  BSYNC B1 ;  /* 0x0000000000017941 */ /* 0x000fea0003800000 */
.L_x_509:
        /* <DEDUP_REMOVED lines=14> */
.L_x_512:
[----:B------:R-:W-:Y:S05]  /*110e0*/  BSYNC B1 ;  /* 0x0000000000017941 */ /* 0x000fea0003800000 */
.L_x_511:
        /* <DEDUP_REMOVED lines=14> */
.L_x_514:
[----:B------:R-:W-:Y:S05]  /*111d0*/  BSYNC B1 ;  /* 0x0000000000017941 */ /* 0x000fea0003800000 */
.L_x_513:
        /* <DEDUP_REMOVED lines=9> */
.L_x_516:
[----:B------:R-:W-:Y:S05]  /*11270*/  BSYNC B1 ;  /* 0x0000000000017941 */ /* 0x000fea0003800000 */
.L_x_515:
        /* <DEDUP_REMOVED lines=9> */
.L_x_518:
[----:B------:R-:W-:Y:S05]  /*11310*/  BSYNC B1 ;  /* 0x0000000000017941 */ /* 0x000fea0003800000 */
.L_x_517:
        /* <DEDUP_REMOVED lines=14> */
.L_x_520:
[----:B------:R-:W-:Y:S05]  /*11400*/  BSYNC B1 ;  /* 0x0000000000017941 */ /* 0x000fea0003800000 */
.L_x_519:
        /* <DEDUP_REMOVED lines=14> */
.L_x_522:
[----:B------:R-:W-:Y:S05]  /*114f0*/  BSYNC B1 ;  /* 0x0000000000017941 */ /* 0x000fea0003800000 */
.L_x_521:
        /* <DEDUP_REMOVED lines=9> */
.L_x_524:
[----:B------:R-:W-:Y:S05]  /*11590*/  BSYNC B1 ;  /* 0x0000000000017941 */ /* 0x000fea0003800000 */
.L_x_523:
        /* <DEDUP_REMOVED lines=9> */
.L_x_526:
[----:B------:R-:W-:Y:S05]  /*11630*/  BSYNC B1 ;  /* 0x0000000000017941 */ /* 0x000fea0003800000 */
.L_x_525:
        /* <DEDUP_REMOVED lines=14> */
.L_x_528:
[----:B------:R-:W-:Y:S05]  /*11720*/  BSYNC B1 ;  /* 0x0000000000017941 */ /* 0x000fea0003800000 */
.L_x_527:
        /* <DEDUP_REMOVED lines=14> */
.L_x_530:
[----:B------:R-:W-:Y:S05]  /*11810*/  BSYNC B1 ;  /* 0x0000000000017941 */ /* 0x000fea0003800000 */
.L_x_529:
        /* <DEDUP_REMOVED lines=9> */
.L_x_532:
[----:B------:R-:W-:Y:S05]  /*118b0*/  BSYNC B1 ;  /* 0x0000000000017941 */ /* 0x000fea0003800000 */
.L_x_531:
        /* <DEDUP_REMOVED lines=9> */
.L_x_534:
[----:B------:R-:W-:Y:S05]  /*11950*/  BSYNC B1 ;  /* 0x0000000000017941 */ /* 0x000fea0003800000 */
.L_x_533:
        /* <DEDUP_REMOVED lines=14> */
.L_x_536:
[----:B------:R-:W-:Y:S05]  /*11a40*/  BSYNC B1 ;  /* 0x0000000000017941 */ /* 0x000fea0003800000 */
.L_x_535:
        /* <DEDUP_REMOVED lines=14> */
.L_x_538:
[----:B------:R-:W-:Y:S05]  /*11b30*/  BSYNC B1 ;  /* 0x0000000000017941 */ /* 0x000fea0003800000 */
.L_x_537:
        /* <DEDUP_REMOVED lines=9> */
.L_x_540:
[----:B------:R-:W-:Y:S05]  /*11bd0*/  BSYNC B1 ;  /* 0x0000000000017941 */ /* 0x000fea0003800000 */
.L_x_539:
        /* <DEDUP_REMOVED lines=9> */
.L_x_542:
[----:B------:R-:W-:Y:S05]  /*11c70*/  BSYNC B1 ;  /* 0x0000000000017941 */ /* 0x000fea0003800000 */
.L_x_541:
        /* <DEDUP_REMOVED lines=14> */
.L_x_544:
[----:B------:R-:W-:Y:S05]  /*11d60*/  BSYNC B1 ;  /* 0x0000000000017941 */ /* 0x000fea0003800000 */
.L_x_543:
        /* <DEDUP_REMOVED lines=14> */
.L_x_546:
[----:B------:R-:W-:Y:S05]  /*11e50*/  BSYNC B1 ;  /* 0x0000000000017941 */ /* 0x000fea0003800000 */
.L_x_545:
        /* <DEDUP_REMOVED lines=9> */
.L_x_548:
[----:B------:R-:W-:Y:S05]  /*11ef0*/  BSYNC B1 ;  /* 0x0000000000017941 */ /* 0x000fea0003800000 */
.L_x_547:
        /* <DEDUP_REMOVED lines=9> */
.L_x_550:
[----:B------:R-:W-:Y:S05]  /*11f90*/  BSYNC B1 ;  /* 0x0000000000017941 */ /* 0x000fea0003800000 */
.L_x_549:
        /* <DEDUP_REMOVED lines=14> */
.L_x_552:
[----:B------:R-:W-:Y:S05]  /*12080*/  BSYNC B1 ;  /* 0x0000000000017941 */ /* 0x000fea0003800000 */
.L_x_551:
        /* <DEDUP_REMOVED lines=14> */
.L_x_554:
[----:B------:R-:W-:Y:S05]  /*12170*/  BSYNC B1 ;  /* 0x0000000000017941 */ /* 0x000fea0003800000 */
.L_x_553:
        /* <DEDUP_REMOVED lines=9> */
.L_x_556:
[----:B------:R-:W-:Y:S05]  /*12210*/  BSYNC B1 ;  /* 0x0000000000017941 */ /* 0x000fea0003800000 */
.L_x_555:
        /* <DEDUP_REMOVED lines=9> */
.L_x_558:
[----:B------:R-:W-:Y:S05]  /*122b0*/  BSYNC B1 ;  /* 0x0000000000017941 */ /* 0x000fea0003800000 */
.L_x_557:
        /* <DEDUP_REMOVED lines=14> */
.L_x_560:
[----:B------:R-:W-:Y:S05]  /*123a0*/  BSYNC B1 ;  /* 0x0000000000017941 */ /* 0x000fea0003800000 */
.L_x_559:
        /* <DEDUP_REMOVED lines=14> */
.L_x_562:
[----:B------:R-:W-:Y:S05]  /*12490*/  BSYNC B1 ;  /* 0x0000000000017941 */ /* 0x000fea0003800000 */
.L_x_561:
        /* <DEDUP_REMOVED lines=9> */
.L_x_564:
[----:B------:R-:W-:Y:S05]  /*12530*/  BSYNC B1 ;  /* 0x0000000000017941 */ /* 0x000fea0003800000 */
.L_x_563:
        /* <DEDUP_REMOVED lines=9> */
.L_x_566:
[----:B------:R-:W-:Y:S05]  /*125d0*/  BSYNC B1 ;  /* 0x0000000000017941 */ /* 0x000fea0003800000 */
.L_x_565:
        /* <DEDUP_REMOVED lines=14> */
.L_x_568:
[----:B------:R-:W-:Y:S05]  /*126c0*/  BSYNC B1 ;  /* 0x0000000000017941 */ /* 0x000fea0003800000 */
.L_x_567:
        /* <DEDUP_REMOVED lines=14> */
.L_x_570:
[----:B------:R-:W-:Y:S05]  /*127b0*/  BSYNC B1 ;  /* 0x0000000000017941 */ /* 0x000fea0003800000 */
.L_x_569:
        /* <DEDUP_REMOVED lines=9> */
.L_x_572:
[----:B------:R-:W-:Y:S05]  /*12850*/  BSYNC B1 ;  /* 0x0000000000017941 */ /* 0x000fea0003800000 */
.L_x_571:
        /* <DEDUP_REMOVED lines=9> */
.L_x_574:
[----:B------:R-:W-:Y:S05]  /*128f0*/  BSYNC B1 ;  /* 0x0000000000017941 */ /* 0x000fea0003800000 */
.L_x_573:
        /* <DEDUP_REMOVED lines=14> */
.L_x_576:
[----:B------:R-:W-:Y:S05]  /*129e0*/  BSYNC B1 ;  /* 0x0000000000017941 */ /* 0x000fea0003800000 */
.L_x_575:
        /* <DEDUP_REMOVED lines=14> */
.L_x_578:
[----:B------:R-:W-:Y:S05]  /*12ad0*/  BSYNC B1 ;  /* 0x0000000000017941 */ /* 0x000fea0003800000 */
.L_x_577:
        /* <DEDUP_REMOVED lines=9> */
.L_x_580:
[----:B------:R-:W-:Y:S05]  /*12b70*/  BSYNC B1 ;  /* 0x0000000000017941 */ /* 0x000fea0003800000 */
.L_x_579:
        /* <DEDUP_REMOVED lines=9> */
.L_x_582:
[----:B------:R-:W-:Y:S05]  /*12c10*/  BSYNC B1 ;  /* 0x0000000000017941 */ /* 0x000fea0003800000 */
.L_x_581:
        /* <DEDUP_REMOVED lines=14> */
.L_x_584:
[----:B------:R-:W-:Y:S05]  /*12d00*/  BSYNC B1 ;  /* 0x0000000000017941 */ /* 0x000fea0003800000 */
.L_x_583:
        /* <DEDUP_REMOVED lines=14> */
.L_x_586:
[----:B------:R-:W-:Y:S05]  /*12df0*/  BSYNC B1 ;  /* 0x0000000000017941 */ /* 0x000fea0003800000 */
.L_x_585:
        /* <DEDUP_REMOVED lines=9> */
.L_x_588:
[----:B------:R-:W-:Y:S05]  /*12e90*/  BSYNC B1 ;  /* 0x0000000000017941 */ /* 0x000fea0003800000 */
.L_x_587:
        /* <DEDUP_REMOVED lines=9> */
.L_x_590:
[----:B------:R-:W-:Y:S05]  /*12f30*/  BSYNC B1 ;  /* 0x0000000000017941 */ /* 0x000fea0003800000 */
.L_x_589:
        /* <DEDUP_REMOVED lines=14> */
.L_x_592:
[----:B------:R-:W-:Y:S05]  /*13020*/  BSYNC B1 ;  /* 0x0000000000017941 */ /* 0x000fea0003800000 */
.L_x_591:
        /* <DEDUP_REMOVED lines=14> */
.L_x_594:
[----:B------:R-:W-:Y:S05]  /*13110*/  BSYNC B1 ;  /* 0x0000000000017941 */ /* 0x000fea0003800000 */
.L_x_593:
        /* <DEDUP_REMOVED lines=9> */
.L_x_596:
[----:B------:R-:W-:Y:S05]  /*131b0*/  BSYNC B1 ;  /* 0x0000000000017941 */ /* 0x000fea0003800000 */
.L_x_595:
        /* <DEDUP_REMOVED lines=9> */
.L_x_598:
[----:B------:R-:W-:Y:S05]  /*13250*/  BSYNC B1 ;  /* 0x0000000000017941 */ /* 0x000fea0003800000 */
.L_x_597:
        /* <DEDUP_REMOVED lines=14> */
.L_x_600:
[----:B------:R-:W-:Y:S05]  /*13340*/  BSYNC B1 ;  /* 0x0000000000017941 */ /* 0x000fea0003800000 */
.L_x_599:
        /* <DEDUP_REMOVED lines=14> */
.L_x_602:
[----:B------:R-:W-:Y:S05]  /*13430*/  BSYNC B1 ;  /* 0x0000000000017941 */ /* 0x000fea0003800000 */
.L_x_601:
[----:B-1----:R-:W2:Y:S01]  /*13440*/  LDL.LU R19, [R1+0x2fc] ;  /* 0x0002fc0001137983 */ /* 0x002ea20000300800 */
[----:B------:R-:W-:Y:S01]  /*13450*/  BSSY B1, `(.L_x_603) ;  /* 0x0000009000017945 */ /* 0x000fe20003800000 */
[----:B--2---:R-:W-:-:S05]  /*13460*/  @!P6 IMAD R19, R19, R16, R3 ;  /* 0x000000101313e224 */ /* 0x004fca00078e0203 */
[----:B------:R1:W-:Y:S01]  /*13470*/  @!P6 STG.E.U8 desc[UR36][R218.64+0xb9], R19 ;  /* 0x0000b913da00e986 */ /* 0x0003e2000c101124 */
[----:B------:R-:W-:-:S04]  /*13480*/  LOP3.LUT P6, RZ, R18, 0x1, RZ, 0xc0, !PT ;  /* 0x0000000112ff7812 */ /* 0x000fc800078cc0ff */
[----:B------:R-:W-:-:S13]  /*13490*/  ISETP.LT.OR P0, PT, R0, 0xc1, !P6 ;  /* 0x000000c10000780c */ /* 0x000fda0007701670 */
[----:B-1----:R-:W-:Y:S05]  /*134a0*/  @P0 BRA `(.L_x_604) ;  /* 0x00000000000c0947 */ /* 0x002fea0003800000 */
[----:B------:R-:W2:Y:S02]  /*134b0*/  LDG.E.U8 R2, desc[UR36][R216.64+0xc0] ;  /* 0x0000c024d8027981 */ /* 0x000ea4000c1e1100 */
[----:B--2---:R-:W-:-:S05]  /*134c0*/  PRMT R3, R2, 0x8880, RZ ;  /* 0x0000888002037816 */ /* 0x004fca00000000ff */
[----:B------:R-:W-:-:S07]  /*134d0*/  IMAD R3, R3, R17, RZ ;  /* 0x0000001103037224 */ /* 0x000fce00078e02ff */
.L_x_604:
[----:B------:R-:W-:Y:S05]  /*134e0*/  BSYNC B1 ;  /* 0x0000000000017941 */ /* 0x000fea0003800000 */
.L_x_603:
[----:B------:R-:W2:Y:S01]  /*134f0*/  LDL.LU R19, [R1] ;  /* 0x0000000001137983 */ /* 0x000ea20000300800 */
        /* <DEDUP_REMOVED lines=8> */
.L_x_606:
[----:B------:R-:W-:Y:S05]  /*13580*/  BSYNC B1 ;  /* 0x0000000000017941 */ /* 0x000fea0003800000 */
.L_x_605:
        /* <DEDUP_REMOVED lines=14> */
.L_x_608:
[----:B------:R-:W-:Y:S05]  /*13670*/  BSYNC B1 ;  /* 0x0000000000017941 */ /* 0x000fea0003800000 */
.L_x_607:
        /* <DEDUP_REMOVED lines=14> */
.L_x_610:
[----:B------:R-:W-:Y:S05]  /*13760*/  BSYNC B1 ;  /* 0x0000000000017941 */ /* 0x000fea0003800000 */
.L_x_609:
        /* <DEDUP_REMOVED lines=10> */
.L_x_612:
[----:B------:R-:W-:Y:S05]  /*13810*/  BSYNC B1 ;  /* 0x0000000000017941 */ /* 0x000fea0003800000 */
.L_x_611:
[----:B------:R-:W2:Y:S01]  /*13820*/  LDL.LU R19, [R1+0x10] ;  /* 0x0000100001137983 */ /* 0x000ea20000300800 */
        /* <DEDUP_REMOVED lines=8> */
.L_x_614:
[----:B------:R-:W-:Y:S05]  /*138b0*/  BSYNC B1 ;  /* 0x0000000000017941 */ /* 0x000fea0003800000 */
.L_x_613:
        /* <DEDUP_REMOVED lines=14> */
.L_x_616:
[----:B------:R-:W-:Y:S05]  /*139a0*/  BSYNC B1 ;  /* 0x0000000000017941 */ /* 0x000fea0003800000 */
.L_x_615:
        /* <DEDUP_REMOVED lines=14> */
.L_x_618:
[----:B------:R-:W-:Y:S05]  /*13a90*/  BSYNC B1 ;  /* 0x0000000000017941 */ /* 0x000fea0003800000 */
.L_x_617:
        /* <DEDUP_REMOVED lines=10> */
.L_x_620:
[----:B------:R-:W-:Y:S05]  /*13b40*/  BSYNC B1 ;  /* 0x0000000000017941 */ /* 0x000fea0003800000 */
.L_x_619:
        /* <DEDUP_REMOVED lines=9> */
.L_x_622:
[----:B------:R-:W-:Y:S05]  /*13be0*/  BSYNC B1 ;  /* 0x0000000000017941 */ /* 0x000fea0003800000 */
.L_x_621:
        /* <DEDUP_REMOVED lines=14> */
.L_x_624:
[----:B------:R-:W-:Y:S05]  /*13cd0*/  BSYNC B1 ;  /* 0x0000000000017941 */ /* 0x000fea0003800000 */
.L_x_623:
        /* <DEDUP_REMOVED lines=14> */
.L_x_626:
[----:B------:R-:W-:Y:S05]  /*13dc0*/  BSYNC B1 ;  /* 0x0000000000017941 */ /* 0x000fea0003800000 */
.L_x_625:
        /* <DEDUP_REMOVED lines=10> */
.L_x_628:
[----:B------:R-:W-:Y:S05]  /*13e70*/  BSYNC B1 ;  /* 0x0000000000017941 */ /* 0x000fea0003800000 */
.L_x_627:
        /* <DEDUP_REMOVED lines=9> */
.L_x_630:
[----:B------:R-:W-:Y:S05]  /*13f10*/  BSYNC B1 ;  /* 0x0000000000017941 */ /* 0x000fea0003800000 */
.L_x_629:
        /* <DEDUP_REMOVED lines=14> */
.L_x_632:
[----:B------:R-:W-:Y:S05]  /*14000*/  BSYNC B1 ;  /* 0x0000000000017941 */ /* 0x000fea0003800000 */
.L_x_631:
        /* <DEDUP_REMOVED lines=14> */
.L_x_634:
[----:B------:R-:W-:Y:S05]  /*140f0*/  BSYNC B1 ;  /* 0x0000000000017941 */ /* 0x000fea0003800000 */
.L_x_633:
        /* <DEDUP_REMOVED lines=10> */
.L_x_636:
[----:B------:R-:W-:Y:S05]  /*141a0*/  BSYNC B1 ;  /* 0x0000000000017941 */ /* 0x000fea0003800000 */
.L_x_635:
        /* <DEDUP_REMOVED lines=9> */
.L_x_638:
[----:B------:R-:W-:Y:S05]  /*14240*/  BSYNC B1 ;  /* 0x0000000000017941 */ /* 0x000fea0003800000 */
.L_x_637:
        /* <DEDUP_REMOVED lines=14> */
.L_x_640:
[----:B------:R-:W-:Y:S05]  /*14330*/  BSYNC B1 ;  /* 0x0000000000017941 */ /* 0x000fea0003800000 */
.L_x_639:
        /* <DEDUP_REMOVED lines=14> */
.L_x_642:
[----:B------:R-:W-:Y:S05]  /*14420*/  BSYNC B1 ;  /* 0x0000000000017941 */ /* 0x000fea0003800000 */
.L_x_641:
        /* <DEDUP_REMOVED lines=10> */
.L_x_644:
[----:B------:R-:W-:Y:S05]  /*144d0*/  BSYNC B1 ;  /* 0x0000000000017941 */ /* 0x000fea0003800000 */
.L_x_643:
        /* <DEDUP_REMOVED lines=9> */
.L_x_646:
[----:B------:R-:W-:Y:S05]  /*14570*/  BSYNC B1 ;  /* 0x0000000000017941 */ /* 0x000fea0003800000 */
.L_x_645:
        /* <DEDUP_REMOVED lines=14> */
.L_x_648:
[----:B------:R-:W-:Y:S05]  /*14660*/  BSYNC B1 ;  /* 0x0000000000017941 */ /* 0x000fea0003800000 */
.L_x_647:
        /* <DEDUP_REMOVED lines=14> */
.L_x_650:
[----:B------:R-:W-:Y:S05]  /*14750*/  BSYNC B1 ;  /* 0x0000000000017941 */ /* 0x000fea0003800000 */
.L_x_649:
        /* <DEDUP_REMOVED lines=10> */
.L_x_652:
[----:B------:R-:W-:Y:S05]  /*14800*/  BSYNC B1 ;  /* 0x0000000000017941 */ /* 0x000fea0003800000 */
.L_x_651:
        /* <DEDUP_REMOVED lines=9> */
.L_x_654:
[----:B------:R-:W-:Y:S05]  /*148a0*/  BSYNC B1 ;  /* 0x0000000000017941 */ /* 0x000fea0003800000 */
.L_x_653:
        /* <DEDUP_REMOVED lines=14> */
.L_x_656:
[----:B------:R-:W-:Y:S05]  /*14990*/  BSYNC B1 ;  /* 0x0000000000017941 */ /* 0x000fea0003800000 */
.L_x_655:
        /* <DEDUP_REMOVED lines=14> */
.L_x_658:
[----:B------:R-:W-:Y:S05]  /*14a80*/  BSYNC B1 ;  /* 0x0000000000017941 */ /* 0x000fea0003800000 */
.L_x_657:
        /* <DEDUP_REMOVED lines=10> */
.L_x_660:
[----:B------:R-:W-:Y:S05]  /*14b30*/  BSYNC B1 ;  /* 0x0000000000017941 */ /* 0x000fea0003800000 */
.L_x_659:
        /* <DEDUP_REMOVED lines=9> */
.L_x_662:
[----:B------:R-:W-:Y:S05]  /*14bd0*/  BSYNC B1 ;  /* 0x0000000000017941 */ /* 0x000fea0003800000 */
.L_x_661:
        /* <DEDUP_REMOVED lines=14> */
.L_x_664:
[----:B------:R-:W-:Y:S05]  /*14cc0*/  BSYNC B1 ;  /* 0x0000000000017941 */ /* 0x000fea0003800000 */
.L_x_663:
        /* <DEDUP_REMOVED lines=14> */
.L_x_666:
[----:B------:R-:W-:Y:S05]  /*14db0*/  BSYNC B1 ;  /* 0x0000000000017941 */ /* 0x000fea0003800000 */
.L_x_665:
        /* <DEDUP_REMOVED lines=10> */
.L_x_668:
[----:B------:R-:W-:Y:S05]  /*14e60*/  BSYNC B1 ;  /* 0x0000000000017941 */ /* 0x000fea0003800000 */
.L_x_667:
        /* <DEDUP_REMOVED lines=9> */
.L_x_670:
[----:B------:R-:W-:Y:S05]  /*14f00*/  BSYNC B1 ;  /* 0x0000000000017941 */ /* 0x000fea0003800000 */
.L_x_669:
        /* <DEDUP_REMOVED lines=14> */
.L_x_672:
[----:B------:R-:W-:Y:S05]  /*14ff0*/  BSYNC B1 ;  /* 0x0000000000017941 */ /* 0x000fea0003800000 */
.L_x_671:
        /* <DEDUP_REMOVED lines=14> */
.L_x_674:
[----:B------:R-:W-:Y:S05]  /*150e0*/  BSYNC B1 ;  /* 0x0000000000017941 */ /* 0x000fea0003800000 */
.L_x_673:
        /* <DEDUP_REMOVED lines=10> */
.L_x_676:
[----:B------:R-:W-:Y:S05]  /*15190*/  BSYNC B1 ;  /* 0x0000000000017941 */ /* 0x000fea0003800000 */
.L_x_675:
        /* <DEDUP_REMOVED lines=9> */
.L_x_678:
[----:B------:R-:W-:Y:S05]  /*15230*/  BSYNC B1 ;  /* 0x0000000000017941 */ /* 0x000fea0003800000 */
.L_x_677:
        /* <DEDUP_REMOVED lines=14> */
.L_x_680:
[----:B------:R-:W-:Y:S05]  /*15320*/  BSYNC B1 ;  /* 0x0000000000017941 */ /* 0x000fea0003800000 */
.L_x_679:
        /* <DEDUP_REMOVED lines=14> */
.L_x_682:
[----:B------:R-:W-:Y:S05]  /*15410*/  BSYNC B1 ;  /* 0x0000000000017941 */ /* 0x000fea0003800000 */
.L_x_681:
        /* <DEDUP_REMOVED lines=10> */
.L_x_684:
[----:B------:R-:W-:Y:S05]  /*154c0*/  BSYNC B1 ;  /* 0x0000000000017941 */ /* 0x000fea0003800000 */
.L_x_683:
        /* <DEDUP_REMOVED lines=9> */
.L_x_686:
[----:B------:R-:W-:Y:S05]  /*15560*/  BSYNC B1 ;  /* 0x0000000000017941 */ /* 0x000fea0003800000 */
.L_x_685:
        /* <DEDUP_REMOVED lines=14> */
.L_x_688:
[----:B------:R-:W-:Y:S05]  /*15650*/  BSYNC B1 ;  /* 0x0000000000017941 */ /* 0x000fea0003800000 */
.L_x_687:
        /* <DEDUP_REMOVED lines=14> */
.L_x_690:
[----:B------:R-:W-:Y:S05]  /*15740*/  BSYNC B1 ;  /* 0x0000000000017941 */ /* 0x000fea0003800000 */
.L_x_689:
        /* <DEDUP_REMOVED lines=10> */
.L_x_692:
[----:B------:R-:W-:Y:S05]  /*157f0*/  BSYNC B1 ;  /* 0x0000000000017941 */ /* 0x000fea0003800000 */
.L_x_691:
        /* <DEDUP_REMOVED lines=9> */
.L_x_694:
[----:B------:R-:W-:Y:S05]  /*15890*/  BSYNC B1 ;  /* 0x0000000000017941 */ /* 0x000fea0003800000 */
.L_x_693:
        /* <DEDUP_REMOVED lines=14> */
.L_x_696:
[----:B------:R-:W-:Y:S05]  /*15980*/  BSYNC B1 ;  /* 0x0000000000017941 */ /* 0x000fea0003800000 */
.L_x_695:
        /* <DEDUP_REMOVED lines=14> */
.L_x_698:
[----:B------:R-:W-:Y:S05]  /*15a70*/  BSYNC B1 ;  /* 0x0000000000017941 */ /* 0x000fea0003800000 */
.L_x_697:
        /* <DEDUP_REMOVED lines=10> */
.L_x_700:
[----:B------:R-:W-:Y:S05]  /*15b20*/  BSYNC B1 ;  /* 0x0000000000017941 */ /* 0x000fea0003800000 */
.L_x_699:
        /* <DEDUP_REMOVED lines=9> */
.L_x_702:
[----:B------:R-:W-:Y:S05]  /*15bc0*/  BSYNC B1 ;  /* 0x0000000000017941 */ /* 0x000fea0003800000 */
.L_x_701:
        /* <DEDUP_REMOVED lines=14> */
.L_x_704:
[----:B------:R-:W-:Y:S05]  /*15cb0*/  BSYNC B1 ;  /* 0x0000000000017941 */ /* 0x000fea0003800000 */
.L_x_703:
        /* <DEDUP_REMOVED lines=14> */
.L_x_706:
[----:B------:R-:W-:Y:S05]  /*15da0*/  BSYNC B1 ;  /* 0x0000000000017941 */ /* 0x000fea0003800000 */
.L_x_705:
        /* <DEDUP_REMOVED lines=10> */
.L_x_708:
[----:B------:R-:W-:Y:S05]  /*15e50*/  BSYNC B1 ;  /* 0x0000000000017941 */ /* 0x000fea0003800000 */
.L_x_707:
        /* <DEDUP_REMOVED lines=9> */
.L_x_710:
[----:B------:R-:W-:Y:S05]  /*15ef0*/  BSYNC B1 ;  /* 0x0000000000017941 */ /* 0x000fea0003800000 */
.L_x_709:
        /* <DEDUP_REMOVED lines=14> */
.L_x_712:
[----:B------:R-:W-:Y:S05]  /*15fe0*/  BSYNC B1 ;  /* 0x0000000000017941 */ /* 0x000fea0003800000 */
.L_x_711:
        /* <DEDUP_REMOVED lines=14> */
.L_x_714:
[----:B------:R-:W-:Y:S05]  /*160d0*/  BSYNC B1 ;  /* 0x0000000000017941 */ /* 0x000fea0003800000 */
.L_x_713:
        /* <DEDUP_REMOVED lines=10> */
.L_x_716:
[----:B------:R-:W-:Y:S05]  /*16180*/  BSYNC B1 ;  /* 0x0000000000017941 */ /* 0x000fea0003800000 */
.L_x_715:
        /* <DEDUP_REMOVED lines=9> */
.L_x_718:
[----:B------:R-:W-:Y:S05]  /*16220*/  BSYNC B1 ;  /* 0x0000000000017941 */ /* 0x000fea0003800000 */
.L_x_717:
        /* <DEDUP_REMOVED lines=14> */
.L_x_720:
[----:B------:R-:W-:Y:S05]  /*16310*/  BSYNC B1 ;  /* 0x0000000000017941 */ /* 0x000fea0003800000 */
.L_x_719:
        /* <DEDUP_REMOVED lines=14> */
.L_x_722:
[----:B------:R-:W-:Y:S05]  /*16400*/  BSYNC B1 ;  /* 0x0000000000017941 */ /* 0x000fea0003800000 */
.L_x_721:
        /* <DEDUP_REMOVED lines=10> */
.L_x_724:
[----:B------:R-:W-:Y:S05]  /*164b0*/  BSYNC B1 ;  /* 0x0000000000017941 */ /* 0x000fea0003800000 */
.L_x_723:
        /* <DEDUP_REMOVED lines=9> */
.L_x_726:
[----:B------:R-:W-:Y:S05]  /*16550*/  BSYNC B1 ;  /* 0x0000000000017941 */ /* 0x000fea0003800000 */
.L_x_725:
        /* <DEDUP_REMOVED lines=14> */
.L_x_728:
[----:B------:R-:W-:Y:S05]  /*16640*/  BSYNC B1 ;  /* 0x0000000000017941 */ /* 0x000fea0003800000 */
.L_x_727:
        /* <DEDUP_REMOVED lines=14> */
.L_x_730:
[----:B------:R-:W-:Y:S05]  /*16730*/  BSYNC B1 ;  /* 0x0000000000017941 */ /* 0x000fea0003800000 */
.L_x_729:
        /* <DEDUP_REMOVED lines=10> */
.L_x_732:
[----:B------:R-:W-:Y:S05]  /*167e0*/  BSYNC B1 ;  /* 0x0000000000017941 */ /* 0x000fea0003800000 */
.L_x_731:
        /* <DEDUP_REMOVED lines=9> */
.L_x_734:
[----:B------:R-:W-:Y:S05]  /*16880*/  BSYNC B1 ;  /* 0x0000000000017941 */ /* 0x000fea0003800000 */
.L_x_733:
        /* <DEDUP_REMOVED lines=14> */
.L_x_736:
[----:B------:R-:W-:Y:S05]  /*16970*/  BSYNC B1 ;  /* 0x0000000000017941 */ /* 0x000fea0003800000 */
.L_x_735:
        /* <DEDUP_REMOVED lines=14> */
.L_x_738:
[----:B------:R-:W-:Y:S05]  /*16a60*/  BSYNC B1 ;  /* 0x0000000000017941 */ /* 0x000fea0003800000 */
.L_x_737:
        /* <DEDUP_REMOVED lines=10> */
.L_x_740:
[----:B------:R-:W-:Y:S05]  /*16b10*/  BSYNC B1 ;  /* 0x0000000000017941 */ /* 0x000fea0003800000 */
.L_x_739:
        /* <DEDUP_REMOVED lines=9> */
.L_x_742:
[----:B------:R-:W-:Y:S05]  /*16bb0*/  BSYNC B1 ;  /* 0x0000000000017941 */ /* 0x000fea0003800000 */
.L_x_741:
        /* <DEDUP_REMOVED lines=14> */
.L_x_744:
[----:B------:R-:W-:Y:S05]  /*16ca0*/  BSYNC B1 ;  /* 0x0000000000017941 */ /* 0x000fea0003800000 */
.L_x_743:
        /* <DEDUP_REMOVED lines=14> */
.L_x_746:
[----:B------:R-:W-:Y:S05]  /*16d90*/  BSYNC B1 ;  /* 0x0000000000017941 */ /* 0x000fea0003800000 */
.L_x_745:
        /* <DEDUP_REMOVED lines=10> */
.L_x_748:
[----:B------:R-:W-:Y:S05]  /*16e40*/  BSYNC B1 ;  /* 0x0000000000017941 */ /* 0x000fea0003800000 */
.L_x_747:
        /* <DEDUP_REMOVED lines=9> */
.L_x_750:
[----:B------:R-:W-:Y:S05]  /*16ee0*/  BSYNC B1 ;  /* 0x0000000000017941 */ /* 0x000fea0003800000 */
.L_x_749:
        /* <DEDUP_REMOVED lines=14> */
.L_x_752:
[----:B------:R-:W-:Y:S05]  /*16fd0*/  BSYNC B1 ;  /* 0x0000000000017941 */ /* 0x000fea0003800000 */
.L_x_751:
        /* <DEDUP_REMOVED lines=14> */
.L_x_754:
[----:B------:R-:W-:Y:S05]  /*170c0*/  BSYNC B1 ;  /* 0x0000000000017941 */ /* 0x000fea0003800000 */
.L_x_753:
        /* <DEDUP_REMOVED lines=10> */
.L_x_756:
[----:B------:R-:W-:Y:S05]  /*17170*/  BSYNC B1 ;  /* 0x0000000000017941 */ /* 0x000fea0003800000 */
.L_x_755:
        /* <DEDUP_REMOVED lines=9> */
.L_x_758:
[----:B------:R-:W-:Y:S05]  /*17210*/  BSYNC B1 ;  /* 0x0000000000017941 */ /* 0x000fea0003800000 */
.L_x_757:
        /* <DEDUP_REMOVED lines=14> */
.L_x_760:
[----:B------:R-:W-:Y:S05]  /*17300*/  BSYNC B1 ;  /* 0x0000000000017941 */ /* 0x000fea0003800000 */
.L_x_759:
        /* <DEDUP_REMOVED lines=14> */
.L_x_762:
[----:B------:R-:W-:Y:S05]  /*173f0*/  BSYNC B1 ;  /* 0x0000000000017941 */ /* 0x000fea0003800000 */
.L_x_761:
        /* <DEDUP_REMOVED lines=10> */
.L_x_764:
[----:B------:R-:W-:Y:S05]  /*174a0*/  BSYNC B1 ;  /* 0x0000000000017941 */ /* 0x000fea0003800000 */
.L_x_763:
        /* <DEDUP_REMOVED lines=9> */
.L_x_766:
[----:B------:R-:W-:Y:S05]  /*17540*/  BSYNC B1 ;  /* 0x0000000000017941 */ /* 0x000fea0003800000 */
.L_x_765:
        /* <DEDUP_REMOVED lines=14> */
.L_x_768:
[----:B------:R-:W-:Y:S05]  /*17630*/  BSYNC B1 ;  /* 0x0000000000017941 */ /* 0x000fea0003800000 */
.L_x_767:
        /* <DEDUP_REMOVED lines=11> */
[----:B------:R-:W1:Y:S02]  /*176f0*/  LDG.E.U8 R2, desc[UR36][R22.64+0x161] ;  /* 0x0001612416027981 */ /* 0x000e64000c1e1100 */
[----:B-1----:R-:W-:-:S05]  /*17700*/  PRMT R220, R2, 0x8880, RZ ;  /* 0x0000888002dc7816 */ /* 0x002fca00000000ff */
[----:B------:R-:W-:-:S07]  /*17710*/  IMAD R3, R220, R17, RZ ;  /* 0x00000011dc037224 */ /* 0x000fce00078e02ff */
.L_x_770:
[----:B------:R-:W-:Y:S05]  /*17720*/  BSYNC B1 ;  /* 0x0000000000017941 */ /* 0x000fea0003800000 */
.L_x_769:
        /* <DEDUP_REMOVED lines=10> */
.L_x_772:
[----:B------:R-:W-:Y:S05]  /*177d0*/  BSYNC B1 ;  /* 0x0000000000017941 */ /* 0x000fea0003800000 */
.L_x_771:
        /* <DEDUP_REMOVED lines=9> */
.L_x_774:
[----:B------:R-:W-:Y:S05]  /*17870*/  BSYNC B1 ;  /* 0x0000000000017941 */ /* 0x000fea0003800000 */
.L_x_773:
[----:B------:R-:W2:Y:S01]  /*17880*/  LDL.LU R220, [R1+0x154] ;  /* 0x0001540001dc7983 */ /* 0x000ea20000300800 */
[----:B------:R-:W-:Y:S01]  /*17890*/  ISETP.LT.OR P0, PT, R0, 0x169, !P5 ;  /* 0x000001690000780c */ /* 0x000fe20006f01670 */
[----:B------:R-:W-:Y:S01]  /*178a0*/  BSSY B1, `(.L_x_775) ;  /* 0x000000b000017945 */ /* 0x000fe20003800000 */
[----:B-1----:R-:W-:-:S11]  /*178b0*/  P2R R19, PR, RZ, 0x2 ;  /* 0x00000002ff137803 */ /* 0x002fd60000000000 */
[----:B------:R-:W-:-:S04]  /*178c0*/  @!P0 IADD3 R218, P1, R8, UR45, RZ ;  /* 0x0000002d08da8c10 */ /* 0x000fc8000ff3e0ff */
[----:B------:R-:W-:Y:S02]  /*178d0*/  @!P0 IADD3.X R219, R9, UR44, RZ, P1, !PT ;  /* 0x0000002c09db8c10 */ /* 0x000fe40008ffe4ff */
[----:B------:R-:W-:Y:S01]  /*178e0*/  ISETP.NE.AND P1, PT, R19, RZ, PT ;  /* 0x000000ff1300720c */ /* 0x000fe20003f25270 */
[----:B--2---:R-:W-:-:S05]  /*178f0*/  @!P6 IMAD R19, R220, R16, R3 ;  /* 0x00000010dc13e224 */ /* 0x004fca00078e0203 */
[----:B------:R1:W-:Y:S01]  /*17900*/  @!P6 STG.E.U8 desc[UR36][R8.64+0x169], R19 ;  /* 0x000169130800e986 */ /* 0x0003e2000c101124 */
[----:B------:R-:W-:Y:S06]  /*17910*/  @P0 BRA `(.L_x_776) ;  /* 0x00000000000c0947 */ /* 0x000fec0003800000 */
[----:B------:R-:W2:Y:S02]  /*17920*/  LDG.E.U8 R2, desc[UR36][R22.64+0x168] ;  /* 0x0001682416027981 */ /* 0x000ea4000c1e1100 */
[----:B--2---:R-:W-:-:S05]  /*17930*/  PRMT R220, R2, 0x8880, RZ ;  /* 0x0000888002dc7816 */ /* 0x004fca00000000ff */
[----:B------:R-:W-:-:S07]  /*17940*/  IMAD R3, R220, R17, RZ ;  /* 0x00000011dc037224 */ /* 0x000fce00078e02ff */
.L_x_776:
[----:B------:R-:W-:Y:S05]  /*17950*/  BSYNC B1 ;  /* 0x0000000000017941 */ /* 0x000fea0003800000 */
.L_x_775:
        /* <DEDUP_REMOVED lines=10> */
[----:B------:R-:W1:Y:S02]  /*17a00*/  LDG.E.U8 R2, desc[UR36][R22.64+0x169] ;  /* 0x0001692416027981 */ /* 0x000e64000c1e1100 */
[----:B-1----:R-:W-:-:S05]  /*17a10*/  PRMT R218, R2, 0x8880, RZ ;  /* 0x0000888002da7816 */ /* 0x002fca00000000ff */
[----:B------:R-:W-:-:S07]  /*17a20*/  IMAD R3, R218, R17, RZ ;  /* 0x00000011da037224 */ /* 0x000fce00078e02ff */
.L_x_778:
[----:B------:R-:W-:Y:S05]  /*17a30*/  BSYNC B1 ;  /* 0x0000000000017941 */ /* 0x000fea0003800000 */
.L_x_777:
        /* <DEDUP_REMOVED lines=10> */
.L_x_780:
[----:B------:R-:W-:Y:S05]  /*17ae0*/  BSYNC B1 ;  /* 0x0000000000017941 */ /* 0x000fea0003800000 */
.L_x_779:
        /* <DEDUP_REMOVED lines=9> */
.L_x_782:
[----:B------:R-:W-:Y:S05]  /*17b80*/  BSYNC B1 ;  /* 0x0000000000017941 */ /* 0x000fea0003800000 */
.L_x_781:
        /* <DEDUP_REMOVED lines=13> */
.L_x_784:
[----:B------:R-:W-:Y:S05]  /*17c60*/  BSYNC B1 ;  /* 0x0000000000017941 */ /* 0x000fea0003800000 */
.L_x_783:
        /* <DEDUP_REMOVED lines=13> */
.L_x_786:
[----:B------:R-:W-:Y:S05]  /*17d40*/  BSYNC B1 ;  /* 0x0000000000017941 */ /* 0x000fea0003800000 */
.L_x_785:
        /* <DEDUP_REMOVED lines=10> */
.L_x_788:
[----:B------:R-:W-:Y:S05]  /*17df0*/  BSYNC B1 ;  /* 0x0000000000017941 */ /* 0x000fea0003800000 */
.L_x_787:
[----:B------:R-:W2:Y:S01]  /*17e00*/  LDL.LU R19, [R1+0x170] ;  /* 0x0001700001137983 */ /* 0x000ea20000300800 */
[----:B------:R-:W-:Y:S01]  /*17e10*/  ISETP.LT.OR P6, PT, R0, 0x17a, !P6 ;  /* 0x0000017a0000780c */ /* 0x000fe200077c1670 */
[----:B------:R-:W-:Y:S01]  /*17e20*/  BSSY B1, `(.L_x_789) ;  /* 0x0000009000017945 */ /* 0x000fe20003800000 */
[----:B--2---:R-:W-:-:S05]  /*17e30*/  @!P0 IMAD R19, R19, R16, R3 ;  /* 0x0000001013138224 */ /* 0x004fca00078e0203 */
[----:B------:R1:W-:Y:S01]  /*17e40*/  @!P0 STG.E.U8 desc[UR36][R8.64+0x178], R19 ;  /* 0x0001781308008986 */ /* 0x0003e2000c101124 */
[C---:B------:R-:W-:Y:S02]  /*17e50*/  ISETP.LT.OR P0, PT, R0.reuse, 0x179, !P5 ;  /* 0x000001790000780c */ /* 0x040fe40006f01670 */
[----:B------:R-:W-:-:S03]  /*17e60*/  ISETP.LT.OR P5, PT, R0, 0x17a, !P5 ;  /* 0x0000017a0000780c */ /* 0x000fc60006fa1670 */
[----:B------:R-:W-:Y:S10]  /*17e70*/  @P6 BRA `(.L_x_790) ;  /* 0x00000000000c6947 */ /* 0x000ff40003800000 */
[----:B------:R-:W2:Y:S02]  /*17e80*/  LDG.E.U8 R2, desc[UR36][R216.64+0x179] ;  /* 0x00017924d8027981 */ /* 0x000ea4000c1e1100 */
[----:B--2---:R-:W-:-:S05]  /*17e90*/  PRMT R218, R2, 0x8880, RZ ;  /* 0x0000888002da7816 */ /* 0x004fca00000000ff */
[----:B------:R-:W-:-:S07]  /*17ea0*/  IMAD R3, R218, R17, RZ ;  /* 0x00000011da037224 */ /* 0x000fce00078e02ff */
.L_x_790:
[----:B------:R-:W-:Y:S05]  /*17eb0*/  BSYNC B1 ;  /* 0x0000000000017941 */ /* 0x000fea0003800000 */
.L_x_789:
[----:B-1----:R-:W2:Y:S01]  /*17ec0*/  LDL.LU R19, [R1+0x174] ;  /* 0x0001740001137983 */ /* 0x002ea20000300800 */
[----:B------:R-:W-:Y:S01]  /*17ed0*/  BSSY B1, `(.L_x_791) ;  /* 0x000000a000017945 */ /* 0x000fe20003800000 */
[----:B--2---:R-:W-:-:S05]  /*17ee0*/  @!P6 IMAD R19, R19, R16, R3 ;  /* 0x000000101313e224 */ /* 0x004fca00078e0203 */
[----:B------:R1:W-:Y:S01]  /*17ef0*/  @!P6 STG.E.U8 desc[UR36][R8.64+0x179], R19 ;  /* 0x000179130800e986 */ /* 0x0003e2000c101124 */
[----:B------:R-:W-:-:S04]  /*17f00*/  @!P0 IADD3 R218, P6, R8, UR45, RZ ;  /* 0x0000002d08da8c10 */ /* 0x000fc8000ffde0ff */
[----:B------:R-:W-:Y:S02]  /*17f10*/  @!P0 IADD3.X R219, R9, UR44, RZ, P6, !PT ;  /* 0x0000002c09db8c10 */ /* 0x000fe4000b7fe4ff */
[----:B0-----:R-:W-:Y:S01]  /*17f20*/  @!P5 IADD3 R216, P6, R8, UR45, RZ ;  /* 0x0000002d08d8dc10 */ /* 0x001fe2000ffde0ff */
[----:B------:R-:W-:-:S12]  /*17f30*/  @P0 BRA `(.L_x_792) ;  /* 0x00000000000c0947 */ /* 0x000fd80003800000 */
[----:B------:R-:W2:Y:S02]  /*17f40*/  LDG.E.U8 R2, desc[UR36][R22.64+0x178] ;  /* 0x0001782416027981 */ /* 0x000ea4000c1e1100 */
[----:B--2---:R-:W-:-:S05]  /*17f50*/  PRMT R220, R2, 0x8880, RZ ;  /* 0x0000888002dc7816 */ /* 0x004fca00000000ff */
[----:B------:R-:W-:-:S07]  /*17f60*/  IMAD R3, R220, R17, RZ ;  /* 0x00000011dc037224 */ /* 0x000fce00078e02ff */
.L_x_792:
[----:B------:R-:W-:Y:S05]  /*17f70*/  BSYNC B1 ;  /* 0x0000000000017941 */ /* 0x000fea0003800000 */
.L_x_791:
[----:B-1----:R-:W2:Y:S01]  /*17f80*/  LDL.LU R19, [R1+0x178] ;  /* 0x0001780001137983 */ /* 0x002ea20000300800 */
        /* <DEDUP_REMOVED lines=8> */
.L_x_794:
[----:B------:R-:W-:Y:S05]  /*18010*/  BSYNC B1 ;  /* 0x0000000000017941 */ /* 0x000fea0003800000 */
.L_x_793:
[----:B------:R-:W2:Y:S01]  /*18020*/  LDL.LU R8, [R1+0x17c] ;  /* 0x00017c0001087983 */ /* 0x000ea20000300800 */
        /* <DEDUP_REMOVED lines=10> */
.L_x_796:
[----:B------:R-:W-:Y:S05]  /*180d0*/  BSYNC B1 ;  /* 0x0000000000017941 */ /* 0x000fea0003800000 */
.L_x_795:
[----:B-1----:R-:W-:Y:S01]  /*180e0*/  @!P6 IMAD R9, R120, R16, R3 ;  /* 0x000000107809e224 */ /* 0x002fe200078e0203 */
[----:B------:R-:W-:Y:S04]  /*180f0*/  BSSY B1, `(.L_x_797) ;  /* 0x0000006000017945 */ /* 0x000fe80003800000 */
[----:B------:R1:W-:Y:S01]  /*18100*/  @!P6 STG.E.U8 desc[UR36][R6.64+0xc0], R9 ;  /* 0x0000c0090600e986 */ /* 0x0003e2000c101124 */
[----:B------:R-:W-:Y:S05]  /*18110*/  @P0 BRA `(.L_x_798) ;  /* 0x00000000000c0947 */ /* 0x000fea0003800000 */
[----:B------:R-:W2:Y:S02]  /*18120*/  LDG.E.U8 R2, desc[UR36][R20.64+0xc1] ;  /* 0x0000c12414027981 */ /* 0x000ea4000c1e1100 */
[----:B--2---:R-:W-:-:S05]  /*18130*/  PRMT R8, R2, 0x8880, RZ ;  /* 0x0000888002087816 */ /* 0x004fca00000000ff */
[----:B------:R-:W-:-:S07]  /*18140*/  IMAD R3, R8, R17, RZ ;  /* 0x0000001108037224 */ /* 0x000fce00078e02ff */
.L_x_798:
[----:B------:R-:W-:Y:S05]  /*18150*/  BSYNC B1 ;  /* 0x0000000000017941 */ /* 0x000fea0003800000 */
.L_x_797:
[----:B------:R-:W-:Y:S01]  /*18160*/  @!P0 IMAD R121, R121, R16, R3 ;  /* 0x0000001079798224 */ /* 0x000fe200078e0203 */
[----:B------:R-:W-:Y:S01]  /*18170*/  BSSY B1, `(.L_x_799) ;  /* 0x0000009000017945 */ /* 0x000fe20003800000 */
[----:B------:R-:W-:-:S03]  /*18180*/  ISETP.LT.OR P6, PT, R0, 0xc2, !P3 ;  /* 0x000000c20000780c */ /* 0x000fc60005fc1670 */
[----:B------:R2:W-:Y:S01]  /*18190*/  @!P0 STG.E.U8 desc[UR36][R6.64+0xc1], R121 ;  /* 0x0000c17906008986 */ /* 0x0005e2000c101124 */
[----:B------:R-:W-:-:S04]  /*181a0*/  @!P5 IADD3 R8, P0, R6, UR45, RZ ;  /* 0x0000002d0608dc10 */ /* 0x000fc8000ff1e0ff */
[----:B-1----:R-:W-:Y:S01]  /*181b0*/  @!P5 IADD3.X R9, R7, UR44, RZ, P0, !PT ;  /* 0x0000002c0709dc10 */ /* 0x002fe200087fe4ff */
[----:B------:R-:W-:Y:S08]  /*181c0*/  @P5 BRA `(.L_x_800) ;  /* 0x00000000000c5947 */ /* 0x000ff00003800000 */
[----:B------:R-:W3:Y:S02]  /*181d0*/  LDG.E.U8 R2, desc[UR36][R14.64+0xc0] ;  /* 0x0000c0240e027981 */ /* 0x000ee4000c1e1100 */
[----:B---3--:R-:W-:-:S05]  /*181e0*/  PRMT R22, R2, 0x8880, RZ ;  /* 0x0000888002167816 */ /* 0x008fca00000000ff */
[----:B------:R-:W-:-:S07]  /*181f0*/  IMAD R3, R22, R17, RZ ;  /* 0x0000001116037224 */ /* 0x000fce00078e02ff */
.L_x_800:
[----:B------:R-:W-:Y:S05]  /*18200*/  BSYNC B1 ;  /* 0x0000000000017941 */ /* 0x000fea0003800000 */
.L_x_799:
[----:B0-----:R-:W-:Y:S01]  /*18210*/  @!P5 IMAD R19, R122, R16, R3 ;  /* 0x000000107a13d224 */ /* 0x001fe200078e0203 */
[----:B------:R-:W-:Y:S01]  /*18220*/  BSSY B1, `(.L_x_801) ;  /* 0x0000009000017945 */ /* 0x000fe20003800000 */
[----:B------:R-:W-:-:S03]  /*18230*/  ISETP.LT.OR P0, PT, R0, 0xc9, !P4 ;  /* 0x000000c90000780c */ /* 0x000fc60006701670 */
[----:B------:R0:W-:Y:S01]  /*18240*/  @!P5 STG.E.U8 desc[UR36][R8.64+0xc0], R19 ;  /* 0x0000c0130800d986 */ /* 0x0001e2000c101124 */
[----:B------:R-:W-:-:S04]  /*18250*/  @!P6 IADD3 R22, P5, R6, UR45, RZ ;  /* 0x0000002d0616ec10 */ /* 0x000fc8000ffbe0ff */
[----:B------:R-:W-:Y:S01]  /*18260*/  @!P6 IADD3.X R23, R7, UR44, RZ, P5, !PT ;  /* 0x0000002c0717ec10 */ /* 0x000fe2000affe4ff */
[----:B------:R-:W-:Y:S08]  /*18270*/  @P6 BRA `(.L_x_802) ;  /* 0x00000000000c6947 */ /* 0x000ff00003800000 */
[----:B------:R-:W0:Y:S02]  /*18280*/  LDG.E.U8 R2, desc[UR36][R14.64+0xc1] ;  /* 0x0000c1240e027981 */ /* 0x000e24000c1e1100 */
[----:B0-----:R-:W-:-:S05]  /*18290*/  PRMT R8, R2, 0x8880, RZ ;  /* 0x0000888002087816 */ /* 0x001fca00000000ff */
[----:B------:R-:W-:-:S07]  /*182a0*/  IMAD R3, R8, R17, RZ ;  /* 0x0000001108037224 */ /* 0x000fce00078e02ff */
.L_x_802:
[----:B------:R-:W-:Y:S05]  /*182b0*/  BSYNC B1 ;  /* 0x0000000000017941 */ /* 0x000fea0003800000 */
.L_x_801:
[----:B------:R-:W-:Y:S01]  /*182c0*/  @!P6 IMAD R123, R123, R16, R3 ;  /* 0x000000107b7be224 */ /* 0x000fe200078e0203 */
[----:B------:R-:W-:Y:S04]  /*182d0*/  BSSY B1, `(.L_x_803) ;  /* 0x0000006000017945 */ /* 0x000fe80003800000 */
[----:B------:R1:W-:Y:S01]  /*182e0*/  @!P6 STG.E.U8 desc[UR36][R22.64+0xc1], R123 ;  /* 0x0000c17b1600e986 */ /* 0x0003e2000c101124 */
[----:B------:R-:W-:Y:S05]  /*182f0*/  @P0 BRA `(.L_x_804) ;  /* 0x00000000000c0947 */ /* 0x000fea0003800000 */
[----:B------:R-:W0:Y:S02]  /*18300*/  LDG.E.U8 R2, desc[UR36][R20.64+0xc8] ;  /* 0x0000c82414027981 */ /* 0x000e24000c1e1100 */
[----:B0-----:R-:W-:-:S05]  /*18310*/  PRMT R8, R2, 0x8880, RZ ;  /* 0x0000888002087816 */ /* 0x001fca00000000ff */
[----:B------:R-:W-:-:S07]  /*18320*/  IMAD R3, R8, R17, RZ ;  /* 0x0000001108037224 */ /* 0x000fce00078e02ff */
.L_x_804:
[----:B------:R-:W-:Y:S05]  /*18330*/  BSYNC B1 ;  /* 0x0000000000017941 */ /* 0x000fea0003800000 */
.L_x_803:
[----:B------:R-:W-:Y:S01]  /*18340*/  ISETP.LT.OR P6, PT, R0, 0xca, !P4 ;  /* 0x000000ca0000780c */ /* 0x000fe200067c1670 */
[----:B0-----:R-:W-:Y:S01]  /*18350*/  @!P0 IMAD R9, R124, R16, R3 ;  /* 0x000000107c098224 */ /* 0x001fe200078e0203 */
[----:B------:R-:W-:Y:S01]  /*18360*/  BSSY B1, `(.L_x_805) ;  /* 0x0000008000017945 */ /* 0x000fe20003800000 */
[----:B------:R-:W-:-:S03]  /*18370*/  ISETP.LT.OR P5, PT, R0, 0xc9, !P3 ;  /* 0x000000c90000780c */ /* 0x000fc60005fa1670 */
[----:B------:R0:W-:Y:S01]  /*18380*/  @!P0 STG.E.U8 desc[UR36][R6.64+0xc8], R9 ;  /* 0x0000c80906008986 */ /* 0x0001e2000c101124 */
[----:B------:R-:W-:-:S06]  /*18390*/  ISETP.LT.OR P0, PT, R0, 0xca, !P3 ;  /* 0x000000ca0000780c */ /* 0x000fcc0005f01670 */
[----:B------:R-:W-:Y:S07]  /*183a0*/  @P6 BRA `(.L_x_806) ;  /* 0x00000000000c6947 */ /* 0x000fee0003800000 */
[----:B------:R-:W3:Y:S02]  /*183b0*/  LDG.E.U8 R2, desc[UR36][R20.64+0xc9] ;  /* 0x0000c92414027981 */ /* 0x000ee4000c1e1100 */
[----:B---3--:R-:W-:-:S05]  /*183c0*/  PRMT R8, R2, 0x8880, RZ ;  /* 0x0000888002087816 */ /* 0x008fca00000000ff */
[----:B------:R-:W-:-:S07]  /*183d0*/  IMAD R3, R8, R17, RZ ;  /* 0x0000001108037224 */ /* 0x000fce00078e02ff */
.L_x_806:
[----:B------:R-:W-:Y:S05]  /*183e0*/  BSYNC B1 ;  /* 0x0000000000017941 */ /* 0x000fea0003800000 */
.L_x_805:
[----:B------:R-:W-:Y:S01]  /*183f0*/  @!P6 IMAD R125, R125, R16, R3 ;  /* 0x000000107d7de224 */ /* 0x000fe200078e0203 */
[----:B------:R-:W-:Y:S04]  /*18400*/  BSSY B1, `(.L_x_807) ;  /* 0x0000009000017945 */ /* 0x000fe80003800000 */
[----:B------:R3:W-:Y:S01]  /*18410*/  @!P6 STG.E.U8 desc[UR36][R6.64+0xc9], R125 ;  /* 0x0000c97d0600e986 */ /* 0x0007e2000c101124 */
[----:B------:R-:W-:-:S04]  /*18420*/  @!P5 IADD3 R8, P6, R6, UR45, RZ ;  /* 0x0000002d0608dc10 */ /* 0x000fc8000ffde0ff */
[----:B0-----:R-:W-:Y:S02]  /*18430*/  @!P5 IADD3.X R9, R7, UR44, RZ, P6, !PT ;  /* 0x0000002c0709dc10 */ /* 0x001fe4000b7fe4ff */
[----:B-1----:R-:W-:Y:S01]  /*18440*/  @!P0 IADD3 R22, P6, R6, UR45, RZ ;  /* 0x0000002d06168c10 */ /* 0x002fe2000ffde0ff */
[----:B------:R-:W-:-:S12]  /*18450*/  @P5 BRA `(.L_x_808) ;  /* 0x00000000000c5947 */ /* 0x000fd80003800000 */
[----:B------:R-:W4:Y:S02]  /*18460*/  LDG.E.U8 R2, desc[UR36][R14.64+0xc8] ;  /* 0x0000c8240e027981 */ /* 0x000f24000c1e1100 */
[----:B----4-:R-:W-:-:S05]  /*18470*/  PRMT R120, R2, 0x8880, RZ ;  /* 0x0000888002787816 */ /* 0x010fca00000000ff */
[----:B------:R-:W-:-:S07]  /*18480*/  IMAD R3, R120, R17, RZ ;  /* 0x0000001178037224 */ /* 0x000fce00078e02ff */
.L_x_808:
[----:B------:R-:W-:Y:S05]  /*18490*/  BSYNC B1 ;  /* 0x0000000000017941 */ /* 0x000fea0003800000 */
.L_x_807:
[----:B------:R-:W-:Y:S01]  /*184a0*/  @!P5 IMAD R19, R126, R16, R3 ;  /* 0x000000107e13d224 */ /* 0x000fe200078e0203 */
[----:B------:R-:W-:Y:S01]  /*184b0*/  BSSY B1, `(.L_x_809) ;  /* 0x0000007000017945 */ /* 0x000fe20003800000 */
[----:B------:R-:W-:-:S03]  /*184c0*/  @!P0 IADD3.X R23, R7, UR44, RZ, P6, !PT ;  /* 0x0000002c07178c10 */ /* 0x000fc6000b7fe4ff */
[----:B------:R0:W-:Y:S01]  /*184d0*/  @!P5 STG.E.U8 desc[UR36][R8.64+0xc8], R19 ;  /* 0x0000c8130800d986 */ /* 0x0001e2000c101124 */
[----:B------:R-:W-:Y:S05]  /*184e0*/  @P0 BRA `(.L_x_810) ;  /* 0x00000000000c0947 */ /* 0x000fea0003800000 */
[----:B------:R-:W0:Y:S02]  /*184f0*/  LDG.E.U8 R2, desc[UR36][R14.64+0xc9] ;  /* 0x0000c9240e027981 */ /* 0x000e24000c1e1100 */
[----:B0-----:R-:W-:-:S05]  /*18500*/  PRMT R8, R2, 0x8880, RZ ;  /* 0x0000888002087816 */ /* 0x001fca00000000ff */
[----:B------:R-:W-:-:S07]  /*18510*/  IMAD R3, R8, R17, RZ ;  /* 0x0000001108037224 */ /* 0x000fce00078e02ff */
.L_x_810:
[----:B------:R-:W-:Y:S05]  /*18520*/  BSYNC B1 ;  /* 0x0000000000017941 */ /* 0x000fea0003800000 */
.L_x_809:
[C---:B------:R-:W-:Y:S01]  /*18530*/  ISETP.LT.OR P6, PT, R0.reuse, 0xd1, !P4 ;  /* 0x000000d10000780c */ /* 0x040fe200067c1670 */
[----:B------:R-:W-:Y:S01]  /*18540*/  @!P0 IMAD R127, R127, R16, R3 ;  /* 0x000000107f7f8224 */ /* 0x000fe200078e0203 */
[----:B------:R-:W-:Y:S01]  /*18550*/  BSSY B1, `(.L_x_811) ;  /* 0x0000008000017945 */ /* 0x000fe20003800000 */
[----:B------:R-:W-:-:S03]  /*18560*/  ISETP.LT.OR P5, PT, R0, 0xd2, !P4 ;  /* 0x000000d20000780c */ /* 0x000fc600067a1670 */
[----:B------:R1:W-:Y:S01]  /*18570*/  @!P0 STG.E.U8 desc[UR36][R22.64+0xc9], R127 ;  /* 0x0000c97f16008986 */ /* 0x0003e2000c101124 */
[----:B------:R-:W-:-:S06]  /*18580*/  ISETP.LT.OR P0, PT, R0, 0xd1, !P3 ;  /* 0x000000d10000780c */ /* 0x000fcc0005f01670 */
[----:B------:R-:W-:Y:S07]  /*18590*/  @P6 BRA `(.L_x_812) ;  /* 0x00000000000c6947 */ /* 0x000fee0003800000 */
[----:B------:R-:W0:Y:S02]  /*185a0*/  LDG.E.U8 R2, desc[UR36][R20.64+0xd0] ;  /* 0x0000d02414027981 */ /* 0x000e24000c1e1100 */
[----:B0-----:R-:W-:-:S05]  /*185b0*/  PRMT R8, R2, 0x8880, RZ ;  /* 0x0000888002087816 */ /* 0x001fca00000000ff */
[----:B------:R-:W-:-:S07]  /*185c0*/  IMAD R3, R8, R17, RZ ;  /* 0x0000001108037224 */ /* 0x000fce00078e02ff */
.L_x_812:
[----:B------:R-:W-:Y:S05]  /*185d0*/  BSYNC B1 ;  /* 0x0000000000017941 */ /* 0x000fea0003800000 */
.L_x_811:
[----:B0-----:R-:W-:Y:S01]  /*185e0*/  @!P6 IMAD R9, R128, R16, R3 ;  /* 0x000000108009e224 */ /* 0x001fe200078e0203 */
[----:B------:R-:W-:Y:S04]  /*185f0*/  BSSY B1, `(.L_x_813) ;  /* 0x0000006000017945 */ /* 0x000fe80003800000 */
[----:B------:R0:W-:Y:S01]  /*18600*/  @!P6 STG.E.U8 desc[UR36][R6.64+0xd0], R9 ;  /* 0x0000d0090600e986 */ /* 0x0001e2000c101124 */
[----:B------:R-:W-:Y:S05]  /*18610*/  @P5 BRA `(.L_x_814) ;  /* 0x00000000000c5947 */ /* 0x000fea0003800000 */
[----:B------:R-:W4:Y:S02]  /*18620*/  LDG.E.U8 R2, desc[UR36][R20.64+0xd1] ;  /* 0x0000d12414027981 */ /* 0x000f24000c1e1100 */
[----:B----4-:R-:W-:-:S05]  /*18630*/  PRMT R8, R2, 0x8880, RZ ;  /* 0x0000888002087816 */ /* 0x010fca00000000ff */
[----:B------:R-:W-:-:S07]  /*18640*/  IMAD R3, R8, R17, RZ ;  /* 0x0000001108037224 */ /* 0x000fce00078e02ff */
.L_x_814:
[----:B------:R-:W-:Y:S05]  /*18650*/  BSYNC B1 ;  /* 0x0000000000017941 */ /* 0x000fea0003800000 */
.L_x_813:
[----:B------:R-:W-:Y:S01]  /*18660*/  @!P5 IMAD R129, R129, R16, R3 ;  /* 0x000000108181d224 */ /* 0x000fe200078e0203 */
[----:B------:R-:W-:Y:S01]  /*18670*/  BSSY B1, `(.L_x_815) ;  /* 0x0000009000017945 */ /* 0x000fe20003800000 */
[----:B------:R-:W-:-:S03]  /*18680*/  ISETP.LT.OR P6, PT, R0, 0xd2, !P3 ;  /* 0x000000d20000780c */ /* 0x000fc60005fc1670 */
[----:B------:R4:W-:Y:S01]  /*18690*/  @!P5 STG.E.U8 desc[UR36][R6.64+0xd1], R129 ;  /* 0x0000d1810600d986 */ /* 0x0009e2000c101124 */
[----:B------:R-:W-:-:S04]  /*186a0*/  @!P0 IADD3 R8, P5, R6, UR45, RZ ;  /* 0x0000002d06088c10 */ /* 0x000fc8000ffbe0ff */
[----:B0-----:R-:W-:Y:S01]  /*186b0*/  @!P0 IADD3.X R9, R7, UR44, RZ, P5, !PT ;  /* 0x0000002c07098c10 */ /* 0x001fe2000affe4ff */
[----:B------:R-:W-:Y:S08]  /*186c0*/  @P0 BRA `(.L_x_816) ;  /* 0x00000000000c0947 */ /* 0x000ff00003800000 */
[----:B------:R-:W1:Y:S02]  /*186d0*/  LDG.E.U8 R2, desc[UR36][R14.64+0xd0] ;  /* 0x0000d0240e027981 */ /* 0x000e64000c1e1100 */
[----:B-1----:R-:W-:-:S05]  /*186e0*/  PRMT R22, R2, 0x8880, RZ ;  /* 0x0000888002167816 */ /* 0x002fca00000000ff */
[----:B------:R-:W-:-:S07]  /*186f0*/  IMAD R3, R22, R17, RZ ;  /* 0x0000001116037224 */ /* 0x000fce00078e02ff */
.L_x_816:
[----:B------:R-:W-:Y:S05]  /*18700*/  BSYNC B1 ;  /* 0x0000000000017941 */ /* 0x000fea0003800000 */
.L_x_815:
[----:B------:R-:W-:Y:S01]  /*18710*/  @!P0 IMAD R19, R130, R16, R3 ;  /* 0x0000001082138224 */ /* 0x000fe200078e0203 */
[----:B------:R-:W-:Y:S01]  /*18720*/  BSSY B1, `(.L_x_817) ;  /* 0x0000009000017945 */ /* 0x000fe20003800000 */
[----:B------:R-:W-:-:S03]  /*18730*/  ISETP.LT.OR P5, PT, R0, 0xd9, !P4 ;  /* 0x000000d90000780c */ /* 0x000fc600067a1670 */
[----:B------:R0:W-:Y:S01]  /*18740*/  @!P0 STG.E.U8 desc[UR36][R8.64+0xd0], R19 ;  /* 0x0000d01308008986 */ /* 0x0001e2000c101124 */
[----:B-1----:R-:W-:-:S04]  /*18750*/  @!P6 IADD3 R22, P0, R6, UR45, RZ ;  /* 0x0000002d0616ec10 */ /* 0x002fc8000ff1e0ff */
[----:B------:R-:W-:Y:S01]  /*18760*/  @!P6 IADD3.X R23, R7, UR44, RZ, P0, !PT ;  /* 0x0000002c0717ec10 */ /* 0x000fe200087fe4ff */
[----:B------:R-:W-:Y:S08]  /*18770*/  @P6 BRA `(.L_x_818) ;  /* 0x00000000000c6947 */ /* 0x000ff00003800000 */
[----:B------:R-:W0:Y:S02]  /*18780*/  LDG.E.U8 R2, desc[UR36][R14.64+0xd1] ;  /* 0x0000d1240e027981 */ /* 0x000e24000c1e1100 */
[----:B0-----:R-:W-:-:S05]  /*18790*/  PRMT R8, R2, 0x8880, RZ ;  /* 0x0000888002087816 */ /* 0x001fca00000000ff */
[----:B------:R-:W-:-:S07]  /*187a0*/  IMAD R3, R8, R17, RZ ;  /* 0x0000001108037224 */ /* 0x000fce00078e02ff */
.L_x_818:
[----:B------:R-:W-:Y:S05]  /*187b0*/  BSYNC B1 ;  /* 0x0000000000017941 */ /* 0x000fea0003800000 */
.L_x_817:
[----:B------:R-:W-:Y:S01]  /*187c0*/  @!P6 IMAD R131, R131, R16, R3 ;  /* 0x000000108383e224 */ /* 0x000fe200078e0203 */
[----:B------:R-:W-:Y:S04]  /*187d0*/  BSSY B1, `(.L_x_819) ;  /* 0x0000006000017945 */ /* 0x000fe80003800000 */
[----:B------:R1:W-:Y:S01]  /*187e0*/  @!P6 STG.E.U8 desc[UR36][R22.64+0xd1], R131 ;  /* 0x0000d1831600e986 */ /* 0x0003e2000c101124 */
[----:B------:R-:W-:Y:S05]  /*187f0*/  @P5 BRA `(.L_x_820) ;  /* 0x00000000000c5947 */ /* 0x000fea0003800000 */
[----:B------:R-:W0:Y:S02]  /*18800*/  LDG.E.U8 R2, desc[UR36][R20.64+0xd8] ;  /* 0x0000d82414027981 */ /* 0x000e24000c1e1100 */
[----:B0-----:R-:W-:-:S05]  /*18810*/  PRMT R8, R2, 0x8880, RZ ;  /* 0x0000888002087816 */ /* 0x001fca00000000ff */
[----:B------:R-:W-:-:S07]  /*18820*/  IMAD R3, R8, R17, RZ ;  /* 0x0000001108037224 */ /* 0x000fce00078e02ff */
.L_x_820:
[----:B------:R-:W-:Y:S05]  /*18830*/  BSYNC B1 ;  /* 0x0000000000017941 */ /* 0x000fea0003800000 */
.L_x_819:
[----:B------:R-:W-:Y:S01]  /*18840*/  ISETP.LT.OR P6, PT, R0, 0xda, !P4 ;  /* 0x000000da0000780c */ /* 0x000fe200067c1670 */
[----:B0-----:R-:W-:Y:S01]  /*18850*/  @!P5 IMAD R9, R132, R16, R3 ;  /* 0x000000108409d224 */ /* 0x001fe200078e0203 */
[----:B------:R-:W-:Y:S01]  /*18860*/  BSSY B1, `(.L_x_821) ;  /* 0x0000008000017945 */ /* 0x000fe20003800000 */
[----:B------:R-:W-:-:S03]  /*18870*/  ISETP.LT.OR P0, PT, R0, 0xd9, !P3 ;  /* 0x000000d90000780c */ /* 0x000fc60005f01670 */
[----:B------:R0:W-:Y:S01]  /*18880*/  @!P5 STG.E.U8 desc[UR36][R6.64+0xd8], R9 ;  /* 0x0000d8090600d986 */ /* 0x0001e2000c101124 */
[----:B------:R-:W-:-:S06]  /*18890*/  ISETP.LT.OR P5, PT, R0, 0xda, !P3 ;  /* 0x000000da0000780c */ /* 0x000fcc0005fa1670 */
[----:B------:R-:W-:Y:S07]  /*188a0*/  @P6 BRA `(.L_x_822) ;  /* 0x00000000000c6947 */ /* 0x000fee0003800000 */
[----:B------:R-:W5:Y:S02]  /*188b0*/  LDG.E.U8 R2, desc[UR36][R20.64+0xd9] ;  /* 0x0000d92414027981 */ /* 0x000f64000c1e1100 */
[----:B-----5:R-:W-:-:S05]  /*188c0*/  PRMT R8, R2, 0x8880, RZ ;  /* 0x0000888002087816 */ /* 0x020fca00000000ff */
[----:B------:R-:W-:-:S07]  /*188d0*/  IMAD R3, R8, R17, RZ ;  /* 0x0000001108037224 */ /* 0x000fce00078e02ff */
.L_x_822:
[----:B------:R-:W-:Y:S05]  /*188e0*/  BSYNC B1 ;  /* 0x0000000000017941 */ /* 0x000fea0003800000 */
.L_x_821:
[----:B------:R-:W-:Y:S01]  /*188f0*/  @!P6 IMAD R133, R133, R16, R3 ;  /* 0x000000108585e224 */ /* 0x000fe200078e0203 */
[----:B------:R-:W-:Y:S04]  /*18900*/  BSSY B1, `(.L_x_823) ;  /* 0x0000009000017945 */ /* 0x000fe80003800000 */
[----:B------:R2:W-:Y:S01]  /*18910*/  @!P6 STG.E.U8 desc[UR36][R6.64+0xd9], R133 ;  /* 0x0000d9850600e986 */ /* 0x0005e2000c101124 */
[----:B------:R-:W-:-:S04]  /*18920*/  @!P0 IADD3 R8, P6, R6, UR45, RZ ;  /* 0x0000002d06088c10 */ /* 0x000fc8000ffde0ff */
[----:B0-----:R-:W-:Y:S02]  /*18930*/  @!P0 IADD3.X R9, R7, UR44, RZ, P6, !PT ;  /* 0x0000002c07098c10 */ /* 0x001fe4000b7fe4ff */
[----:B-1----:R-:W-:Y:S01]  /*18940*/  @!P5 IADD3 R22, P6, R6, UR45, RZ ;  /* 0x0000002d0616dc10 */ /* 0x002fe2000ffde0ff */
[----:B------:R-:W-:-:S12]  /*18950*/  @P0 BRA `(.L_x_824) ;  /* 0x00000000000c0947 */ /* 0x000fd80003800000 */
[----:B------:R-:W5:Y:S02]  /*18960*/  LDG.E.U8 R2, desc[UR36][R14.64+0xd8] ;  /* 0x0000d8240e027981 */ /* 0x000f64000c1e1100 */
[----:B-----5:R-:W-:-:S05]  /*18970*/  PRMT R120, R2, 0x8880, RZ ;  /* 0x0000888002787816 */ /* 0x020fca00000000ff */
[----:B------:R-:W-:-:S07]  /*18980*/  IMAD R3, R120, R17, RZ ;  /* 0x0000001178037224 */ /* 0x000fce00078e02ff */
.L_x_824:
[----:B------:R-:W-:Y:S05]  /*18990*/  BSYNC B1 ;  /* 0x0000000000017941 */ /* 0x000fea0003800000 */
.L_x_823:
        /* <DEDUP_REMOVED lines=8> */
.L_x_826:
[----:B------:R-:W-:Y:S05]  /*18a20*/  BSYNC B1 ;  /* 0x0000000000017941 */ /* 0x000fea0003800000 */
.L_x_825:
        /* <DEDUP_REMOVED lines=10> */
.L_x_828:
[----:B------:R-:W-:Y:S05]  /*18ad0*/  BSYNC B1 ;  /* 0x0000000000017941 */ /* 0x000fea0003800000 */
.L_x_827:
[----:B0-----:R-:W-:Y:S01]  /*18ae0*/  @!P6 IMAD R9, R136, R16, R3 ;  /* 0x000000108809e224 */ /* 0x001fe200078e0203 */
[----:B------:R-:W-:Y:S04]  /*18af0*/  BSSY B1, `(.L_x_829) ;  /* 0x0000006000017945 */ /* 0x000fe80003800000 */
[----:B------:R0:W-:Y:S01]  /*18b00*/  @!P6 STG.E.U8 desc[UR36][R6.64+0xe0], R9 ;  /* 0x0000e0090600e986 */ /* 0x0001e2000c101124 */
[----:B------:R-:W-:Y:S05]  /*18b10*/  @P0 BRA `(.L_x_830) ;  /* 0x00000000000c0947 */ /* 0x000fea0003800000 */
[----:B------:R-:W5:Y:S02]  /*18b20*/  LDG.E.U8 R2, desc[UR36][R20.64+0xe1] ;  /* 0x0000e12414027981 */ /* 0x000f64000c1e1100 */
[----:B-----5:R-:W-:-:S05]  /*18b30*/  PRMT R8, R2, 0x8880, RZ ;  /* 0x0000888002087816 */ /* 0x020fca00000000ff */
[----:B------:R-:W-:-:S07]  /*18b40*/  IMAD R3, R8, R17, RZ ;  /* 0x0000001108037224 */ /* 0x000fce00078e02ff */
.L_x_830:
[----:B------:R-:W-:Y:S05]  /*18b50*/  BSYNC B1 ;  /* 0x0000000000017941 */ /* 0x000fea0003800000 */
.L_x_829:
        /* <DEDUP_REMOVED lines=10> */
.L_x_832:
[----:B------:R-:W-:Y:S05]  /*18c00*/  BSYNC B1 ;  /* 0x0000000000017941 */ /* 0x000fea0003800000 */
.L_x_831:
        /* <DEDUP_REMOVED lines=10> */
.L_x_834:
[----:B------:R-:W-:Y:S05]  /*18cb0*/  BSYNC B1 ;  /* 0x0000000000017941 */ /* 0x000fea0003800000 */
.L_x_833:
[----:B------:R-:W-:Y:S01]  /*18cc0*/  @!P6 IMAD R139, R139, R16, R3 ;  /* 0x000000108b8be224 */ /* 0x000fe200078e0203 */
[----:B------:R-:W-:Y:S04]  /*18cd0*/  BSSY B1, `(.L_x_835) ;  /* 0x0000006000017945 */ /* 0x000fe80003800000 */
[----:B------:R1:W-:Y:S01]  /*18ce0*/  @!P6 STG.E.U8 desc[UR36][R22.64+0xe1], R139 ;  /* 0x0000e18b1600e986 */ /* 0x0003e2000c101124 */
[----:B------:R-:W-:Y:S05]  /*18cf0*/  @P0 BRA `(.L_x_836) ;  /* 0x00000000000c0947 */ /* 0x000fea0003800000 */
[----:B------:R-:W0:Y:S02]  /*18d00*/  LDG.E.U8 R2, desc[UR36][R20.64+0xe8] ;  /* 0x0000e82414027981 */ /* 0x000e24000c1e1100 */
[----:B0-----:R-:W-:-:S05]  /*18d10*/  PRMT R8, R2, 0x8880, RZ ;  /* 0x0000888002087816 */ /* 0x001fca00000000ff */
[----:B------:R-:W-:-:S07]  /*18d20*/  IMAD R3, R8, R17, RZ ;  /* 0x0000001108037224 */ /* 0x000fce00078e02ff */
.L_x_836:
[----:B------:R-:W-:Y:S05]  /*18d30*/  BSYNC B1 ;  /* 0x0000000000017941 */ /* 0x000fea0003800000 */
.L_x_835:
        /* <DEDUP_REMOVED lines=10> */
.L_x_838:
[----:B------:R-:W-:Y:S05]  /*18de0*/  BSYNC B1 ;  /* 0x0000000000017941 */ /* 0x000fea0003800000 */
.L_x_837:
        /* <DEDUP_REMOVED lines=10> */
.L_x_840:
[----:B------:R-:W-:Y:S05]  /*18e90*/  BSYNC B1 ;  /* 0x0000000000017941 */ /* 0x000fea0003800000 */
.L_x_839:
        /* <DEDUP_REMOVED lines=8> */
.L_x_842:
[----:B------:R-:W-:Y:S05]  /*18f20*/  BSYNC B1 ;  /* 0x0000000000017941 */ /* 0x000fea0003800000 */
.L_x_841:
        /* <DEDUP_REMOVED lines=10> */
.L_x_844:
[----:B------:R-:W-:Y:S05]  /*18fd0*/  BSYNC B1 ;  /* 0x0000000000017941 */ /* 0x000fea0003800000 */
.L_x_843:
[----:B0-----:R-:W-:Y:S01]  /*18fe0*/  @!P6 IMAD R9, R144, R16, R3 ;  /* 0x000000109009e224 */ /* 0x001fe200078e0203 */
[----:B------:R-:W-:Y:S04]  /*18ff0*/  BSSY B1, `(.L_x_845) ;  /* 0x0000006000017945 */ /* 0x000fe80003800000 */
[----:B------:R0:W-:Y:S01]  /*19000*/  @!P6 STG.E.U8 desc[UR36][R6.64+0xf0], R9 ;  /* 0x0000f0090600e986 */ /* 0x0001e2000c101124 */
[----:B------:R-:W-:Y:S05]  /*19010*/  @P5 BRA `(.L_x_846) ;  /* 0x00000000000c5947 */ /* 0x000fea0003800000 */
[----:B------:R-:W5:Y:S02]  /*19020*/  LDG.E.U8 R2, desc[UR36][R20.64+0xf1] ;  /* 0x0000f12414027981 */ /* 0x000f64000c1e1100 */
[----:B-----5:R-:W-:-:S05]  /*19030*/  PRMT R8, R2, 0x8880, RZ ;  /* 0x0000888002087816 */ /* 0x020fca00000000ff */
[----:B------:R-:W-:-:S07]  /*19040*/  IMAD R3, R8, R17, RZ ;  /* 0x0000001108037224 */ /* 0x000fce00078e02ff */
.L_x_846:
[----:B------:R-:W-:Y:S05]  /*19050*/  BSYNC B1 ;  /* 0x0000000000017941 */ /* 0x000fea0003800000 */
.L_x_845:
        /* <DEDUP_REMOVED lines=10> */
.L_x_848:
[----:B------:R-:W-:Y:S05]  /*19100*/  BSYNC B1 ;  /* 0x0000000000017941 */ /* 0x000fea0003800000 */
.L_x_847:
        /* <DEDUP_REMOVED lines=10> */
.L_x_850:
[----:B------:R-:W-:Y:S05]  /*191b0*/  BSYNC B1 ;  /* 0x0000000000017941 */ /* 0x000fea0003800000 */
.L_x_849:
[----:B------:R-:W-:Y:S01]  /*191c0*/  @!P6 IMAD R147, R147, R16, R3 ;  /* 0x000000109393e224 */ /* 0x000fe200078e0203 */
[----:B------:R-:W-:Y:S04]  /*191d0*/  BSSY B1, `(.L_x_851) ;  /* 0x0000006000017945 */ /* 0x000fe80003800000 */
[----:B------:R1:W-:Y:S01]  /*191e0*/  @!P6 STG.E.U8 desc[UR36][R22.64+0xf1], R147 ;  /* 0x0000f1931600e986 */ /* 0x0003e2000c101124 */
[----:B------:R-:W-:Y:S05]  /*191f0*/  @P5 BRA `(.L_x_852) ;  /* 0x00000000000c5947 */ /* 0x000fea0003800000 */
[----:B------:R-:W0:Y:S02]  /*19200*/  LDG.E.U8 R2, desc[UR36][R20.64+0xf8] ;  /* 0x0000f82414027981 */ /* 0x000e24000c1e1100 */
[----:B0-----:R-:W-:-:S05]  /*19210*/  PRMT R8, R2, 0x8880, RZ ;  /* 0x0000888002087816 */ /* 0x001fca00000000ff */
[----:B------:R-:W-:-:S07]  /*19220*/  IMAD R3, R8, R17, RZ ;  /* 0x0000001108037224 */ /* 0x000fce00078e02ff */
.L_x_852:
[----:B------:R-:W-:Y:S05]  /*19230*/  BSYNC B1 ;  /* 0x0000000000017941 */ /* 0x000fea0003800000 */
.L_x_851:
        /* <DEDUP_REMOVED lines=10> */
.L_x_854:
[----:B------:R-:W-:Y:S05]  /*192e0*/  BSYNC B1 ;  /* 0x0000000000017941 */ /* 0x000fea0003800000 */
.L_x_853:
        /* <DEDUP_REMOVED lines=10> */
.L_x_856:
[----:B------:R-:W-:Y:S05]  /*19390*/  BSYNC B1 ;  /* 0x0000000000017941 */ /* 0x000fea0003800000 */
.L_x_855:
        /* <DEDUP_REMOVED lines=8> */
.L_x_858:
[----:B------:R-:W-:Y:S05]  /*19420*/  BSYNC B1 ;  /* 0x0000000000017941 */ /* 0x000fea0003800000 */
.L_x_857:
        /* <DEDUP_REMOVED lines=10> */
.L_x_860:
[----:B------:R-:W-:Y:S05]  /*194d0*/  BSYNC B1 ;  /* 0x0000000000017941 */ /* 0x000fea0003800000 */
.L_x_859:
[----:B0-----:R-:W-:Y:S01]  /*194e0*/  @!P6 IMAD R9, R152, R16, R3 ;  /* 0x000000109809e224 */ /* 0x001fe200078e0203 */
[----:B------:R-:W-:Y:S04]  /*194f0*/  BSSY B1, `(.L_x_861) ;  /* 0x0000006000017945 */ /* 0x000fe80003800000 */
[----:B------:R0:W-:Y:S01]  /*19500*/  @!P6 STG.E.U8 desc[UR36][R6.64+0x100], R9 ;  /* 0x000100090600e986 */ /* 0x0001e2000c101124 */
[----:B------:R-:W-:Y:S05]  /*19510*/  @P0 BRA `(.L_x_862) ;  /* 0x00000000000c0947 */ /* 0x000fea0003800000 */
[----:B------:R-:W5:Y:S02]  /*19520*/  LDG.E.U8 R2, desc[UR36][R20.64+0x101] ;  /* 0x0001012414027981 */ /* 0x000f64000c1e1100 */
[----:B-----5:R-:W-:-:S05]  /*19530*/  PRMT R8, R2, 0x8880, RZ ;  /* 0x0000888002087816 */ /* 0x020fca00000000ff */
[----:B------:R-:W-:-:S07]  /*19540*/  IMAD R3, R8, R17, RZ ;  /* 0x0000001108037224 */ /* 0x000fce00078e02ff */
.L_x_862:
[----:B------:R-:W-:Y:S05]  /*19550*/  BSYNC B1 ;  /* 0x0000000000017941 */ /* 0x000fea0003800000 */
.L_x_861:
        /* <DEDUP_REMOVED lines=10> */
.L_x_864:
[----:B------:R-:W-:Y:S05]  /*19600*/  BSYNC B1 ;  /* 0x0000000000017941 */ /* 0x000fea0003800000 */
.L_x_863:
        /* <DEDUP_REMOVED lines=10> */
.L_x_866:
[----:B------:R-:W-:Y:S05]  /*196b0*/  BSYNC B1 ;  /* 0x0000000000017941 */ /* 0x000fea0003800000 */
.L_x_865:
[----:B------:R-:W-:Y:S01]  /*196c0*/  @!P6 IMAD R155, R155, R16, R3 ;  /* 0x000000109b9be224 */ /* 0x000fe200078e0203 */
[----:B------:R-:W-:Y:S04]  /*196d0*/  BSSY B1, `(.L_x_867) ;  /* 0x0000006000017945 */ /* 0x000fe80003800000 */
[----:B------:R1:W-:Y:S01]  /*196e0*/  @!P6 STG.E.U8 desc[UR36][R22.64+0x101], R155 ;  /* 0x0001019b1600e986 */ /* 0x0003e2000c101124 */
[----:B------:R-:W-:Y:S05]  /*196f0*/  @P0 BRA `(.L_x_868) ;  /* 0x00000000000c0947 */ /* 0x000fea0003800000 */
[----:B------:R-:W0:Y:S02]  /*19700*/  LDG.E.U8 R2, desc[UR36][R20.64+0x108] ;  /* 0x0001082414027981 */ /* 0x000e24000c1e1100 */
[----:B0-----:R-:W-:-:S05]  /*19710*/  PRMT R8, R2, 0x8880, RZ ;  /* 0x0000888002087816 */ /* 0x001fca00000000ff */
[----:B------:R-:W-:-:S07]  /*19720*/  IMAD R3, R8, R17, RZ ;  /* 0x0000001108037224 */ /* 0x000fce00078e02ff */
.L_x_868:
[----:B------:R-:W-:Y:S05]  /*19730*/  BSYNC B1 ;  /* 0x0000000000017941 */ /* 0x000fea0003800000 */
.L_x_867:
        /* <DEDUP_REMOVED lines=10> */
.L_x_870:
[----:B------:R-:W-:Y:S05]  /*197e0*/  BSYNC B1 ;  /* 0x0000000000017941 */ /* 0x000fea0003800000 */
.L_x_869:
        /* <DEDUP_REMOVED lines=10> */
.L_x_872:
[----:B------:R-:W-:Y:S05]  /*19890*/  BSYNC B1 ;  /* 0x0000000000017941 */ /* 0x000fea0003800000 */
.L_x_871:
        /* <DEDUP_REMOVED lines=8> */
.L_x_874:
[----:B------:R-:W-:Y:S05]  /*19920*/  BSYNC B1 ;  /* 0x0000000000017941 */ /* 0x000fea0003800000 */
.L_x_873:
        /* <DEDUP_REMOVED lines=10> */
.L_x_876:
[----:B------:R-:W-:Y:S05]  /*199d0*/  BSYNC B1 ;  /* 0x0000000000017941 */ /* 0x000fea0003800000 */
.L_x_875:
[----:B0-----:R-:W-:Y:S01]  /*199e0*/  @!P6 IMAD R9, R160, R16, R3 ;  /* 0x00000010a009e224 */ /* 0x001fe200078e0203 */
[----:B------:R-:W-:Y:S04]  /*199f0*/  BSSY B1, `(.L_x_877) ;  /* 0x0000006000017945 */ /* 0x000fe80003800000 */
[----:B------:R0:W-:Y:S01]  /*19a00*/  @!P6 STG.E.U8 desc[UR36][R6.64+0x110], R9 ;  /* 0x000110090600e986 */ /* 0x0001e2000c101124 */
[----:B------:R-:W-:Y:S05]  /*19a10*/  @P5 BRA `(.L_x_878) ;  /* 0x00000000000c5947 */ /* 0x000fea0003800000 */
[----:B------:R-:W5:Y:S02]  /*19a20*/  LDG.E.U8 R2, desc[UR36][R20.64+0x111] ;  /* 0x0001112414027981 */ /* 0x000f64000c1e1100 */
[----:B-----5:R-:W-:-:S05]  /*19a30*/  PRMT R8, R2, 0x8880, RZ ;  /* 0x0000888002087816 */ /* 0x020fca00000000ff */
[----:B------:R-:W-:-:S07]  /*19a40*/  IMAD R3, R8, R17, RZ ;  /* 0x0000001108037224 */ /* 0x000fce00078e02ff */
.L_x_878:
[----:B------:R-:W-:Y:S05]  /*19a50*/  BSYNC B1 ;  /* 0x0000000000017941 */ /* 0x000fea0003800000 */
.L_x_877:
        /* <DEDUP_REMOVED lines=10> */
.L_x_880:
[----:B------:R-:W-:Y:S05]  /*19b00*/  BSYNC B1 ;  /* 0x0000000000017941 */ /* 0x000fea0003800000 */
.L_x_879:
        /* <DEDUP_REMOVED lines=10> */
.L_x_882:
[----:B------:R-:W-:Y:S05]  /*19bb0*/  BSYNC B1 ;  /* 0x0000000000017941 */ /* 0x000fea0003800000 */
.L_x_881:
[----:B------:R-:W-:Y:S01]  /*19bc0*/  @!P6 IMAD R163, R163, R16, R3 ;  /* 0x00000010a3a3e224 */ /* 0x000fe200078e0203 */
[----:B------:R-:W-:Y:S04]  /*19bd0*/  BSSY B1, `(.L_x_883) ;  /* 0x0000006000017945 */ /* 0x000fe80003800000 */
[----:B------:R1:W-:Y:S01]  /*19be0*/  @!P6 STG.E.U8 desc[UR36][R22.64+0x111], R163 ;  /* 0x000111a31600e986 */ /* 0x0003e2000c101124 */
[----:B------:R-:W-:Y:S05]  /*19bf0*/  @P5 BRA `(.L_x_884) ;  /* 0x00000000000c5947 */ /* 0x000fea0003800000 */
[----:B------:R-:W0:Y:S02]  /*19c00*/  LDG.E.U8 R2, desc[UR36][R20.64+0x118] ;  /* 0x0001182414027981 */ /* 0x000e24000c1e1100 */
[----:B0-----:R-:W-:-:S05]  /*19c10*/  PRMT R8, R2, 0x8880, RZ ;  /* 0x0000888002087816 */ /* 0x001fca00000000ff */
[----:B------:R-:W-:-:S07]  /*19c20*/  IMAD R3, R8, R17, RZ ;  /* 0x0000001108037224 */ /* 0x000fce00078e02ff */
.L_x_884:
[----:B------:R-:W-:Y:S05]  /*19c30*/  BSYNC B1 ;  /* 0x0000000000017941 */ /* 0x000fea0003800000 */
.L_x_883:
        /* <DEDUP_REMOVED lines=10> */
.L_x_886:
[----:B------:R-:W-:Y:S05]  /*19ce0*/  BSYNC B1 ;  /* 0x0000000000017941 */ /* 0x000fea0003800000 */
.L_x_885:
        /* <DEDUP_REMOVED lines=10> */
.L_x_888:
[----:B------:R-:W-:Y:S05]  /*19d90*/  BSYNC B1 ;  /* 0x0000000000017941 */ /* 0x000fea0003800000 */
.L_x_887:
        /* <DEDUP_REMOVED lines=8> */
.L_x_890:
[----:B------:R-:W-:Y:S05]  /*19e20*/  BSYNC B1 ;  /* 0x0000000000017941 */ /* 0x000fea0003800000 */
.L_x_889:
        /* <DEDUP_REMOVED lines=10> */
.L_x_892:
[----:B------:R-:W-:Y:S05]  /*19ed0*/  BSYNC B1 ;  /* 0x0000000000017941 */ /* 0x000fea0003800000 */
.L_x_891:
[----:B0-----:R-:W-:Y:S01]  /*19ee0*/  @!P6 IMAD R9, R168, R16, R3 ;  /* 0x00000010a809e224 */ /* 0x001fe200078e0203 */
[----:B------:R-:W-:Y:S04]  /*19ef0*/  BSSY B1, `(.L_x_893) ;  /* 0x0000006000017945 */ /* 0x000fe80003800000 */
[----:B------:R0:W-:Y:S01]  /*19f00*/  @!P6 STG.E.U8 desc[UR36][R6.64+0x120], R9 ;  /* 0x000120090600e986 */ /* 0x0001e2000c101124 */
[----:B------:R-:W-:Y:S05]  /*19f10*/  @P0 BRA `(.L_x_894) ;  /* 0x00000000000c0947 */ /* 0x000fea0003800000 */
[----:B------:R-:W5:Y:S02]  /*19f20*/  LDG.E.U8 R2, desc[UR36][R20.64+0x121] ;  /* 0x0001212414027981 */ /* 0x000f64000c1e1100 */
[----:B-----5:R-:W-:-:S05]  /*19f30*/  PRMT R8, R2, 0x8880, RZ ;  /* 0x0000888002087816 */ /* 0x020fca00000000ff */
[----:B------:R-:W-:-:S07]  /*19f40*/  IMAD R3, R8, R17, RZ ;  /* 0x0000001108037224 */ /* 0x000fce00078e02ff */
.L_x_894:
[----:B------:R-:W-:Y:S05]  /*19f50*/  BSYNC B1 ;  /* 0x0000000000017941 */ /* 0x000fea0003800000 */
.L_x_893:
        /* <DEDUP_REMOVED lines=10> */
.L_x_896:
[----:B------:R-:W-:Y:S05]  /*1a000*/  BSYNC B1 ;  /* 0x0000000000017941 */ /* 0x000fea0003800000 */
.L_x_895:
        /* <DEDUP_REMOVED lines=10> */
.L_x_898:
[----:B------:R-:W-:Y:S05]  /*1a0b0*/  BSYNC B1 ;  /* 0x0000000000017941 */ /* 0x000fea0003800000 */
.L_x_897:
[----:B------:R-:W-:Y:S01]  /*1a0c0*/  @!P6 IMAD R171, R171, R16, R3 ;  /* 0x00000010ababe224 */ /* 0x000fe200078e0203 */
[----:B------:R-:W-:Y:S04]  /*1a0d0*/  BSSY B1, `(.L_x_899) ;  /* 0x0000006000017945 */ /* 0x000fe80003800000 */
[----:B------:R1:W-:Y:S01]  /*1a0e0*/  @!P6 STG.E.U8 desc[UR36][R22.64+0x121], R171 ;  /* 0x000121ab1600e986 */ /* 0x0003e2000c101124 */
[----:B------:R-:W-:Y:S05]  /*1a0f0*/  @P0 BRA `(.L_x_900) ;  /* 0x00000000000c0947 */ /* 0x000fea0003800000 */
[----:B------:R-:W0:Y:S02]  /*1a100*/  LDG.E.U8 R2, desc[UR36][R20.64+0x128] ;  /* 0x0001282414027981 */ /* 0x000e24000c1e1100 */
[----:B0-----:R-:W-:-:S05]  /*1a110*/  PRMT R8, R2, 0x8880, RZ ;  /* 0x0000888002087816 */ /* 0x001fca00000000ff */
[----:B------:R-:W-:-:S07]  /*1a120*/  IMAD R3, R8, R17, RZ ;  /* 0x0000001108037224 */ /* 0x000fce00078e02ff */
.L_x_900:
[----:B------:R-:W-:Y:S05]  /*1a130*/  BSYNC B1 ;  /* 0x0000000000017941 */ /* 0x000fea0003800000 */
.L_x_899:
        /* <DEDUP_REMOVED lines=10> */
.L_x_902:
[----:B------:R-:W-:Y:S05]  /*1a1e0*/  BSYNC B1 ;  /* 0x0000000000017941 */ /* 0x000fea0003800000 */
.L_x_901:
        /* <DEDUP_REMOVED lines=10> */
.L_x_904:
[----:B------:R-:W-:Y:S05]  /*1a290*/  BSYNC B1 ;  /* 0x0000000000017941 */ /* 0x000fea0003800000 */
.L_x_903:
        /* <DEDUP_REMOVED lines=8> */
.L_x_906:
[----:B------:R-:W-:Y:S05]  /*1a320*/  BSYNC B1 ;  /* 0x0000000000017941 */ /* 0x000fea0003800000 */
.L_x_905:
        /* <DEDUP_REMOVED lines=10> */
.L_x_908:
[----:B------:R-:W-:Y:S05]  /*1a3d0*/  BSYNC B1 ;  /* 0x0000000000017941 */ /* 0x000fea0003800000 */
.L_x_907:
[----:B0-----:R-:W-:Y:S01]  /*1a3e0*/  @!P6 IMAD R9, R176, R16, R3 ;  /* 0x00000010b009e224 */ /* 0x001fe200078e0203 */
[----:B------:R-:W-:Y:S04]  /*1a3f0*/  BSSY B1, `(.L_x_909) ;  /* 0x0000006000017945 */ /* 0x000fe80003800000 */
[----:B------:R0:W-:Y:S01]  /*1a400*/  @!P6 STG.E.U8 desc[UR36][R6.64+0x130], R9 ;  /* 0x000130090600e986 */ /* 0x0001e2000c101124 */
[----:B------:R-:W-:Y:S05]  /*1a410*/  @P5 BRA `(.L_x_910) ;  /* 0x00000000000c5947 */ /* 0x000fea0003800000 */
[----:B------:R-:W5:Y:S02]  /*1a420*/  LDG.E.U8 R2, desc[UR36][R20.64+0x131] ;  /* 0x0001312414027981 */ /* 0x000f64000c1e1100 */
[----:B-----5:R-:W-:-:S05]  /*1a430*/  PRMT R8, R2, 0x8880, RZ ;  /* 0x0000888002087816 */ /* 0x020fca00000000ff */
[----:B------:R-:W-:-:S07]  /*1a440*/  IMAD R3, R8, R17, RZ ;  /* 0x0000001108037224 */ /* 0x000fce00078e02ff */
.L_x_910:
[----:B------:R-:W-:Y:S05]  /*1a450*/  BSYNC B1 ;  /* 0x0000000000017941 */ /* 0x000fea0003800000 */
.L_x_909:
        /* <DEDUP_REMOVED lines=10> */
.L_x_912:
[----:B------:R-:W-:Y:S05]  /*1a500*/  BSYNC B1 ;  /* 0x0000000000017941 */ /* 0x000fea0003800000 */
.L_x_911:
        /* <DEDUP_REMOVED lines=10> */
.L_x_914:
[----:B------:R-:W-:Y:S05]  /*1a5b0*/  BSYNC B1 ;  /* 0x0000000000017941 */ /* 0x000fea0003800000 */
.L_x_913:
[----:B------:R-:W-:Y:S01]  /*1a5c0*/  @!P6 IMAD R179, R179, R16, R3 ;  /* 0x00000010b3b3e224 */ /* 0x000fe200078e0203 */
[----:B------:R-:W-:Y:S04]  /*1a5d0*/  BSSY B1, `(.L_x_915) ;  /* 0x0000006000017945 */ /* 0x000fe80003800000 */
[----:B------:R1:W-:Y:S01]  /*1a5e0*/  @!P6 STG.E.U8 desc[UR36][R22.64+0x131], R179 ;  /* 0x000131b31600e986 */ /* 0x0003e2000c101124 */
[----:B------:R-:W-:Y:S05]  /*1a5f0*/  @P5 BRA `(.L_x_916) ;  /* 0x00000000000c5947 */ /* 0x000fea0003800000 */
[----:B------:R-:W0:Y:S02]  /*1a600*/  LDG.E.U8 R2, desc[UR36][R20.64+0x138] ;  /* 0x0001382414027981 */ /* 0x000e24000c1e1100 */
[----:B0-----:R-:W-:-:S05]  /*1a610*/  PRMT R8, R2, 0x8880, RZ ;  /* 0x0000888002087816 */ /* 0x001fca00000000ff */
[----:B------:R-:W-:-:S07]  /*1a620*/  IMAD R3, R8, R17, RZ ;  /* 0x0000001108037224 */ /* 0x000fce00078e02ff */
.L_x_916:
[----:B------:R-:W-:Y:S05]  /*1a630*/  BSYNC B1 ;  /* 0x0000000000017941 */ /* 0x000fea0003800000 */
.L_x_915:
        /* <DEDUP_REMOVED lines=10> */
.L_x_918:
[----:B------:R-:W-:Y:S05]  /*1a6e0*/  BSYNC B1 ;  /* 0x0000000000017941 */ /* 0x000fea0003800000 */
.L_x_917:
        /* <DEDUP_REMOVED lines=10> */
.L_x_920:
[----:B------:R-:W-:Y:S05]  /*1a790*/  BSYNC B1 ;  /* 0x0000000000017941 */ /* 0x000fea0003800000 */
.L_x_919:
        /* <DEDUP_REMOVED lines=8> */
.L_x_922:
[----:B------:R-:W-:Y:S05]  /*1a820*/  BSYNC B1 ;  /* 0x0000000000017941 */ /* 0x000fea0003800000 */
.L_x_921:
        /* <DEDUP_REMOVED lines=10> */
.L_x_924:
[----:B------:R-:W-:Y:S05]  /*1a8d0*/  BSYNC B1 ;  /* 0x0000000000017941 */ /* 0x000fea0003800000 */
.L_x_923:
[----:B0-----:R-:W-:Y:S01]  /*1a8e0*/  @!P6 IMAD R9, R184, R16, R3 ;  /* 0x00000010b809e224 */ /* 0x001fe200078e0203 */
[----:B------:R-:W-:Y:S04]  /*1a8f0*/  BSSY B1, `(.L_x_925) ;  /* 0x0000006000017945 */ /* 0x000fe80003800000 */
[----:B------:R0:W-:Y:S01]  /*1a900*/  @!P6 STG.E.U8 desc[UR36][R6.64+0x140], R9 ;  /* 0x000140090600e986 */ /* 0x0001e2000c101124 */
[----:B------:R-:W-:Y:S05]  /*1a910*/  @P0 BRA `(.L_x_926) ;  /* 0x00000000000c0947 */ /* 0x000fea0003800000 */
[----:B------:R-:W5:Y:S02]  /*1a920*/  LDG.E.U8 R2, desc[UR36][R20.64+0x141] ;  /* 0x0001412414027981 */ /* 0x000f64000c1e1100 */
[----:B-----5:R-:W-:-:S05]  /*1a930*/  PRMT R8, R2, 0x8880, RZ ;  /* 0x0000888002087816 */ /* 0x020fca00000000ff */
[----:B------:R-:W-:-:S07]  /*1a940*/  IMAD R3, R8, R17, RZ ;  /* 0x0000001108037224 */ /* 0x000fce00078e02ff */
.L_x_926:
[----:B------:R-:W-:Y:S05]  /*1a950*/  BSYNC B1 ;  /* 0x0000000000017941 */ /* 0x000fea0003800000 */
.L_x_925:
        /* <DEDUP_REMOVED lines=10> */
.L_x_928:
[----:B------:R-:W-:Y:S05]  /*1aa00*/  BSYNC B1 ;  /* 0x0000000000017941 */ /* 0x000fea0003800000 */
.L_x_927:
        /* <DEDUP_REMOVED lines=10> */
.L_x_930:
[----:B------:R-:W-:Y:S05]  /*1aab0*/  BSYNC B1 ;  /* 0x0000000000017941 */ /* 0x000fea0003800000 */
.L_x_929:
[----:B------:R-:W-:Y:S01]  /*1aac0*/  @!P6 IMAD R187, R187, R16, R3 ;  /* 0x00000010bbbbe224 */ /* 0x000fe200078e0203 */
[----:B------:R-:W-:Y:S04]  /*1aad0*/  BSSY B1, `(.L_x_931) ;  /* 0x0000006000017945 */ /* 0x000fe80003800000 */
[----:B------:R1:W-:Y:S01]  /*1aae0*/  @!P6 STG.E.U8 desc[UR36][R22.64+0x141], R187 ;  /* 0x000141bb1600e986 */ /* 0x0003e2000c101124 */
[----:B------:R-:W-:Y:S05]  /*1aaf0*/  @P0 BRA `(.L_x_932) ;  /* 0x00000000000c0947 */ /* 0x000fea0003800000 */
[----:B------:R-:W0:Y:S02]  /*1ab00*/  LDG.E.U8 R2, desc[UR36][R20.64+0x148] ;  /* 0x0001482414027981 */ /* 0x000e24000c1e1100 */
[----:B0-----:R-:W-:-:S05]  /*1ab10*/  PRMT R8, R2, 0x8880, RZ ;  /* 0x0000888002087816 */ /* 0x001fca00000000ff */
[----:B------:R-:W-:-:S07]  /*1ab20*/  IMAD R3, R8, R17, RZ ;  /* 0x0000001108037224 */ /* 0x000fce00078e02ff */
.L_x_932:
[----:B------:R-:W-:Y:S05]  /*1ab30*/  BSYNC B1 ;  /* 0x0000000000017941 */ /* 0x000fea0003800000 */
.L_x_931:
        /* <DEDUP_REMOVED lines=10> */
.L_x_934:
[----:B------:R-:W-:Y:S05]  /*1abe0*/  BSYNC B1 ;  /* 0x0000000000017941 */ /* 0x000fea0003800000 */
.L_x_933:
        /* <DEDUP_REMOVED lines=10> */
.L_x_936:
[----:B------:R-:W-:Y:S05]  /*1ac90*/  BSYNC B1 ;  /* 0x0000000000017941 */ /* 0x000fea0003800000 */
.L_x_935:
        /* <DEDUP_REMOVED lines=8> */
.L_x_938:
[----:B------:R-:W-:Y:S05]  /*1ad20*/  BSYNC B1 ;  /* 0x0000000000017941 */ /* 0x000fea0003800000 */
.L_x_937:
        /* <DEDUP_REMOVED lines=10> */
.L_x_940:
[----:B------:R-:W-:Y:S05]  /*1add0*/  BSYNC B1 ;  /* 0x0000000000017941 */ /* 0x000fea0003800000 */
.L_x_939:
[----:B0-----:R-:W-:Y:S01]  /*1ade0*/  @!P6 IMAD R9, R192, R16, R3 ;  /* 0x00000010c009e224 */ /* 0x001fe200078e0203 */
[----:B------:R-:W-:Y:S04]  /*1adf0*/  BSSY B1, `(.L_x_941) ;  /* 0x0000006000017945 */ /* 0x000fe80003800000 */
[----:B------:R0:W-:Y:S01]  /*1ae00*/  @!P6 STG.E.U8 desc[UR36][R6.64+0x150], R9 ;  /* 0x000150090600e986 */ /* 0x0001e2000c101124 */
[----:B------:R-:W-:Y:S05]  /*1ae10*/  @P5 BRA `(.L_x_942) ;  /* 0x00000000000c5947 */ /* 0x000fea0003800000 */
[----:B------:R-:W5:Y:S02]  /*1ae20*/  LDG.E.U8 R2, desc[UR36][R20.64+0x151] ;  /* 0x0001512414027981 */ /* 0x000f64000c1e1100 */
[----:B-----5:R-:W-:-:S05]  /*1ae30*/  PRMT R8, R2, 0x8880, RZ ;  /* 0x0000888002087816 */ /* 0x020fca00000000ff */
[----:B------:R-:W-:-:S07]  /*1ae40*/  IMAD R3, R8, R17, RZ ;  /* 0x0000001108037224 */ /* 0x000fce00078e02ff */
.L_x_942:
[----:B------:R-:W-:Y:S05]  /*1ae50*/  BSYNC B1 ;  /* 0x0000000000017941 */ /* 0x000fea0003800000 */
.L_x_941:
        /* <DEDUP_REMOVED lines=10> */
.L_x_944:
[----:B------:R-:W-:Y:S05]  /*1af00*/  BSYNC B1 ;  /* 0x0000000000017941 */ /* 0x000fea0003800000 */
.L_x_943:
        /* <DEDUP_REMOVED lines=10> */
.L_x_946:
[----:B------:R-:W-:Y:S05]  /*1afb0*/  BSYNC B1 ;  /* 0x0000000000017941 */ /* 0x000fea0003800000 */
.L_x_945:
[----:B------:R-:W-:Y:S01]  /*1afc0*/  @!P6 IMAD R195, R195, R16, R3 ;  /* 0x00000010c3c3e224 */ /* 0x000fe200078e0203 */
[----:B------:R-:W-:Y:S04]  /*1afd0*/  BSSY B1, `(.L_x_947) ;  /* 0x0000006000017945 */ /* 0x000fe80003800000 */
[----:B------:R1:W-:Y:S01]  /*1afe0*/  @!P6 STG.E.U8 desc[UR36][R22.64+0x151], R195 ;  /* 0x000151c31600e986 */ /* 0x0003e2000c101124 */
[----:B------:R-:W-:Y:S05]  /*1aff0*/  @P5 BRA `(.L_x_948) ;  /* 0x00000000000c5947 */ /* 0x000fea0003800000 */
[----:B------:R-:W0:Y:S02]  /*1b000*/  LDG.E.U8 R2, desc[UR36][R20.64+0x158] ;  /* 0x0001582414027981 */ /* 0x000e24000c1e1100 */
[----:B0-----:R-:W-:-:S05]  /*1b010*/  PRMT R8, R2, 0x8880, RZ ;  /* 0x0000888002087816 */ /* 0x001fca00000000ff */
[----:B------:R-:W-:-:S07]  /*1b020*/  IMAD R3, R8, R17, RZ ;  /* 0x0000001108037224 */ /* 0x000fce00078e02ff */
.L_x_948:
[----:B------:R-:W-:Y:S05]  /*1b030*/  BSYNC B1 ;  /* 0x0000000000017941 */ /* 0x000fea0003800000 */
.L_x_947:
        /* <DEDUP_REMOVED lines=10> */
.L_x_950:
[----:B------:R-:W-:Y:S05]  /*1b0e0*/  BSYNC B1 ;  /* 0x0000000000017941 */ /* 0x000fea0003800000 */
.L_x_949:
        /* <DEDUP_REMOVED lines=10> */
.L_x_952:
[----:B------:R-:W-:Y:S05]  /*1b190*/  BSYNC B1 ;  /* 0x0000000000017941 */ /* 0x000fea0003800000 */
.L_x_951:
        /* <DEDUP_REMOVED lines=8> */
.L_x_954:
[----:B------:R-:W-:Y:S05]  /*1b220*/  BSYNC B1 ;  /* 0x0000000000017941 */ /* 0x000fea0003800000 */
.L_x_953:
        /* <DEDUP_REMOVED lines=10> */
.L_x_956:
[----:B------:R-:W-:Y:S05]  /*1b2d0*/  BSYNC B1 ;  /* 0x0000000000017941 */ /* 0x000fea0003800000 */
.L_x_955:
[----:B0-----:R-:W-:Y:S01]  /*1b2e0*/  @!P6 IMAD R9, R200, R16, R3 ;  /* 0x00000010c809e224 */ /* 0x001fe200078e0203 */
[----:B------:R-:W-:Y:S04]  /*1b2f0*/  BSSY B1, `(.L_x_957) ;  /* 0x0000006000017945 */ /* 0x000fe80003800000 */
[----:B------:R0:W-:Y:S01]  /*1b300*/  @!P6 STG.E.U8 desc[UR36][R6.64+0x160], R9 ;  /* 0x000160090600e986 */ /* 0x0001e2000c101124 */
[----:B------:R-:W-:Y:S05]  /*1b310*/  @P0 BRA `(.L_x_958) ;  /* 0x00000000000c0947 */ /* 0x000fea0003800000 */
[----:B------:R-:W5:Y:S02]  /*1b320*/  LDG.E.U8 R2, desc[UR36][R20.64+0x161] ;  /* 0x0001612414027981 */ /* 0x000f64000c1e1100 */
[----:B-----5:R-:W-:-:S05]  /*1b330*/  PRMT R8, R2, 0x8880, RZ ;  /* 0x0000888002087816 */ /* 0x020fca00000000ff */
[----:B------:R-:W-:-:S07]  /*1b340*/  IMAD R3, R8, R17, RZ ;  /* 0x0000001108037224 */ /* 0x000fce00078e02ff */
.L_x_958:
[----:B------:R-:W-:Y:S05]  /*1b350*/  BSYNC B1 ;  /* 0x0000000000017941 */ /* 0x000fea0003800000 */
.L_x_957:
        /* <DEDUP_REMOVED lines=10> */
.L_x_960:
[----:B------:R-:W-:Y:S05]  /*1b400*/  BSYNC B1 ;  /* 0x0000000000017941 */ /* 0x000fea0003800000 */
.L_x_959:
        /* <DEDUP_REMOVED lines=10> */
.L_x_962:
[----:B------:R-:W-:Y:S05]  /*1b4b0*/  BSYNC B1 ;  /* 0x0000000000017941 */ /* 0x000fea0003800000 */
.L_x_961:
[----:B------:R-:W-:Y:S01]  /*1b4c0*/  @!P6 IMAD R203, R203, R16, R3 ;  /* 0x00000010cbcbe224 */ /* 0x000fe200078e0203 */
[----:B------:R-:W-:Y:S04]  /*1b4d0*/  BSSY B1, `(.L_x_963) ;  /* 0x0000006000017945 */ /* 0x000fe80003800000 */
[----:B------:R1:W-:Y:S01]  /*1b4e0*/  @!P6 STG.E.U8 desc[UR36][R22.64+0x161], R203 ;  /* 0x000161cb1600e986 */ /* 0x0003e2000c101124 */
[----:B------:R-:W-:Y:S05]  /*1b4f0*/  @P0 BRA `(.L_x_964) ;  /* 0x00000000000c0947 */ /* 0x000fea0003800000 */
[----:B------:R-:W0:Y:S02]  /*1b500*/  LDG.E.U8 R2, desc[UR36][R20.64+0x168] ;  /* 0x0001682414027981 */ /* 0x000e24000c1e1100 */
[----:B0-----:R-:W-:-:S05]  /*1b510*/  PRMT R8, R2, 0x8880, RZ ;  /* 0x0000888002087816 */ /* 0x001fca00000000ff */
[----:B------:R-:W-:-:S07]  /*1b520*/  IMAD R3, R8, R17, RZ ;  /* 0x0000001108037224 */ /* 0x000fce00078e02ff */
.L_x_964:
[----:B------:R-:W-:Y:S05]  /*1b530*/  BSYNC B1 ;  /* 0x0000000000017941 */ /* 0x000fea0003800000 */
.L_x_963:
        /* <DEDUP_REMOVED lines=10> */
.L_x_966:
[----:B------:R-:W-:Y:S05]  /*1b5e0*/  BSYNC B1 ;  /* 0x0000000000017941 */ /* 0x000fea0003800000 */
.L_x_965:
        /* <DEDUP_REMOVED lines=10> */
.L_x_968:
[----:B------:R-:W-:Y:S05]  /*1b690*/  BSYNC B1 ;  /* 0x0000000000017941 */ /* 0x000fea0003800000 */
.L_x_967:
        /* <DEDUP_REMOVED lines=8> */
.L_x_970:
[----:B------:R-:W-:Y:S05]  /*1b720*/  BSYNC B1 ;  /* 0x0000000000017941 */ /* 0x000fea0003800000 */
.L_x_969:
        /* <DEDUP_REMOVED lines=10> */
.L_x_972:
[----:B------:R-:W-:Y:S05]  /*1b7d0*/  BSYNC B1 ;  /* 0x0000000000017941 */ /* 0x000fea0003800000 */
.L_x_971:
[----:B0-----:R-:W-:Y:S01]  /*1b7e0*/  @!P6 IMAD R9, R208, R16, R3 ;  /* 0x00000010d009e224 */ /* 0x001fe200078e0203 */
[----:B------:R-:W-:Y:S04]  /*1b7f0*/  BSSY B1, `(.L_x_973) ;  /* 0x0000006000017945 */ /* 0x000fe80003800000 */
[----:B------:R0:W-:Y:S01]  /*1b800*/  @!P6 STG.E.U8 desc[UR36][R6.64+0x170], R9 ;  /* 0x000170090600e986 */ /* 0x0001e2000c101124 */
[----:B------:R-:W-:Y:S05]  /*1b810*/  @P5 BRA `(.L_x_974) ;  /* 0x00000000000c5947 */ /* 0x000fea0003800000 */
[----:B------:R-:W5:Y:S02]  /*1b820*/  LDG.E.U8 R2, desc[UR36][R20.64+0x171] ;  /* 0x0001712414027981 */ /* 0x000f64000c1e1100 */
[----:B-----5:R-:W-:-:S05]  /*1b830*/  PRMT R8, R2, 0x8880, RZ ;  /* 0x0000888002087816 */ /* 0x020fca00000000ff */
[----:B------:R-:W-:-:S07]  /*1b840*/  IMAD R3, R8, R17, RZ ;  /* 0x0000001108037224 */ /* 0x000fce00078e02ff */
.L_x_974:
[----:B------:R-:W-:Y:S05]  /*1b850*/  BSYNC B1 ;  /* 0x0000000000017941 */ /* 0x000fea0003800000 */
.L_x_973:
        /* <DEDUP_REMOVED lines=10> */
.L_x_976:
[----:B------:R-:W-:Y:S05]  /*1b900*/  BSYNC B1 ;  /* 0x0000000000017941 */ /* 0x000fea0003800000 */
.L_x_975:
[----:B------:R-:W-:Y:S01]  /*1b910*/  @!P0 IMAD R19, R210, R16, R3 ;  /* 0x00000010d2138224 */ /* 0x000fe200078e0203 */
[----:B-1----:R-:W-:Y:S01]  /*1b920*/  @!P6 IADD3 R22, P5, R6, UR45, RZ ;  /* 0x0000002d0616ec10 */ /* 0x002fe2000ffbe0ff */
[----:B------:R-:W-:Y:S03]  /*1b930*/  BSSY B1, `(.L_x_977) ;  /* 0x000000b000017945 */ /* 0x000fe60003800000 */
[----:B------:R0:W-:Y:S01]  /*1b940*/  @!P0 STG.E.U8 desc[UR36][R8.64+0x170], R19 ;  /* 0x0001701308008986 */ /* 0x0001e2000c101124 */
[----:B------:R-:W-:Y:S02]  /*1b950*/  @!P6 IADD3.X R23, R7, UR44, RZ, P5, !PT ;  /* 0x0000002c0717ec10 */ /* 0x000fe4000affe4ff */
[C---:B------:R-:W-:Y:S02]  /*1b960*/  ISETP.LT.OR P0, PT, R0.reuse, 0x179, !P4 ;  /* 0x000001790000780c */ /* 0x040fe40006701670 */
[----:B------:R-:W-:-:S02]  /*1b970*/  ISETP.LT.OR P5, PT, R0, 0x179, !P3 ;  /* 0x000001790000780c */ /* 0x000fc40005fa1670 */
[C---:B------:R-:W-:Y:S02]  /*1b980*/  ISETP.LT.OR P4, PT, R0.reuse, 0x17a, !P4 ;  /* 0x0000017a0000780c */ /* 0x040fe40006781670 */
[----:B------:R-:W-:Y:S01]  /*1b990*/  ISETP.LT.OR P3, PT, R0, 0x17a, !P3 ;  /* 0x0000017a0000780c */ /* 0x000fe20005f61670 */
[----:B------:R-:W-:-:S12]  /*1b9a0*/  @P6 BRA `(.L_x_978) ;  /* 0x00000000000c6947 */ /* 0x000fd80003800000 */
[----:B------:R-:W0:Y:S02]  /*1b9b0*/  LDG.E.U8 R2, desc[UR36][R14.64+0x171] ;  /* 0x000171240e027981 */ /* 0x000e24000c1e1100 */
[----:B0-----:R-:W-:-:S05]  /*1b9c0*/  PRMT R8, R2, 0x8880, RZ ;  /* 0x0000888002087816 */ /* 0x001fca00000000ff */
[----:B------:R-:W-:-:S07]  /*1b9d0*/  IMAD R3, R8, R17, RZ ;  /* 0x0000001108037224 */ /* 0x000fce00078e02ff */
.L_x_978:
[----:B------:R-:W-:Y:S05]  /*1b9e0*/  BSYNC B1 ;  /* 0x0000000000017941 */ /* 0x000fea0003800000 */
.L_x_977:
[----:B------:R-:W-:Y:S01]  /*1b9f0*/  @!P6 IMAD R211, R211, R16, R3 ;  /* 0x00000010d3d3e224 */ /* 0x000fe200078e0203 */
[----:B------:R-:W-:Y:S04]  /*1ba00*/  BSSY B1, `(.L_x_979) ;  /* 0x0000006000017945 */ /* 0x000fe80003800000 */
[----:B------:R1:W-:Y:S01]  /*1ba10*/  @!P6 STG.E.U8 desc[UR36][R22.64+0x171], R211 ;  /* 0x000171d31600e986 */ /* 0x0003e2000c101124 */
[----:B------:R-:W-:Y:S05]  /*1ba20*/  @P0 BRA `(.L_x_980) ;  /* 0x00000000000c0947 */ /* 0x000fea0003800000 */
[----:B------:R-:W0:Y:S02]  /*1ba30*/  LDG.E.U8 R2, desc[UR36][R20.64+0x178] ;  /* 0x0001782414027981 */ /* 0x000e24000c1e1100 */
[----:B0-----:R-:W-:-:S05]  /*1ba40*/  PRMT R8, R2, 0x8880, RZ ;  /* 0x0000888002087816 */ /* 0x001fca00000000ff */
[----:B------:R-:W-:-:S07]  /*1ba50*/  IMAD R3, R8, R17, RZ ;  /* 0x0000001108037224 */ /* 0x000fce00078e02ff */
.L_x_980:
[----:B------:R-:W-:Y:S05]  /*1ba60*/  BSYNC B1 ;  /* 0x0000000000017941 */ /* 0x000fea0003800000 */
.L_x_979:
[----:B0-----:R-:W-:Y:S01]  /*1ba70*/  @!P0 IMAD R9, R212, R16, R3 ;  /* 0x00000010d4098224 */ /* 0x001fe200078e0203 */
[----:B------:R-:W-:Y:S04]  /*1ba80*/  BSSY B1, `(.L_x_981) ;  /* 0x0000006000017945 */ /* 0x000fe80003800000 */
[----:B------:R0:W-:Y:S01]  /*1ba90*/  @!P0 STG.E.U8 desc[UR36][R6.64+0x178], R9 ;  /* 0x0001780906008986 */ /* 0x0001e2000c101124 */
[----:B------:R-:W-:Y:S05]  /*1baa0*/  @P4 BRA `(.L_x_982) ;  /* 0x00000000000c4947 */ /* 0x000fea0003800000 */
[----:B------:R-:W5:Y:S02]  /*1bab0*/  LDG.E.U8 R2, desc[UR36][R20.64+0x179] ;  /* 0x0001792414027981 */ /* 0x000f64000c1e1100 */
[----:B-----5:R-:W-:-:S05]  /*1bac0*/  PRMT R8, R2, 0x8880, RZ ;  /* 0x0000888002087816 */ /* 0x020fca00000000ff */
[----:B------:R-:W-:-:S07]  /*1bad0*/  IMAD R3, R8, R17, RZ ;  /* 0x0000001108037224 */ /* 0x000fce00078e02ff */
.L_x_982:
[----:B------:R-:W-:Y:S05]  /*1bae0*/  BSYNC B1 ;  /* 0x0000000000017941 */ /* 0x000fea0003800000 */
.L_x_981:
[----:B------:R-:W-:Y:S01]  /*1baf0*/  @!P4 IMAD R213, R213, R16, R3 ;  /* 0x00000010d5d5c224 */ /* 0x000fe200078e0203 */
[----:B------:R-:W-:Y:S01]  /*1bb00*/  BSSY B1, `(.L_x_983) ;  /* 0x000000a000017945 */ /* 0x000fe20003800000 */
[----:B------:R-:W-:Y:S02]  /*1bb10*/  ISETP.LT.OR P0, PT, R0, 0xc1, !P1 ;  /* 0x000000c10000780c */ /* 0x000fe40004f01670 */
[C---:B------:R-:W-:Y:S01]  /*1bb20*/  @!P3 IADD3 R20, P6, R6.reuse, UR45, RZ ;  /* 0x0000002d0614bc10 */ /* 0x040fe2000ffde0ff */
[----:B------:R1:W-:Y:S01]  /*1bb30*/  @!P4 STG.E.U8 desc[UR36][R6.64+0x179], R213 ;  /* 0x000179d50600c986 */ /* 0x0003e2000c101124 */
[----:B------:R-:W-:-:S04]  /*1bb40*/  @!P5 IADD3 R8, P4, R6, UR45, RZ ;  /* 0x0000002d0608dc10 */ /* 0x000fc8000ff9e0ff */
[----:B0-----:R-:W-:Y:S01]  /*1bb50*/  @!P5 IADD3.X R9, R7, UR44, RZ, P4, !PT ;  /* 0x0000002c0709dc10 */ /* 0x001fe2000a7fe4ff */
[----:B------:R-:W-:Y:S08]  /*1bb60*/  @P5 BRA `(.L_x_984) ;  /* 0x00000000000c5947 */ /* 0x000ff00003800000 */
[----:B------:R-:W1:Y:S02]  /*1bb70*/  LDG.E.U8 R2, desc[UR36][R14.64+0x178] ;  /* 0x000178240e027981 */ /* 0x000e64000c1e1100 */
[----:B-1----:R-:W-:-:S05]  /*1bb80*/  PRMT R22, R2, 0x8880, RZ ;  /* 0x0000888002167816 */ /* 0x002fca00000000ff */
[----:B------:R-:W-:-:S07]  /*1bb90*/  IMAD R3, R22, R17, RZ ;  /* 0x0000001116037224 */ /* 0x000fce00078e02ff */
.L_x_984:
[----:B------:R-:W-:Y:S05]  /*1bba0*/  BSYNC B1 ;  /* 0x0000000000017941 */ /* 0x000fea0003800000 */
.L_x_983:
[----:B------:R-:W-:Y:S01]  /*1bbb0*/  @!P5 IMAD R19, R214, R16, R3 ;  /* 0x00000010d613d224 */ /* 0x000fe200078e0203 */
[----:B------:R-:W-:Y:S01]  /*1bbc0*/  BSSY B1, `(.L_x_985) ;  /* 0x0000007000017945 */ /* 0x000fe20003800000 */
[----:B------:R-:W-:-:S03]  /*1bbd0*/  @!P3 IADD3.X R21, R7, UR44, RZ, P6, !PT ;  /* 0x0000002c0715bc10 */ /* 0x000fc6000b7fe4ff */
[----:B------:R0:W-:Y:S01]  /*1bbe0*/  @!P5 STG.E.U8 desc[UR36][R8.64+0x178], R19 ;  /* 0x000178130800d986 */ /* 0x0001e2000c101124 */
[----:B------:R-:W-:Y:S05]  /*1bbf0*/  @P3 BRA `(.L_x_986) ;  /* 0x00000000000c3947 */ /* 0x000fea0003800000 */
[----:B------:R-:W1:Y:S02]  /*1bc00*/  LDG.E.U8 R2, desc[UR36][R14.64+0x179] ;  /* 0x000179240e027981 */ /* 0x000e64000c1e1100 */
[----:B-1234-:R-:W-:-:S05]  /*1bc10*/  PRMT R6, R2, 0x8880, RZ ;  /* 0x0000888002067816 */ /* 0x01efca00000000ff */
[----:B------:R-:W-:-:S07]  /*1bc20*/  IMAD R3, R6, R17, RZ ;  /* 0x0000001106037224 */ /* 0x000fce00078e02ff */
.L_x_986:
[----:B------:R-:W-:Y:S05]  /*1bc30*/  BSYNC B1 ;  /* 0x0000000000017941 */ /* 0x000fea0003800000 */
.L_x_985:
[C---:B------:R-:W-:Y:S01]  /*1bc40*/  ISETP.LT.OR P5, PT, R0.reuse, 0xc1, !P2 ;  /* 0x000000c10000780c */ /* 0x040fe200057a1670 */
[----:B------:R-:W-:Y:S01]  /*1bc50*/  @!P3 IMAD R215, R215, R16, R3 ;  /* 0x00000010d7d7b224 */ /* 0x000fe200078e0203 */
[----:B------:R-:W-:Y:S01]  /*1bc60*/  BSSY B1, `(.L_x_987) ;  /* 0x0000009000017945 */ /* 0x000fe20003800000 */
[C---:B------:R-:W-:Y:S02]  /*1bc70*/  ISETP.LT.OR P6, PT, R0.reuse, 0xc2, !P2 ;  /* 0x000000c20000780c */ /* 0x040fe400057c1670 */
[----:B------:R-:W-:Y:S01]  /*1bc80*/  ISETP.LT.OR P4, PT, R0, 0xc2, !P1 ;  /* 0x000000c20000780c */ /* 0x000fe20004f81670 */
[----:B------:R0:W-:Y:S01]  /*1bc90*/  @!P3 STG.E.U8 desc[UR36][R20.64+0x179], R215 ;  /* 0x000179d71400b986 */ /* 0x0001e2000c101124 */
[----:B-1234-:R-:W-:-:S06]  /*1bca0*/  @!P0 IADD3 R6, P3, R4, UR45, RZ ;  /* 0x0000002d04068c10 */ /* 0x01efcc000ff7e0ff */
[----:B------:R-:W-:Y:S07]  /*1bcb0*/  @P5 BRA `(.L_x_988) ;  /* 0x00000000000c5947 */ /* 0x000fee0003800000 */
[----:B------:R-:W0:Y:S02]  /*1bcc0*/  LDG.E.U8 R2, desc[UR36][R10.64+0xc0] ;  /* 0x0000c0240a027981 */ /* 0x000e24000c1e1100 */
[----:B0-----:R-:W-:-:S05]  /*1bcd0*/  PRMT R8, R2, 0x8880, RZ ;  /* 0x0000888002087816 */ /* 0x001fca00000000ff */
[----:B------:R-:W-:-:S07]  /*1bce0*/  IMAD R3, R8, R17, RZ ;  /* 0x0000001108037224 */ /* 0x000fce00078e02ff */
.L_x_988:
[----:B------:R-:W-:Y:S05]  /*1bcf0*/  BSYNC B1 ;  /* 0x0000000000017941 */ /* 0x000fea0003800000 */
.L_x_987:
[----:B0-----:R-:W-:Y:S01]  /*1bd00*/  @!P5 IMAD R9, R24, R16, R3 ;  /* 0x000000101809d224 */ /* 0x001fe200078e0203 */
[----:B------:R-:W-:Y:S04]  /*1bd10*/  BSSY B1, `(.L_x_989) ;  /* 0x0000006000017945 */ /* 0x000fe80003800000 */
[----:B------:R0:W-:Y:S01]  /*1bd20*/  @!P5 STG.E.U8 desc[UR36][R4.64+0xc0], R9 ;  /* 0x0000c0090400d986 */ /* 0x0001e2000c101124 */
[----:B------:R-:W-:Y:S05]  /*1bd30*/  @P6 BRA `(.L_x_990) ;  /* 0x00000000000c6947 */ /* 0x000fea0003800000 */
[----:B------:R-:W2:Y:S02]  /*1bd40*/  LDG.E.U8 R2, desc[UR36][R10.64+0xc1] ;  /* 0x0000c1240a027981 */ /* 0x000ea4000c1e1100 */
[----:B--2---:R-:W-:-:S05]  /*1bd50*/  PRMT R8, R2, 0x8880, RZ ;  /* 0x0000888002087816 */ /* 0x004fca00000000ff */
[----:B------:R-:W-:-:S07]  /*1bd60*/  IMAD R3, R8, R17, RZ ;  /* 0x0000001108037224 */ /* 0x000fce00078e02ff */
.L_x_990:
[----:B------:R-:W-:Y:S05]  /*1bd70*/  BSYNC B1 ;  /* 0x0000000000017941 */ /* 0x000fea0003800000 */
.L_x_989:
[----:B------:R-:W-:Y:S01]  /*1bd80*/  @!P6 IMAD R25, R25, R16, R3 ;  /* 0x000000101919e224 */ /* 0x000fe200078e0203 */
[----:B------:R-:W-:Y:S01]  /*1bd90*/  BSSY B1, `(.L_x_991) ;  /* 0x0000007000017945 */ /* 0x000fe20003800000 */
[----:B------:R-:W-:-:S03]  /*1bda0*/  @!P0 IADD3.X R7, R5, UR44, RZ, P3, !PT ;  /* 0x0000002c05078c10 */ /* 0x000fc60009ffe4ff */
[----:B------:R1:W-:Y:S01]  /*1bdb0*/  @!P6 STG.E.U8 desc[UR36][R4.64+0xc1], R25 ;  /* 0x0000c1190400e986 */ /* 0x0003e2000c101124 */
[----:B------:R-:W-:Y:S05]  /*1bdc0*/  @P0 BRA `(.L_x_992) ;  /* 0x00000000000c0947 */ /* 0x000fea0003800000 */
[----:B------:R-:W2:Y:S02]  /*1bdd0*/  LDG.E.U8 R2, desc[UR36][R12.64+0xc0] ;  /* 0x0000c0240c027981 */ /* 0x000ea4000c1e1100 */
[----:B--2---:R-:W-:-:S05]  /*1bde0*/  PRMT R8, R2, 0x8880, RZ ;  /* 0x0000888002087816 */ /* 0x004fca00000000ff */
[----:B------:R-:W-:-:S07]  /*1bdf0*/  IMAD R3, R8, R17, RZ ;  /* 0x0000001108037224 */ /* 0x000fce00078e02ff */
.L_x_992:
[----:B------:R-:W-:Y:S05]  /*1be00*/  BSYNC B1 ;  /* 0x0000000000017941 */ /* 0x000fea0003800000 */
.L_x_991:
[----:B------:R-:W-:Y:S01]  /*1be10*/  @!P0 IMAD R15, R26, R16, R3 ;  /* 0x000000101a0f8224 */ /* 0x000fe200078e0203 */
[----:B------:R-:W-:Y:S01]  /*1be20*/  @!P4 IADD3 R8, P5, R4, UR45, RZ ;  /* 0x0000002d0408cc10 */ /* 0x000fe2000ffbe0ff */
[----:B------:R-:W-:Y:S01]  /*1be30*/  BSSY B1, `(.L_x_993) ;  /* 0x000000b000017945 */ /* 0x000fe20003800000 */
[C---:B------:R-:W-:Y:S02]  /*1be40*/  ISETP.LT.OR P3, PT, R0.reuse, 0xc9, !P2 ;  /* 0x000000c90000780c */ /* 0x040fe40005761670 */
[----:B------:R2:W-:Y:S01]  /*1be50*/  @!P0 STG.E.U8 desc[UR36][R6.64+0xc0], R15 ;  /* 0x0000c00f06008986 */ /* 0x0005e2000c101124 */
[----:B0-----:R-:W-:Y:S02]  /*1be60*/  @!P4 IADD3.X R9, R5, UR44, RZ, P5, !PT ;  /* 0x0000002c0509cc10 */ /* 0x001fe4000affe4ff */
[C---:B------:R-:W-:Y:S02]  /*1be70*/  ISETP.LT.OR P6, PT, R0.reuse, 0xca, !P2 ;  /* 0x000000ca0000780c */ /* 0x040fe400057c1670 */
[----:B------:R-:W-:-:S02]  /*1be80*/  ISETP.LT.OR P0, PT, R0, 0xc9, !P1 ;  /* 0x000000c90000780c */ /* 0x000fc40004f01670 */
[----:B------:R-:W-:Y:S01]  /*1be90*/  ISETP.LT.OR P5, PT, R0, 0xca, !P1 ;  /* 0x000000ca0000780c */ /* 0x000fe20004fa1670 */
[----:B------:R-:W-:-:S12]  /*1bea0*/  @P4 BRA `(.L_x_994) ;  /* 0x00000000000c4947 */ /* 0x000fd80003800000 */
[----:B------:R-:W2:Y:S02]  /*1beb0*/  LDG.E.U8 R2, desc[UR36][R12.64+0xc1] ;  /* 0x0000c1240c027981 */ /* 0x000ea4000c1e1100 */
[----:B--2---:R-:W-:-:S05]  /*1bec0*/  PRMT R6, R2, 0x8880, RZ ;  /* 0x0000888002067816 */ /* 0x004fca00000000ff */
[----:B------:R-:W-:-:S07]  /*1bed0*/  IMAD R3, R6, R17, RZ ;  /* 0x0000001106037224 */ /* 0x000fce00078e02ff */
.L_x_994:
[----:B------:R-:W-:Y:S05]  /*1bee0*/  BSYNC B1 ;  /* 0x0000000000017941 */ /* 0x000fea0003800000 */
.L_x_993:
[----:B------:R-:W-:Y:S01]  /*1bef0*/  @!P4 IMAD R27, R27, R16, R3 ;  /* 0x000000101b1bc224 */ /* 0x000fe200078e0203 */
[----:B------:R-:W-:Y:S04]  /*1bf00*/  BSSY B1, `(.L_x_995) ;  /* 0x0000006000017945 */ /* 0x000fe80003800000 */
[----:B------:R0:W-:Y:S01]  /*1bf10*/  @!P4 STG.E.U8 desc[UR36][R8.64+0xc1], R27 ;  /* 0x0000c11b0800c986 */ /* 0x0001e2000c101124 */
[----:B------:R-:W-:Y:S05]  /*1bf20*/  @P3 BRA `(.L_x_996) ;  /* 0x00000000000c3947 */ /* 0x000fea0003800000 */
[----:B------:R-:W2:Y:S02]  /*1bf30*/  LDG.E.U8 R2, desc[UR36][R10.64+0xc8] ;  /* 0x0000c8240a027981 */ /* 0x000ea4000c1e1100 */
[----:B--2---:R-:W-:-:S05]  /*1bf40*/  PRMT R6, R2, 0x8880, RZ ;  /* 0x0000888002067816 */ /* 0x004fca00000000ff */
[----:B------:R-:W-:-:S07]  /*1bf50*/  IMAD R3, R6, R17, RZ ;  /* 0x0000001106037224 */ /* 0x000fce00078e02ff */
.L_x_996:
[----:B------:R-:W-:Y:S05]  /*1bf60*/  BSYNC B1 ;  /* 0x0000000000017941 */ /* 0x000fea0003800000 */
.L_x_995:
[----:B--2---:R-:W-:Y:S01]  /*1bf70*/  @!P3 IMAD R7, R28, R16, R3 ;  /* 0x000000101c07b224 */ /* 0x004fe200078e0203 */
[----:B------:R-:W-:Y:S04]  /*1bf80*/  BSSY B1, `(.L_x_997) ;  /* 0x0000006000017945 */ /* 0x000fe80003800000 */
[----:B------:R2:W-:Y:S01]  /*1bf90*/  @!P3 STG.E.U8 desc[UR36][R4.64+0xc8], R7 ;  /* 0x0000c8070400b986 */ /* 0x0005e2000c101124 */
[----:B------:R-:W-:Y:S05]  /*1bfa0*/  @P6 BRA `(.L_x_998) ;  /* 0x00000000000c6947 */ /* 0x000fea0003800000 */
[----:B------:R-:W3:Y:S02]  /*1bfb0*/  LDG.E.U8 R2, desc[UR36][R10.64+0xc9] ;  /* 0x0000c9240a027981 */ /* 0x000ee4000c1e1100 */
[----:B---3--:R-:W-:-:S05]  /*1bfc0*/  PRMT R6, R2, 0x8880, RZ ;  /* 0x0000888002067816 */ /* 0x008fca00000000ff */
[----:B------:R-:W-:-:S07]  /*1bfd0*/  IMAD R3, R6, R17, RZ ;  /* 0x0000001106037224 */ /* 0x000fce00078e02ff */
.L_x_998:
[----:B------:R-:W-:Y:S05]  /*1bfe0*/  BSYNC B1 ;  /* 0x0000000000017941 */ /* 0x000fea0003800000 */
.L_x_997:
[----:B------:R-:W-:Y:S01]  /*1bff0*/  @!P6 IMAD R29, R29, R16, R3 ;  /* 0x000000101d1de224 */ /* 0x000fe200078e0203 */
[----:B------:R-:W-:Y:S01]  /*1c000*/  BSSY B1, `(.L_x_999) ;  /* 0x000000a000017945 */ /* 0x000fe20003800000 */
[----:B------:R-:W-:Y:S02]  /*1c010*/  ISETP.LT.OR P3, PT, R0, 0xd1, !P1 ;  /* 0x000000d10000780c */ /* 0x000fe40004f61670 */
[C---:B0-----:R-:W-:Y:S01]  /*1c020*/  @!P5 IADD3 R8, P4, R4.reuse, UR45, RZ ;  /* 0x0000002d0408dc10 */ /* 0x041fe2000ff9e0ff */
[----:B------:R0:W-:Y:S01]  /*1c030*/  @!P6 STG.E.U8 desc[UR36][R4.64+0xc9], R29 ;  /* 0x0000c91d0400e986 */ /* 0x0001e2000c101124 */
[----:B------:R-:W-:-:S04]  /*1c040*/  @!P0 IADD3 R6, P6, R4, UR45, RZ ;  /* 0x0000002d04068c10 */ /* 0x000fc8000ffde0ff */
[----:B--2---:R-:W-:Y:S01]  /*1c050*/  @!P0 IADD3.X R7, R5, UR44, RZ, P6, !PT ;  /* 0x0000002c05078c10 */ /* 0x004fe2000b7fe4ff */
[----:B------:R-:W-:Y:S08]  /*1c060*/  @P0 BRA `(.L_x_1000) ;  /* 0x00000000000c0947 */ /* 0x000ff00003800000 */
[----:B------:R-:W2:Y:S02]  /*1c070*/  LDG.E.U8 R2, desc[UR36][R12.64+0xc8] ;  /* 0x0000c8240c027981 */ /* 0x000ea4000c1e1100 */
[----:B--2---:R-:W-:-:S05]  /*1c080*/  PRMT R14, R2, 0x8880, RZ ;  /* 0x00008880020e7816 */ /* 0x004fca00000000ff */
[----:B------:R-:W-:-:S07]  /*1c090*/  IMAD R3, R14, R17, RZ ;  /* 0x000000110e037224 */ /* 0x000fce00078e02ff */
.L_x_1000:
[----:B------:R-:W-:Y:S05]  /*1c0a0*/  BSYNC B1 ;  /* 0x0000000000017941 */ /* 0x000fea0003800000 */
.L_x_999:
        /* <DEDUP_REMOVED lines=8> */
.L_x_1002:
[----:B------:R-:W-:Y:S05]  /*1c130*/  BSYNC B1 ;  /* 0x0000000000017941 */ /* 0x000fea0003800000 */
.L_x_1001:
[C---:B------:R-:W-:Y:S01]  /*1c140*/  ISETP.LT.OR P0, PT, R0.reuse, 0xd1, !P2 ;  /* 0x000000d10000780c */ /* 0x040fe20005701670 */
[----:B------:R-:W-:Y:S01]  /*1c150*/  @!P5 IMAD R31, R31, R16, R3 ;  /* 0x000000101f1fd224 */ /* 0x000fe200078e0203 */
[----:B------:R-:W-:Y:S01]  /*1c160*/  BSSY B1, `(.L_x_1003) ;  /* 0x0000009000017945 */ /* 0x000fe20003800000 */
[----:B------:R-:W-:Y:S02]  /*1c170*/  ISETP.LT.OR P4, PT, R0, 0xd2, !P1 ;  /* 0x000000d20000780c */ /* 0x000fe40004f81670 */
[----:B--2---:R-:W-:Y:S01]  /*1c180*/  @!P3 IADD3 R6, P6, R4, UR45, RZ ;  /* 0x0000002d0406bc10 */ /* 0x004fe2000ffde0ff */
[----:B------:R2:W-:Y:S01]  /*1c190*/  @!P5 STG.E.U8 desc[UR36][R8.64+0xc9], R31 ;  /* 0x0000c91f0800d986 */ /* 0x0005e2000c101124 */
[----:B------:R-:W-:-:S06]  /*1c1a0*/  ISETP.LT.OR P5, PT, R0, 0xd2, !P2 ;  /* 0x000000d20000780c */ /* 0x000fcc00057a1670 */
[----:B------:R-:W-:Y:S07]  /*1c1b0*/  @P0 BRA `(.L_x_1004) ;  /* 0x00000000000c0947 */ /* 0x000fee0003800000 */
[----:B------:R-:W2:Y:S02]  /*1c1c0*/  LDG.E.U8 R2, desc[UR36][R10.64+0xd0] ;  /* 0x0000d0240a027981 */ /* 0x000ea4000c1e1100 */
[----:B--2---:R-:W-:-:S05]  /*1c1d0*/  PRMT R8, R2, 0x8880, RZ ;  /* 0x0000888002087816 */ /* 0x004fca00000000ff */
[----:B------:R-:W-:-:S07]  /*1c1e0*/  IMAD R3, R8, R17, RZ ;  /* 0x0000001108037224 */ /* 0x000fce00078e02ff */
.L_x_1004:
[----:B------:R-:W-:Y:S05]  /*1c1f0*/  BSYNC B1 ;  /* 0x0000000000017941 */ /* 0x000fea0003800000 */
.L_x_1003:
[----:B--2---:R-:W-:Y:S01]  /*1c200*/  @!P0 IMAD R9, R32, R16, R3 ;  /* 0x0000001020098224 */ /* 0x004fe200078e0203 */
[----:B------:R-:W-:Y:S04]  /*1c210*/  BSSY B1, `(.L_x_1005) ;  /* 0x0000006000017945 */ /* 0x000fe80003800000 */
[----:B------:R2:W-:Y:S01]  /*1c220*/  @!P0 STG.E.U8 desc[UR36][R4.64+0xd0], R9 ;  /* 0x0000d00904008986 */ /* 0x0005e2000c101124 */
[----:B------:R-:W-:Y:S05]  /*1c230*/  @P5 BRA `(.L_x_1006) ;  /* 0x00000000000c5947 */ /* 0x000fea0003800000 */
[----:B------:R-:W3:Y:S02]  /*1c240*/  LDG.E.U8 R2, desc[UR36][R10.64+0xd1] ;  /* 0x0000d1240a027981 */ /* 0x000ee4000c1e1100 */
[----:B---3--:R-:W-:-:S05]  /*1c250*/  PRMT R8, R2, 0x8880, RZ ;  /* 0x0000888002087816 */ /* 0x008fca00000000ff */
[----:B------:R-:W-:-:S07]  /*1c260*/  IMAD R3, R8, R17, RZ ;  /* 0x0000001108037224 */ /* 0x000fce00078e02ff */
.L_x_1006:
[----:B------:R-:W-:Y:S05]  /*1c270*/  BSYNC B1 ;  /* 0x0000000000017941 */ /* 0x000fea0003800000 */
.L_x_1005:
[----:B------:R-:W-:Y:S01]  /*1c280*/  @!P5 IMAD R33, R33, R16, R3 ;  /* 0x000000102121d224 */ /* 0x000fe200078e0203 */
[----:B------:R-:W-:Y:S01]  /*1c290*/  BSSY B1, `(.L_x_1007) ;  /* 0x0000007000017945 */ /* 0x000fe20003800000 */
[----:B------:R-:W-:-:S03]  /*1c2a0*/  @!P3 IADD3.X R7, R5, UR44, RZ, P6, !PT ;  /* 0x0000002c0507bc10 */ /* 0x000fc6000b7fe4ff */
[----:B------:R3:W-:Y:S01]  /*1c2b0*/  @!P5 STG.E.U8 desc[UR36][R4.64+0xd1], R33 ;  /* 0x0000d1210400d986 */ /* 0x0007e2000c101124 */
[----:B------:R-:W-:Y:S05]  /*1c2c0*/  @P3 BRA `(.L_x_1008) ;  /* 0x00000000000c3947 */ /* 0x000fea0003800000 */
[----:B------:R-:W4:Y:S02]  /*1c2d0*/  LDG.E.U8 R2, desc[UR36][R12.64+0xd0] ;  /* 0x0000d0240c027981 */ /* 0x000f24000c1e1100 */
[----:B----4-:R-:W-:-:S05]  /*1c2e0*/  PRMT R8, R2, 0x8880, RZ ;  /* 0x0000888002087816 */ /* 0x010fca00000000ff */
[----:B------:R-:W-:-:S07]  /*1c2f0*/  IMAD R3, R8, R17, RZ ;  /* 0x0000001108037224 */ /* 0x000fce00078e02ff */
.L_x_1008:
[----:B------:R-:W-:Y:S05]  /*1c300*/  BSYNC B1 ;  /* 0x0000000000017941 */ /* 0x000fea0003800000 */
.L_x_1007:
[----:B------:R-:W-:Y:S01]  /*1c310*/  @!P3 IMAD R15, R34, R16, R3 ;  /* 0x00000010220fb224 */ /* 0x000fe200078e0203 */
[----:B------:R-:W-:Y:S01]  /*1c320*/  @!P4 IADD3 R8, P5, R4, UR45, RZ ;  /* 0x0000002d0408cc10 */ /* 0x000fe2000ffbe0ff */
[----:B------:R-:W-:Y:S01]  /*1c330*/  BSSY B1, `(.L_x_1009) ;  /* 0x000000b000017945 */ /* 0x000fe20003800000 */
[C---:B------:R-:W-:Y:S02]  /*1c340*/  ISETP.LT.OR P0, PT, R0.reuse, 0xd9, !P2 ;  /* 0x000000d90000780c */ /* 0x040fe40005701670 */
[----:B------:R4:W-:Y:S01]  /*1c350*/  @!P3 STG.E.U8 desc[UR36][R6.64+0xd0], R15 ;  /* 0x0000d00f0600b986 */ /* 0x0009e2000c101124 */
[----:B--2---:R-:W-:Y:S02]  /*1c360*/  @!P4 IADD3.X R9, R5, UR44, RZ, P5, !PT ;  /* 0x0000002c0509cc10 */ /* 0x004fe4000affe4ff */
[C---:B------:R-:W-:Y:S02]  /*1c370*/  ISETP.LT.OR P6, PT, R0.reuse, 0xda, !P2 ;  /* 0x000000da0000780c */ /* 0x040fe400057c1670 */
[----:B------:R-:W-:-:S02]  /*1c380*/  ISETP.LT.OR P3, PT, R0, 0xd9, !P1 ;  /* 0x000000d90000780c */ /* 0x000fc40004f61670 */
[----:B------:R-:W-:Y:S01]  /*1c390*/  ISETP.LT.OR P5, PT, R0, 0xda, !P1 ;  /* 0x000000da0000780c */ /* 0x000fe20004fa1670 */
[----:B------:R-:W-:-:S12]  /*1c3a0*/  @P4 BRA `(.L_x_1010) ;  /* 0x00000000000c4947 */ /* 0x000fd80003800000 */
[----:B------:R-:W4:Y:S02]  /*1c3b0*/  LDG.E.U8 R2, desc[UR36][R12.64+0xd1] ;  /* 0x0000d1240c027981 */ /* 0x000f24000c1e1100 */
[----:B----4-:R-:W-:-:S05]  /*1c3c0*/  PRMT R6, R2, 0x8880, RZ ;  /* 0x0000888002067816 */ /* 0x010fca00000000ff */
[----:B------:R-:W-:-:S07]  /*1c3d0*/  IMAD R3, R6, R17, RZ ;  /* 0x0000001106037224 */ /* 0x000fce00078e02ff */
.L_x_1010:
[----:B------:R-:W-:Y:S05]  /*1c3e0*/  BSYNC B1 ;  /* 0x0000000000017941 */ /* 0x000fea0003800000 */
.L_x_1009:
[----:B------:R-:W-:Y:S01]  /*1c3f0*/  @!P4 IMAD R35, R35, R16, R3 ;  /* 0x000000102323c224 */ /* 0x000fe200078e0203 */
[----:B------:R-:W-:Y:S04]  /*1c400*/  BSSY B1, `(.L_x_1011) ;  /* 0x0000006000017945 */ /* 0x000fe80003800000 */
[----:B------:R2:W-:Y:S01]  /*1c410*/  @!P4 STG.E.U8 desc[UR36][R8.64+0xd1], R35 ;  /* 0x0000d1230800c986 */ /* 0x0005e2000c101124 */
[----:B------:R-:W-:Y:S05]  /*1c420*/  @P0 BRA `(.L_x_1012) ;  /* 0x00000000000c0947 */ /* 0x000fea0003800000 */
[----:B------:R-:W4:Y:S02]  /*1c430*/  LDG.E.U8 R2, desc[UR36][R10.64+0xd8] ;  /* 0x0000d8240a027981 */ /* 0x000f24000c1e1100 */
[----:B----4-:R-:W-:-:S05]  /*1c440*/  PRMT R6, R2, 0x8880, RZ ;  /* 0x0000888002067816 */ /* 0x010fca00000000ff */
[----:B------:R-:W-:-:S07]  /*1c450*/  IMAD R3, R6, R17, RZ ;  /* 0x0000001106037224 */ /* 0x000fce00078e02ff */
.L_x_1012:
[----:B------:R-:W-:Y:S05]  /*1c460*/  BSYNC B1 ;  /* 0x0000000000017941 */ /* 0x000fea0003800000 */
.L_x_1011:
[----:B----4-:R-:W-:Y:S01]  /*1c470*/  @!P0 IMAD R7, R36, R16, R3 ;  /* 0x0000001024078224 */ /* 0x010fe200078e0203 */
[----:B------:R-:W-:Y:S04]  /*1c480*/  BSSY B1, `(.L_x_1013) ;  /* 0x0000006000017945 */ /* 0x000fe80003800000 */
[----:B------:R4:W-:Y:S01]  /*1c490*/  @!P0 STG.E.U8 desc[UR36][R4.64+0xd8], R7 ;  /* 0x0000d80704008986 */ /* 0x0009e2000c101124 */
[----:B------:R-:W-:Y:S05]  /*1c4a0*/  @P6 BRA `(.L_x_1014) ;  /* 0x00000000000c6947 */ /* 0x000fea0003800000 */
[----:B------:R-:W5:Y:S02]  /*1c4b0*/  LDG.E.U8 R2, desc[UR36][R10.64+0xd9] ;  /* 0x0000d9240a027981 */ /* 0x000f64000c1e1100 */
[----:B-----5:R-:W-:-:S05]  /*1c4c0*/  PRMT R6, R2, 0x8880, RZ ;  /* 0x0000888002067816 */ /* 0x020fca00000000ff */
[----:B------:R-:W-:-:S07]  /*1c4d0*/  IMAD R3, R6, R17, RZ ;  /* 0x0000001106037224 */ /* 0x000fce00078e02ff */
.L_x_1014:
[----:B------:R-:W-:Y:S05]  /*1c4e0*/  BSYNC B1 ;  /* 0x0000000000017941 */ /* 0x000fea0003800000 */
.L_x_1013:
[----:B------:R-:W-:Y:S01]  /*1c4f0*/  @!P6 IMAD R37, R37, R16, R3 ;  /* 0x000000102525e224 */ /* 0x000fe200078e0203 */
[----:B------:R-:W-:Y:S01]  /*1c500*/  BSSY B1, `(.L_x_1015) ;  /* 0x000000a000017945 */ /* 0x000fe20003800000 */
[----:B------:R-:W-:Y:S02]  /*1c510*/  ISETP.LT.OR P0, PT, R0, 0xe1, !P1 ;  /* 0x000000e10000780c */ /* 0x000fe40004f01670 */
[C---:B--2---:R-:W-:Y:S01]  /*1c520*/  @!P5 IADD3 R8, P4, R4.reuse, UR45, RZ ;  /* 0x0000002d0408dc10 */ /* 0x044fe2000ff9e0ff */
[----:B------:R2:W-:Y:S01]  /*1c530*/  @!P6 STG.E.U8 desc[UR36][R4.64+0xd9], R37 ;  /* 0x0000d9250400e986 */ /* 0x0005e2000c101124 */
[----:B------:R-:W-:-:S04]  /*1c540*/  @!P3 IADD3 R6, P6, R4, UR45, RZ ;  /* 0x0000002d0406bc10 */ /* 0x000fc8000ffde0ff */
[----:B----4-:R-:W-:Y:S01]  /*1c550*/  @!P3 IADD3.X R7, R5, UR44, RZ, P6, !PT ;  /* 0x0000002c0507bc10 */ /* 0x010fe2000b7fe4ff */
[----:B------:R-:W-:Y:S08]  /*1c560*/  @P3 BRA `(.L_x_1016) ;  /* 0x00000000000c3947 */ /* 0x000ff00003800000 */
[----:B------:R-:W4:Y:S02]  /*1c570*/  LDG.E.U8 R2, desc[UR36][R12.64+0xd8] ;  /* 0x0000d8240c027981 */ /* 0x000f24000c1e1100 */
[----:B----4-:R-:W-:-:S05]  /*1c580*/  PRMT R14, R2, 0x8880, RZ ;  /* 0x00008880020e7816 */ /* 0x010fca00000000ff */
[----:B------:R-:W-:-:S07]  /*1c590*/  IMAD R3, R14, R17, RZ ;  /* 0x000000110e037224 */ /* 0x000fce00078e02ff */
.L_x_1016:
[----:B------:R-:W-:Y:S05]  /*1c5a0*/  BSYNC B1 ;  /* 0x0000000000017941 */ /* 0x000fea0003800000 */
.L_x_1015:
        /* <DEDUP_REMOVED lines=8> */
.L_x_1018:
[----:B------:R-:W-:Y:S05]  /*1c630*/  BSYNC B1 ;  /* 0x0000000000017941 */ /* 0x000fea0003800000 */
.L_x_1017:
[C---:B------:R-:W-:Y:S01]  /*1c640*/  ISETP.LT.OR P3, PT, R0.reuse, 0xe1, !P2 ;  /* 0x000000e10000780c */ /* 0x040fe20005761670 */
[----:B------:R-:W-:Y:S01]  /*1c650*/  @!P5 IMAD R39, R39, R16, R3 ;  /* 0x000000102727d224 */ /* 0x000fe200078e0203 */
[----:B------:R-:W-:Y:S01]  /*1c660*/  BSSY B1, `(.L_x_1019) ;  /* 0x0000009000017945 */ /* 0x000fe20003800000 */
[----:B------:R-:W-:Y:S02]  /*1c670*/  ISETP.LT.OR P4, PT, R0, 0xe2, !P1 ;  /* 0x000000e20000780c */ /* 0x000fe40004f81670 */
[----:B----4-:R-:W-:Y:S01]  /*1c680*/  @!P0 IADD3 R6, P6, R4, UR45, RZ ;  /* 0x0000002d04068c10 */ /* 0x010fe2000ffde0ff */
[----:B------:R4:W-:Y:S01]  /*1c690*/  @!P5 STG.E.U8 desc[UR36][R8.64+0xd9], R39 ;  /* 0x0000d9270800d986 */ /* 0x0009e2000c101124 */
[----:B------:R-:W-:-:S06]  /*1c6a0*/  ISETP.LT.OR P5, PT, R0, 0xe2, !P2 ;  /* 0x000000e20000780c */ /* 0x000fcc00057a1670 */
[----:B------:R-:W-:Y:S07]  /*1c6b0*/  @P3 BRA `(.L_x_1020) ;  /* 0x00000000000c3947 */ /* 0x000fee0003800000 */
[----:B------:R-:W4:Y:S02]  /*1c6c0*/  LDG.E.U8 R2, desc[UR36][R10.64+0xe0] ;  /* 0x0000e0240a027981 */ /* 0x000f24000c1e1100 */
[----:B----4-:R-:W-:-:S05]  /*1c6d0*/  PRMT R8, R2, 0x8880, RZ ;  /* 0x0000888002087816 */ /* 0x010fca00000000ff */
[----:B------:R-:W-:-:S07]  /*1c6e0*/  IMAD R3, R8, R17, RZ ;  /* 0x0000001108037224 */ /* 0x000fce00078e02ff */
.L_x_1020:
[----:B------:R-:W-:Y:S05]  /*1c6f0*/  BSYNC B1 ;  /* 0x0000000000017941 */ /* 0x000fea0003800000 */
.L_x_1019:
[----:B----4-:R-:W-:Y:S01]  /*1c700*/  @!P3 IMAD R9, R40, R16, R3 ;  /* 0x000000102809b224 */ /* 0x010fe200078e0203 */
[----:B------:R-:W-:Y:S04]  /*1c710*/  BSSY B1, `(.L_x_1021) ;  /* 0x0000006000017945 */ /* 0x000fe80003800000 */
[----:B------:R4:W-:Y:S01]  /*1c720*/  @!P3 STG.E.U8 desc[UR36][R4.64+0xe0], R9 ;  /* 0x0000e0090400b986 */ /* 0x0009e2000c101124 */
[----:B------:R-:W-:Y:S05]  /*1c730*/  @P5 BRA `(.L_x_1022) ;  /* 0x00000000000c5947 */ /* 0x000fea0003800000 */
[----:B------:R-:W5:Y:S02]  /*1c740*/  LDG.E.U8 R2, desc[UR36][R10.64+0xe1] ;  /* 0x0000e1240a027981 */ /* 0x000f64000c1e1100 */
[----:B-----5:R-:W-:-:S05]  /*1c750*/  PRMT R8, R2, 0x8880, RZ ;  /* 0x0000888002087816 */ /* 0x020fca00000000ff */
[----:B------:R-:W-:-:S07]  /*1c760*/  IMAD R3, R8, R17, RZ ;  /* 0x0000001108037224 */ /* 0x000fce00078e02ff */
.L_x_1022:
[----:B------:R-:W-:Y:S05]  /*1c770*/  BSYNC B1 ;  /* 0x0000000000017941 */ /* 0x000fea0003800000 */
.L_x_1021:
[----:B------:R-:W-:Y:S01]  /*1c780*/  @!P5 IMAD R41, R41, R16, R3 ;  /* 0x000000102929d224 */ /* 0x000fe200078e0203 */
[----:B------:R-:W-:Y:S01]  /*1c790*/  BSSY B1, `(.L_x_1023) ;  /* 0x0000007000017945 */ /* 0x000fe20003800000 */
[----:B------:R-:W-:-:S03]  /*1c7a0*/  @!P0 IADD3.X R7, R5, UR44, RZ, P6, !PT ;  /* 0x0000002c05078c10 */ /* 0x000fc6000b7fe4ff */
[----:B------:R0:W-:Y:S01]  /*1c7b0*/  @!P5 STG.E.U8 desc[UR36][R4.64+0xe1], R41 ;  /* 0x0000e1290400d986 */ /* 0x0001e2000c101124 */
[----:B------:R-:W-:Y:S05]  /*1c7c0*/  @P0 BRA `(.L_x_1024) ;  /* 0x00000000000c0947 */ /* 0x000fea0003800000 */
[----:B------:R-:W5:Y:S02]  /*1c7d0*/  LDG.E.U8 R2, desc[UR36][R12.64+0xe0] ;  /* 0x0000e0240c027981 */ /* 0x000f64000c1e1100 */
[----:B-----5:R-:W-:-:S05]  /*1c7e0*/  PRMT R8, R2, 0x8880, RZ ;  /* 0x0000888002087816 */ /* 0x020fca00000000ff */
[----:B------:R-:W-:-:S07]  /*1c7f0*/  IMAD R3, R8, R17, RZ ;  /* 0x0000001108037224 */ /* 0x000fce00078e02ff */
.L_x_1024:
[----:B------:R-:W-:Y:S05]  /*1c800*/  BSYNC B1 ;  /* 0x0000000000017941 */ /* 0x000fea0003800000 */
.L_x_1023:
[----:B------:R-:W-:Y:S01]  /*1c810*/  @!P0 IMAD R15, R42, R16, R3 ;  /* 0x000000102a0f8224 */ /* 0x000fe200078e0203 */
[----:B------:R-:W-:Y:S01]  /*1c820*/  @!P4 IADD3 R8, P5, R4, UR45, RZ ;  /* 0x0000002d0408cc10 */ /* 0x000fe2000ffbe0ff */
[----:B------:R-:W-:Y:S01]  /*1c830*/  BSSY B1, `(.L_x_1025) ;  /* 0x000000b000017945 */ /* 0x000fe20003800000 */
[C---:B------:R-:W-:Y:S02]  /*1c840*/  ISETP.LT.OR P3, PT, R0.reuse, 0xe9, !P2 ;  /* 0x000000e90000780c */ /* 0x040fe40005761670 */
[----:B------:R0:W-:Y:S01]  /*1c850*/  @!P0 STG.E.U8 desc[UR36][R6.64+0xe0], R15 ;  /* 0x0000e00f06008986 */ /* 0x0001e2000c101124 */
[----:B----4-:R-:W-:Y:S02]  /*1c860*/  @!P4 IADD3.X R9, R5, UR44, RZ, P5, !PT ;  /* 0x0000002c0509cc10 */ /* 0x010fe4000affe4ff */
[C---:B------:R-:W-:Y:S02]  /*1c870*/  ISETP.LT.OR P6, PT, R0.reuse, 0xea, !P2 ;  /* 0x000000ea0000780c */ /* 0x040fe400057c1670 */
[----:B------:R-:W-:-:S02]  /*1c880*/  ISETP.LT.OR P0, PT, R0, 0xe9, !P1 ;  /* 0x000000e90000780c */ /* 0x000fc40004f01670 */
[----:B------:R-:W-:Y:S01]  /*1c890*/  ISETP.LT.OR P5, PT, R0, 0xea, !P1 ;  /* 0x000000ea0000780c */ /* 0x000fe20004fa1670 */
[----:B------:R-:W-:-:S12]  /*1c8a0*/  @P4 BRA `(.L_x_1026) ;  /* 0x00000000000c4947 */ /* 0x000fd80003800000 */
[----:B------:R-:W0:Y:S02]  /*1c8b0*/  LDG.E.U8 R2, desc[UR36][R12.64+0xe1] ;  /* 0x0000e1240c027981 */ /* 0x000e24000c1e1100 */
[----:B0-----:R-:W-:-:S05]  /*1c8c0*/  PRMT R6, R2, 0x8880, RZ ;  /* 0x0000888002067816 */ /* 0x001fca00000000ff */
[----:B------:R-:W-:-:S07]  /*1c8d0*/  IMAD R3, R6, R17, RZ ;  /* 0x0000001106037224 */ /* 0x000fce00078e02ff */
.L_x_1026:
[----:B------:R-:W-:Y:S05]  /*1c8e0*/  BSYNC B1 ;  /* 0x0000000000017941 */ /* 0x000fea0003800000 */
.L_x_1025:
[----:B------:R-:W-:Y:S01]  /*1c8f0*/  @!P4 IMAD R43, R43, R16, R3 ;  /* 0x000000102b2bc224 */ /* 0x000fe200078e0203 */
[----:B------:R-:W-:Y:S04]  /*1c900*/  BSSY B1, `(.L_x_1027) ;  /* 0x0000006000017945 */ /* 0x000fe80003800000 */
[----:B------:R4:W-:Y:S01]  /*1c910*/  @!P4 STG.E.U8 desc[UR36][R8.64+0xe1], R43 ;  /* 0x0000e12b0800c986 */ /* 0x0009e2000c101124 */
[----:B------:R-:W-:Y:S05]  /*1c920*/  @P3 BRA `(.L_x_1028) ;  /* 0x00000000000c3947 */ /* 0x000fea0003800000 */
[----:B------:R-:W0:Y:S02]  /*1c930*/  LDG.E.U8 R2, desc[UR36][R10.64+0xe8] ;  /* 0x0000e8240a027981 */ /* 0x000e24000c1e1100 */
[----:B0-----:R-:W-:-:S05]  /*1c940*/  PRMT R6, R2, 0x8880, RZ ;  /* 0x0000888002067816 */ /* 0x001fca00000000ff */
[----:B------:R-:W-:-:S07]  /*1c950*/  IMAD R3, R6, R17, RZ ;  /* 0x0000001106037224 */ /* 0x000fce00078e02ff */
.L_x_1028:
[----:B------:R-:W-:Y:S05]  /*1c960*/  BSYNC B1 ;  /* 0x0000000000017941 */ /* 0x000fea0003800000 */
.L_x_1027:
[----:B0-----:R-:W-:Y:S01]  /*1c970*/  @!P3 IMAD R7, R44, R16, R3 ;  /* 0x000000102c07b224 */ /* 0x001fe200078e0203 */
[----:B------:R-:W-:Y:S04]  /*1c980*/  BSSY B1, `(.L_x_1029) ;  /* 0x0000006000017945 */ /* 0x000fe80003800000 */
[----:B------:R0:W-:Y:S01]  /*1c990*/  @!P3 STG.E.U8 desc[UR36][R4.64+0xe8], R7 ;  /* 0x0000e8070400b986 */ /* 0x0001e2000c101124 */
[----:B------:R-:W-:Y:S05]  /*1c9a0*/  @P6 BRA `(.L_x_1030) ;  /* 0x00000000000c6947 */ /* 0x000fea0003800000 */
[----:B------:R-:W5:Y:S02]  /*1c9b0*/  LDG.E.U8 R2, desc[UR36][R10.64+0xe9] ;  /* 0x0000e9240a027981 */ /* 0x000f64000c1e1100 */
[----:B-----5:R-:W-:-:S05]  /*1c9c0*/  PRMT R6, R2, 0x8880, RZ ;  /* 0x0000888002067816 */ /* 0x020fca00000000ff */
[----:B------:R-:W-:-:S07]  /*1c9d0*/  IMAD R3, R6, R17, RZ ;  /* 0x0000001106037224 */ /* 0x000fce00078e02ff */
.L_x_1030:
[----:B------:R-:W-:Y:S05]  /*1c9e0*/  BSYNC B1 ;  /* 0x0000000000017941 */ /* 0x000fea0003800000 */
.L_x_1029:
[----:B------:R-:W-:Y:S01]  /*1c9f0*/  @!P6 IMAD R45, R45, R16, R3 ;  /* 0x000000102d2de224 */ /* 0x000fe200078e0203 */
[----:B------:R-:W-:Y:S01]  /*1ca00*/  BSSY B1, `(.L_x_1031) ;  /* 0x000000a000017945 */ /* 0x000fe20003800000 */
[----:B------:R-:W-:Y:S02]  /*1ca10*/  ISETP.LT.OR P3, PT, R0, 0xf1, !P1 ;  /* 0x000000f10000780c */ /* 0x000fe40004f61670 */
[C---:B----4-:R-:W-:Y:S01]  /*1ca20*/  @!P5 IADD3 R8, P4, R4.reuse, UR45, RZ ;  /* 0x0000002d0408dc10 */ /* 0x050fe2000ff9e0ff */
[----:B------:R4:W-:Y:S01]  /*1ca30*/  @!P6 STG.E.U8 desc[UR36][R4.64+0xe9], R45 ;  /* 0x0000e92d0400e986 */ /* 0x0009e2000c101124 */
[----:B------:R-:W-:-:S04]  /*1ca40*/  @!P0 IADD3 R6, P6, R4, UR45, RZ ;  /* 0x0000002d04068c10 */ /* 0x000fc8000ffde0ff */
[----:B0-----:R-:W-:Y:S01]  /*1ca50*/  @!P0 IADD3.X R7, R5, UR44, RZ, P6, !PT ;  /* 0x0000002c05078c10 */ /* 0x001fe2000b7fe4ff */
[----:B------:R-:W-:Y:S08]  /*1ca60*/  @P0 BRA `(.L_x_1032) ;  /* 0x00000000000c0947 */ /* 0x000ff00003800000 */
[----:B------:R-:W5:Y:S02]  /*1ca70*/  LDG.E.U8 R2, desc[UR36][R12.64+0xe8] ;  /* 0x0000e8240c027981 */ /* 0x000f64000c1e1100 */
[----:B-----5:R-:W-:-:S05]  /*1ca80*/  PRMT R14, R2, 0x8880, RZ ;  /* 0x00008880020e7816 */ /* 0x020fca00000000ff */
[----:B------:R-:W-:-:S07]  /*1ca90*/  IMAD R3, R14, R17, RZ ;  /* 0x000000110e037224 */ /* 0x000fce00078e02ff */
.L_x_1032:
[----:B------:R-:W-:Y:S05]  /*1caa0*/  BSYNC B1 ;  /* 0x0000000000017941 */ /* 0x000fea0003800000 */
.L_x_1031:
        /* <DEDUP_REMOVED lines=8> */
.L_x_1034:
[----:B------:R-:W-:Y:S05]  /*1cb30*/  BSYNC B1 ;  /* 0x0000000000017941 */ /* 0x000fea0003800000 */
.L_x_1033:
[C---:B------:R-:W-:Y:S01]  /*1cb40*/  ISETP.LT.OR P0, PT, R0.reuse, 0xf1, !P2 ;  /* 0x000000f10000780c */ /* 0x040fe20005701670 */
[----:B------:R-:W-:Y:S01]  /*1cb50*/  @!P5 IMAD R47, R47, R16, R3 ;  /* 0x000000102f2fd224 */ /* 0x000fe200078e0203 */
[----:B------:R-:W-:Y:S01]  /*1cb60*/  BSSY B1, `(.L_x_1035) ;  /* 0x0000009000017945 */ /* 0x000fe20003800000 */
[----:B------:R-:W-:Y:S02]  /*1cb70*/  ISETP.LT.OR P4, PT, R0, 0xf2, !P1 ;  /* 0x000000f20000780c */ /* 0x000fe40004f81670 */
[----:B0-----:R-:W-:Y:S01]  /*1cb80*/  @!P3 IADD3 R6, P6, R4, UR45, RZ ;  /* 0x0000002d0406bc10 */ /* 0x001fe2000ffde0ff */
[----:B------:R0:W-:Y:S01]  /*1cb90*/  @!P5 STG.E.U8 desc[UR36][R8.64+0xe9], R47 ;  /* 0x0000e92f0800d986 */ /* 0x0001e2000c101124 */
[----:B------:R-:W-:-:S06]  /*1cba0*/  ISETP.LT.OR P5, PT, R0, 0xf2, !P2 ;  /* 0x000000f20000780c */ /* 0x000fcc00057a1670 */
[----:B------:R-:W-:Y:S07]  /*1cbb0*/  @P0 BRA `(.L_x_1036) ;  /* 0x00000000000c0947 */ /* 0x000fee0003800000 */
[----:B------:R-:W0:Y:S02]  /*1cbc0*/  LDG.E.U8 R2, desc[UR36][R10.64+0xf0] ;  /* 0x0000f0240a027981 */ /* 0x000e24000c1e1100 */
[----:B0-----:R-:W-:-:S05]  /*1cbd0*/  PRMT R8, R2, 0x8880, RZ ;  /* 0x0000888002087816 */ /* 0x001fca00000000ff */
[----:B------:R-:W-:-:S07]  /*1cbe0*/  IMAD R3, R8, R17, RZ ;  /* 0x0000001108037224 */ /* 0x000fce00078e02ff */
.L_x_1036:
[----:B------:R-:W-:Y:S05]  /*1cbf0*/  BSYNC B1 ;  /* 0x0000000000017941 */ /* 0x000fea0003800000 */
.L_x_1035:
[----:B0-----:R-:W-:Y:S01]  /*1cc00*/  @!P0 IMAD R9, R48, R16, R3 ;  /* 0x0000001030098224 */ /* 0x001fe200078e0203 */
[----:B------:R-:W-:Y:S04]  /*1cc10*/  BSSY B1, `(.L_x_1037) ;  /* 0x0000006000017945 */ /* 0x000fe80003800000 */
[----:B------:R0:W-:Y:S01]  /*1cc20*/  @!P0 STG.E.U8 desc[UR36][R4.64+0xf0], R9 ;  /* 0x0000f00904008986 */ /* 0x0001e2000c101124 */
[----:B------:R-:W-:Y:S05]  /*1cc30*/  @P5 BRA `(.L_x_1038) ;  /* 0x00000000000c5947 */ /* 0x000fea0003800000 */
[----:B------:R-:W5:Y:S02]  /*1cc40*/  LDG.E.U8 R2, desc[UR36][R10.64+0xf1] ;  /* 0x0000f1240a027981 */ /* 0x000f64000c1e1100 */
[----:B-----5:R-:W-:-:S05]  /*1cc50*/  PRMT R8, R2, 0x8880, RZ ;  /* 0x0000888002087816 */ /* 0x020fca00000000ff */
[----:B------:R-:W-:-:S07]  /*1cc60*/  IMAD R3, R8, R17, RZ ;  /* 0x0000001108037224 */ /* 0x000fce00078e02ff */
.L_x_1038:
[----:B------:R-:W-:Y:S05]  /*1cc70*/  BSYNC B1 ;  /* 0x0000000000017941 */ /* 0x000fea0003800000 */
.L_x_1037:
        /* <DEDUP_REMOVED lines=8> */
.L_x_1040:
[----:B------:R-:W-:Y:S05]  /*1cd00*/  BSYNC B1 ;  /* 0x0000000000017941 */ /* 0x000fea0003800000 */
.L_x_1039:
        /* <DEDUP_REMOVED lines=10> */
[----:B------:R-:W1:Y:S02]  /*1cdb0*/  LDG.E.U8 R2, desc[UR36][R12.64+0xf1] ;  /* 0x0000f1240c027981 */ /* 0x000e64000c1e1100 */
[----:B-1----:R-:W-:-:S05]  /*1cdc0*/  PRMT R6, R2, 0x8880, RZ ;  /* 0x0000888002067816 */ /* 0x002fca00000000ff */
[----:B------:R-:W-:-:S07]  /*1cdd0*/  IMAD R3, R6, R17, RZ ;  /* 0x0000001106037224 */ /* 0x000fce00078e02ff */
.L_x_1042:
[----:B------:R-:W-:Y:S05]  /*1cde0*/  BSYNC B1 ;  /* 0x0000000000017941 */ /* 0x000fea0003800000 */
.L_x_1041:
[----:B------:R-:W-:Y:S01]  /*1cdf0*/  @!P4 IMAD R51, R51, R16, R3 ;  /* 0x000000103333c224 */ /* 0x000fe200078e0203 */
[----:B------:R-:W-:Y:S04]  /*1ce00*/  BSSY B1, `(.L_x_1043) ;  /* 0x0000006000017945 */ /* 0x000fe80003800000 */
[----:B------:R0:W-:Y:S01]  /*1ce10*/  @!P4 STG.E.U8 desc[UR36][R8.64+0xf1], R51 ;  /* 0x0000f1330800c986 */ /* 0x0001e2000c101124 */
[----:B------:R-:W-:Y:S05]  /*1ce20*/  @P0 BRA `(.L_x_1044) ;  /* 0x00000000000c0947 */ /* 0x000fea0003800000 */
[----:B------:R-:W1:Y:S02]  /*1ce30*/  LDG.E.U8 R2, desc[UR36][R10.64+0xf8] ;  /* 0x0000f8240a027981 */ /* 0x000e64000c1e1100 */
[----:B-1----:R-:W-:-:S05]  /*1ce40*/  PRMT R6, R2, 0x8880, RZ ;  /* 0x0000888002067816 */ /* 0x002fca00000000ff */
[----:B------:R-:W-:-:S07]  /*1ce50*/  IMAD R3, R6, R17, RZ ;  /* 0x0000001106037224 */ /* 0x000fce00078e02ff */
.L_x_1044:
[----:B------:R-:W-:Y:S05]  /*1ce60*/  BSYNC B1 ;  /* 0x0000000000017941 */ /* 0x000fea0003800000 */
.L_x_1043:
[----:B-1----:R-:W-:Y:S01]  /*1ce70*/  @!P0 IMAD R7, R52, R16, R3 ;  /* 0x0000001034078224 */ /* 0x002fe200078e0203 */
[----:B------:R-:W-:Y:S04]  /*1ce80*/  BSSY B1, `(.L_x_1045) ;  /* 0x0000006000017945 */ /* 0x000fe80003800000 */
[----:B------:R1:W-:Y:S01]  /*1ce90*/  @!P0 STG.E.U8 desc[UR36][R4.64+0xf8], R7 ;  /* 0x0000f80704008986 */ /* 0x0003e2000c101124 */
[----:B------:R-:W-:Y:S05]  /*1cea0*/  @P6 BRA `(.L_x_1046) ;  /* 0x00000000000c6947 */ /* 0x000fea0003800000 */
[----:B------:R-:W5:Y:S02]  /*1ceb0*/  LDG.E.U8 R2, desc[UR36][R10.64+0xf9] ;  /* 0x0000f9240a027981 */ /* 0x000f64000c1e1100 */
[----:B-----5:R-:W-:-:S05]  /*1cec0*/  PRMT R6, R2, 0x8880, RZ ;  /* 0x0000888002067816 */ /* 0x020fca00000000ff */
[----:B------:R-:W-:-:S07]  /*1ced0*/  IMAD R3, R6, R17, RZ ;  /* 0x0000001106037224 */ /* 0x000fce00078e02ff */
.L_x_1046:
[----:B------:R-:W-:Y:S05]  /*1cee0*/  BSYNC B1 ;  /* 0x0000000000017941 */ /* 0x000fea0003800000 */
.L_x_1045:
[----:B------:R-:W-:Y:S01]  /*1cef0*/  @!P6 IMAD R53, R53, R16, R3 ;  /* 0x000000103535e224 */ /* 0x000fe200078e0203 */
[----:B------:R-:W-:Y:S01]  /*1cf00*/  BSSY B1, `(.L_x_1047) ;  /* 0x000000a000017945 */ /* 0x000fe20003800000 */
[----:B------:R-:W-:Y:S02]  /*1cf10*/  ISETP.LT.OR P0, PT, R0, 0x101, !P1 ;  /* 0x000001010000780c */ /* 0x000fe40004f01670 */
[C---:B0-----:R-:W-:Y:S01]  /*1cf20*/  @!P5 IADD3 R8, P4, R4.reuse, UR45, RZ ;  /* 0x0000002d0408dc10 */ /* 0x041fe2000ff9e0ff */
[----:B------:R0:W-:Y:S01]  /*1cf30*/  @!P6 STG.E.U8 desc[UR36][R4.64+0xf9], R53 ;  /* 0x0000f9350400e986 */ /* 0x0001e2000c101124 */
[----:B------:R-:W-:-:S04]  /*1cf40*/  @!P3 IADD3 R6, P6, R4, UR45, RZ ;  /* 0x0000002d0406bc10 */ /* 0x000fc8000ffde0ff */
[----:B-1----:R-:W-:Y:S01]  /*1cf50*/  @!P3 IADD3.X R7, R5, UR44, RZ, P6, !PT ;  /* 0x0000002c0507bc10 */ /* 0x002fe2000b7fe4ff */
[----:B------:R-:W-:Y:S08]  /*1cf60*/  @P3 BRA `(.L_x_1048) ;  /* 0x00000000000c3947 */ /* 0x000ff00003800000 */
[----:B------:R-:W5:Y:S02]  /*1cf70*/  LDG.E.U8 R2, desc[UR36][R12.64+0xf8] ;  /* 0x0000f8240c027981 */ /* 0x000f64000c1e1100 */
[----:B-----5:R-:W-:-:S05]  /*1cf80*/  PRMT R14, R2, 0x8880, RZ ;  /* 0x00008880020e7816 */ /* 0x020fca00000000ff */
[----:B------:R-:W-:-:S07]  /*1cf90*/  IMAD R3, R14, R17, RZ ;  /* 0x000000110e037224 */ /* 0x000fce00078e02ff */
.L_x_1048:
[----:B------:R-:W-:Y:S05]  /*1cfa0*/  BSYNC B1 ;  /* 0x0000000000017941 */ /* 0x000fea0003800000 */
.L_x_1047:
[----:B------:R-:W-:Y:S01]  /*1cfb0*/  @!P3 IMAD R15, R54, R16, R3 ;  /* 0x00000010360fb224 */ /* 0x000fe200078e0203 */
[----:B------:R-:W-:Y:S01]  /*1cfc0*/  BSSY B1, `(.L_x_1049) ;  /* 0x0000007000017945 */ /* 0x000fe20003800000 */
[----:B------:R-:W-:-:S03]  /*1cfd0*/  @!P5 IADD3.X R9, R5, UR44, RZ, P4, !PT ;  /* 0x0000002c0509dc10 */ /* 0x000fc6000a7fe4ff */
[----:B------:R1:W-:Y:S01]  /*1cfe0*/  @!P3 STG.E.U8 desc[UR36][R6.64+0xf8], R15 ;  /* 0x0000f80f0600b986 */ /* 0x0003e2000c101124 */
[----:B------:R-:W-:Y:S05]  /*1cff0*/  @P5 BRA `(.L_x_1050) ;  /* 0x00000000000c5947 */ /* 0x000fea0003800000 */
[----:B------:R-:W1:Y:S02]  /*1d000*/  LDG.E.U8 R2, desc[UR36][R12.64+0xf9] ;  /* 0x0000f9240c027981 */ /* 0x000e64000c1e1100 */
[----:B-1----:R-:W-:-:S05]  /*1d010*/  PRMT R6, R2, 0x8880, RZ ;  /* 0x0000888002067816 */ /* 0x002fca00000000ff */
[----:B------:R-:W-:-:S07]  /*1d020*/  IMAD R3, R6, R17, RZ ;  /* 0x0000001106037224 */ /* 0x000fce00078e02ff */
.L_x_1050:
[----:B------:R-:W-:Y:S05]  /*1d030*/  BSYNC B1 ;  /* 0x0000000000017941 */ /* 0x000fea0003800000 */
.L_x_1049:
[C---:B------:R-:W-:Y:S01]  /*1d040*/  ISETP.LT.OR P3, PT, R0.reuse, 0x101, !P2 ;  /* 0x000001010000780c */ /* 0x040fe20005761670 */
[----:B------:R-:W-:Y:S01]  /*1d050*/  @!P5 IMAD R55, R55, R16, R3 ;  /* 0x000000103737d224 */ /* 0x000fe200078e0203 */
[----:B------:R-:W-:Y:S01]  /*1d060*/  BSSY B1, `(.L_x_1051) ;  /* 0x0000009000017945 */ /* 0x000fe20003800000 */
[----:B------:R-:W-:Y:S02]  /*1d070*/  ISETP.LT.OR P4, PT, R0, 0x102, !P1 ;  /* 0x000001020000780c */ /* 0x000fe40004f81670 */
[----:B-1----:R-:W-:Y:S01]  /*1d080*/  @!P0 IADD3 R6, P6, R4, UR45, RZ ;  /* 0x0000002d04068c10 */ /* 0x002fe2000ffde0ff */
[----:B------:R1:W-:Y:S01]  /*1d090*/  @!P5 STG.E.U8 desc[UR36][R8.64+0xf9], R55 ;  /* 0x0000f9370800d986 */ /* 0x0003e2000c101124 */
[----:B------:R-:W-:-:S06]  /*1d0a0*/  ISETP.LT.OR P5, PT, R0, 0x102, !P2 ;  /* 0x000001020000780c */ /* 0x000fcc00057a1670 */
[----:B------:R-:W-:Y:S07]  /*1d0b0*/  @P3 BRA `(.L_x_1052) ;  /* 0x00000000000c3947 */ /* 0x000fee0003800000 */
[----:B------:R-:W1:Y:S02]  /*1d0c0*/  LDG.E.U8 R2, desc[UR36][R10.64+0x100] ;  /* 0x000100240a027981 */ /* 0x000e64000c1e1100 */
[----:B-1----:R-:W-:-:S05]  /*1d0d0*/  PRMT R8, R2, 0x8880, RZ ;  /* 0x0000888002087816 */ /* 0x002fca00000000ff */
[----:B------:R-:W-:-:S07]  /*1d0e0*/  IMAD R3, R8, R17, RZ ;  /* 0x0000001108037224 */ /* 0x000fce00078e02ff */
.L_x_1052:
[----:B------:R-:W-:Y:S05]  /*1d0f0*/  BSYNC B1 ;  /* 0x0000000000017941 */ /* 0x000fea0003800000 */
.L_x_1051:
[----:B-1----:R-:W-:Y:S01]  /*1d100*/  @!P3 IMAD R9, R56, R16, R3 ;  /* 0x000000103809b224 */ /* 0x002fe200078e0203 */
[----:B------:R-:W-:Y:S04]  /*1d110*/  BSSY B1, `(.L_x_1053) ;  /* 0x0000006000017945 */ /* 0x000fe80003800000 */
[----:B------:R1:W-:Y:S01]  /*1d120*/  @!P3 STG.E.U8 desc[UR36][R4.64+0x100], R9 ;  /* 0x000100090400b986 */ /* 0x0003e2000c101124 */
[----:B------:R-:W-:Y:S05]  /*1d130*/  @P5 BRA `(.L_x_1054) ;  /* 0x00000000000c5947 */ /* 0x000fea0003800000 */
[----:B------:R-:W5:Y:S02]  /*1d140*/  LDG.E.U8 R2, desc[UR36][R10.64+0x101] ;  /* 0x000101240a027981 */ /* 0x000f64000c1e1100 */
[----:B-----5:R-:W-:-:S05]  /*1d150*/  PRMT R8, R2, 0x8880, RZ ;  /* 0x0000888002087816 */ /* 0x020fca00000000ff */
[----:B------:R-:W-:-:S07]  /*1d160*/  IMAD R3, R8, R17, RZ ;  /* 0x0000001108037224 */ /* 0x000fce00078e02ff */
.L_x_1054:
[----:B------:R-:W-:Y:S05]  /*1d170*/  BSYNC B1 ;  /* 0x0000000000017941 */ /* 0x000fea0003800000 */
.L_x_1053:
        /* <DEDUP_REMOVED lines=8> */
.L_x_1056:
[----:B------:R-:W-:Y:S05]  /*1d200*/  BSYNC B1 ;  /* 0x0000000000017941 */ /* 0x000fea0003800000 */
.L_x_1055:
[----:B------:R-:W-:Y:S01]  /*1d210*/  @!P0 IMAD R15, R58, R16, R3 ;  /* 0x000000103a0f8224 */ /* 0x000fe200078e0203 */
[----:B------:R-:W-:Y:S01]  /*1d220*/  @!P4 IADD3 R8, P5, R4, UR45, RZ ;  /* 0x0000002d0408cc10 */ /* 0x000fe2000ffbe0ff */
[----:B------:R-:W-:Y:S01]  /*1d230*/  BSSY B1, `(.L_x_1057) ;  /* 0x000000b000017945 */ /* 0x000fe20003800000 */
[C---:B------:R-:W-:Y:S02]  /*1d240*/  ISETP.LT.OR P3, PT, R0.reuse, 0x109, !P2 ;  /* 0x000001090000780c */ /* 0x040fe40005761670 */
[----:B------:R0:W-:Y:S01]  /*1d250*/  @!P0 STG.E.U8 desc[UR36][R6.64+0x100], R15 ;  /* 0x0001000f06008986 */ /* 0x0001e2000c101124 */
[----:B-1----:R-:W-:Y:S02]  /*1d260*/  @!P4 IADD3.X R9, R5, UR44, RZ, P5, !PT ;  /* 0x0000002c0509cc10 */ /* 0x002fe4000affe4ff */
[C---:B------:R-:W-:Y:S02]  /*1d270*/  ISETP.LT.OR P6, PT, R0.reuse, 0x10a, !P2 ;  /* 0x0000010a0000780c */ /* 0x040fe400057c1670 */
[----:B------:R-:W-:-:S02]  /*1d280*/  ISETP.LT.OR P0, PT, R0, 0x109, !P1 ;  /* 0x000001090000780c */ /* 0x000fc40004f01670 */
[----:B------:R-:W-:Y:S01]  /*1d290*/  ISETP.LT.OR P5, PT, R0, 0x10a, !P1 ;  /* 0x0000010a0000780c */ /* 0x000fe20004fa1670 */
[----:B------:R-:W-:-:S12]  /*1d2a0*/  @P4 BRA `(.L_x_1058) ;  /* 0x00000000000c4947 */ /* 0x000fd80003800000 */
[----:B------:R-:W0:Y:S02]  /*1d2b0*/  LDG.E.U8 R2, desc[UR36][R12.64+0x101] ;  /* 0x000101240c027981 */ /* 0x000e24000c1e1100 */
[----:B0-----:R-:W-:-:S05]  /*1d2c0*/  PRMT R6, R2, 0x8880, RZ ;  /* 0x0000888002067816 */ /* 0x001fca00000000ff */
[----:B------:R-:W-:-:S07]  /*1d2d0*/  IMAD R3, R6, R17, RZ ;  /* 0x0000001106037224 */ /* 0x000fce00078e02ff */
.L_x_1058:
[----:B------:R-:W-:Y:S05]  /*1d2e0*/  BSYNC B1 ;  /* 0x0000000000017941 */ /* 0x000fea0003800000 */
.L_x_1057:
[----:B------:R-:W-:Y:S01]  /*1d2f0*/  @!P4 IMAD R59, R59, R16, R3 ;  /* 0x000000103b3bc224 */ /* 0x000fe200078e0203 */
[----:B------:R-:W-:Y:S04]  /*1d300*/  BSSY B1, `(.L_x_1059) ;  /* 0x0000006000017945 */ /* 0x000fe80003800000 */
[----:B------:R1:W-:Y:S01]  /*1d310*/  @!P4 STG.E.U8 desc[UR36][R8.64+0x101], R59 ;  /* 0x0001013b0800c986 */ /* 0x0003e2000c101124 */
[----:B------:R-:W-:Y:S05]  /*1d320*/  @P3 BRA `(.L_x_1060) ;  /* 0x00000000000c3947 */ /* 0x000fea0003800000 */
[----:B------:R-:W0:Y:S02]  /*1d330*/  LDG.E.U8 R2, desc[UR36][R10.64+0x108] ;  /* 0x000108240a027981 */ /* 0x000e24000c1e1100 */
[----:B0-----:R-:W-:-:S05]  /*1d340*/  PRMT R6, R2, 0x8880, RZ ;  /* 0x0000888002067816 */ /* 0x001fca00000000ff */
[----:B------:R-:W-:-:S07]  /*1d350*/  IMAD R3, R6, R17, RZ ;  /* 0x0000001106037224 */ /* 0x000fce00078e02ff */
.L_x_1060:
[----:B------:R-:W-:Y:S05]  /*1d360*/  BSYNC B1 ;  /* 0x0000000000017941 */ /* 0x000fea0003800000 */
.L_x_1059:
[----:B0-----:R-:W-:Y:S01]  /*1d370*/  @!P3 IMAD R7, R60, R16, R3 ;  /* 0x000000103c07b224 */ /* 0x001fe200078e0203 */
[----:B------:R-:W-:Y:S04]  /*1d380*/  BSSY B1, `(.L_x_1061) ;  /* 0x0000006000017945 */ /* 0x000fe80003800000 */
[----:B------:R0:W-:Y:S01]  /*1d390*/  @!P3 STG.E.U8 desc[UR36][R4.64+0x108], R7 ;  /* 0x000108070400b986 */ /* 0x0001e2000c101124 */
[----:B------:R-:W-:Y:S05]  /*1d3a0*/  @P6 BRA `(.L_x_1062) ;  /* 0x00000000000c6947 */ /* 0x000fea0003800000 */
[----:B------:R-:W5:Y:S02]  /*1d3b0*/  LDG.E.U8 R2, desc[UR36][R10.64+0x109] ;  /* 0x000109240a027981 */ /* 0x000f64000c1e1100 */
[----:B-----5:R-:W-:-:S05]  /*1d3c0*/  PRMT R6, R2, 0x8880, RZ ;  /* 0x0000888002067816 */ /* 0x020fca00000000ff */
[----:B------:R-:W-:-:S07]  /*1d3d0*/  IMAD R3, R6, R17, RZ ;  /* 0x0000001106037224 */ /* 0x000fce00078e02ff */
.L_x_1062:
[----:B------:R-:W-:Y:S05]  /*1d3e0*/  BSYNC B1 ;  /* 0x0000000000017941 */ /* 0x000fea0003800000 */
.L_x_1061:
[----:B------:R-:W-:Y:S01]  /*1d3f0*/  @!P6 IMAD R61, R61, R16, R3 ;  /* 0x000000103d3de224 */ /* 0x000fe200078e0203 */
[----:B------:R-:W-:Y:S01]  /*1d400*/  BSSY B1, `(.L_x_1063) ;  /* 0x000000a000017945 */ /* 0x000fe20003800000 */
[----:B------:R-:W-:Y:S02]  /*1d410*/  ISETP.LT.OR P3, PT, R0, 0x111, !P1 ;  /* 0x000001110000780c */ /* 0x000fe40004f61670 */
[C---:B-1----:R-:W-:Y:S01]  /*1d420*/  @!P5 IADD3 R8, P4, R4.reuse, UR45, RZ ;  /* 0x0000002d0408dc10 */ /* 0x042fe2000ff9e0ff */
[----:B------:R1:W-:Y:S01]  /*1d430*/  @!P6 STG.E.U8 desc[UR36][R4.64+0x109], R61 ;  /* 0x0001093d0400e986 */ /* 0x0003e2000c101124 */
[----:B------:R-:W-:-:S04]  /*1d440*/  @!P0 IADD3 R6, P6, R4, UR45, RZ ;  /* 0x0000002d04068c10 */ /* 0x000fc8000ffde0ff */
[----:B0-----:R-:W-:Y:S01]  /*1d450*/  @!P0 IADD3.X R7, R5, UR44, RZ, P6, !PT ;  /* 0x0000002c05078c10 */ /* 0x001fe2000b7fe4ff */
[----:B------:R-:W-:Y:S08]  /*1d460*/  @P0 BRA `(.L_x_1064) ;  /* 0x00000000000c0947 */ /* 0x000ff00003800000 */
[----:B------:R-:W5:Y:S02]  /*1d470*/  LDG.E.U8 R2, desc[UR36][R12.64+0x108] ;  /* 0x000108240c027981 */ /* 0x000f64000c1e1100 */
[----:B-----5:R-:W-:-:S05]  /*1d480*/  PRMT R14, R2, 0x8880, RZ ;  /* 0x00008880020e7816 */ /* 0x020fca00000000ff */
[----:B------:R-:W-:-:S07]  /*1d490*/  IMAD R3, R14, R17, RZ ;  /* 0x000000110e037224 */ /* 0x000fce00078e02ff */
.L_x_1064:
[----:B------:R-:W-:Y:S05]  /*1d4a0*/  BSYNC B1 ;  /* 0x0000000000017941 */ /* 0x000fea0003800000 */
.L_x_1063:
        /* <DEDUP_REMOVED lines=8> */
.L_x_1066:
[----:B------:R-:W-:Y:S05]  /*1d530*/  BSYNC B1 ;  /* 0x0000000000017941 */ /* 0x000fea0003800000 */
.L_x_1065:
        /* <DEDUP_REMOVED lines=11> */
.L_x_1068:
[----:B------:R-:W-:Y:S05]  /*1d5f0*/  BSYNC B1 ;  /* 0x0000000000017941 */ /* 0x000fea0003800000 */
.L_x_1067:
[----:B0-----:R-:W-:Y:S01]  /*1d600*/  @!P0 IMAD R9, R64, R16, R3 ;  /* 0x0000001040098224 */ /* 0x001fe200078e0203 */
[----:B------:R-:W-:Y:S04]  /*1d610*/  BSSY B1, `(.L_x_1069) ;  /* 0x0000006000017945 */ /* 0x000fe80003800000 */
[----:B------:R0:W-:Y:S01]  /*1d620*/  @!P0 STG.E.U8 desc[UR36][R4.64+0x110], R9 ;  /* 0x0001100904008986 */ /* 0x0001e2000c101124 */
[----:B------:R-:W-:Y:S05]  /*1d630*/  @P5 BRA `(.L_x_1070) ;  /* 0x00000000000c5947 */ /* 0x000fea0003800000 */
[----:B------:R-:W5:Y:S02]  /*1d640*/  LDG.E.U8 R2, desc[UR36][R10.64+0x111] ;  /* 0x000111240a027981 */ /* 0x000f64000c1e1100 */
[----:B-----5:R-:W-:-:S05]  /*1d650*/  PRMT R8, R2, 0x8880, RZ ;  /* 0x0000888002087816 */ /* 0x020fca00000000ff */
[----:B------:R-:W-:-:S07]  /*1d660*/  IMAD R3, R8, R17, RZ ;  /* 0x0000001108037224 */ /* 0x000fce00078e02ff */
.L_x_1070:
[----:B------:R-:W-:Y:S05]  /*1d670*/  BSYNC B1 ;  /* 0x0000000000017941 */ /* 0x000fea0003800000 */
.L_x_1069:
        /* <DEDUP_REMOVED lines=8> */
.L_x_1072:
[----:B------:R-:W-:Y:S05]  /*1d700*/  BSYNC B1 ;  /* 0x0000000000017941 */ /* 0x000fea0003800000 */
.L_x_1071:
        /* <DEDUP_REMOVED lines=13> */
.L_x_1074:
[----:B------:R-:W-:Y:S05]  /*1d7e0*/  BSYNC B1 ;  /* 0x0000000000017941 */ /* 0x000fea0003800000 */
.L_x_1073:
[----:B------:R-:W-:Y:S01]  /*1d7f0*/  @!P4 IMAD R67, R67, R16, R3 ;  /* 0x000000104343c224 */ /* 0x000fe200078e0203 */
[----:B------:R-:W-:Y:S04]  /*1d800*/  BSSY B1, `(.L_x_1075) ;  /* 0x0000006000017945 */ /* 0x000fe80003800000 */
[----:B------:R0:W-:Y:S01]  /*1d810*/  @!P4 STG.E.U8 desc[UR36][R8.64+0x111], R67 ;  /* 0x000111430800c986 */ /* 0x0001e2000c101124 */
[----:B------:R-:W-:Y:S05]  /*1d820*/  @P0 BRA `(.L_x_1076) ;  /* 0x00000000000c0947 */ /* 0x000fea0003800000 */
[----:B------:R-:W1:Y:S02]  /*1d830*/  LDG.E.U8 R2, desc[UR36][R10.64+0x118] ;  /* 0x000118240a027981 */ /* 0x000e64000c1e1100 */
[----:B-1----:R-:W-:-:S05]  /*1d840*/  PRMT R6, R2, 0x8880, RZ ;  /* 0x0000888002067816 */ /* 0x002fca00000000ff */
[----:B------:R-:W-:-:S07]  /*1d850*/  IMAD R3, R6, R17, RZ ;  /* 0x0000001106037224 */ /* 0x000fce00078e02ff */
.L_x_1076:
[----:B------:R-:W-:Y:S05]  /*1d860*/  BSYNC B1 ;  /* 0x0000000000017941 */ /* 0x000fea0003800000 */
.L_x_1075:
[----:B-1----:R-:W-:Y:S01]  /*1d870*/  @!P0 IMAD R7, R68, R16, R3 ;  /* 0x0000001044078224 */ /* 0x002fe200078e0203 */
[----:B------:R-:W-:Y:S04]  /*1d880*/  BSSY B1, `(.L_x_1077) ;  /* 0x0000006000017945 */ /* 0x000fe80003800000 */
[----:B------:R1:W-:Y:S01]  /*1d890*/  @!P0 STG.E.U8 desc[UR36][R4.64+0x118], R7 ;  /* 0x0001180704008986 */ /* 0x0003e2000c101124 */
[----:B------:R-:W-:Y:S05]  /*1d8a0*/  @P6 BRA `(.L_x_1078) ;  /* 0x00000000000c6947 */ /* 0x000fea0003800000 */
[----:B------:R-:W5:Y:S02]  /*1d8b0*/  LDG.E.U8 R2, desc[UR36][R10.64+0x119] ;  /* 0x000119240a027981 */ /* 0x000f64000c1e1100 */
[----:B-----5:R-:W-:-:S05]  /*1d8c0*/  PRMT R6, R2, 0x8880, RZ ;  /* 0x0000888002067816 */ /* 0x020fca00000000ff */
[----:B------:R-:W-:-:S07]  /*1d8d0*/  IMAD R3, R6, R17, RZ ;  /* 0x0000001106037224 */ /* 0x000fce00078e02ff */
.L_x_1078:
[----:B------:R-:W-:Y:S05]  /*1d8e0*/  BSYNC B1 ;  /* 0x0000000000017941 */ /* 0x000fea0003800000 */
.L_x_1077:
        /* <DEDUP_REMOVED lines=11> */
.L_x_1080:
[----:B------:R-:W-:Y:S05]  /*1d9a0*/  BSYNC B1 ;  /* 0x0000000000017941 */ /* 0x000fea0003800000 */
.L_x_1079:
        /* <DEDUP_REMOVED lines=8> */
.L_x_1082:
[----:B------:R-:W-:Y:S05]  /*1da30*/  BSYNC B1 ;  /* 0x0000000000017941 */ /* 0x000fea0003800000 */
.L_x_1081:
        /* <DEDUP_REMOVED lines=11> */
.L_x_1084:
[----:B------:R-:W-:Y:S05]  /*1daf0*/  BSYNC B1 ;  /* 0x0000000000017941 */ /* 0x000fea0003800000 */
.L_x_1083:
[----:B-1----:R-:W-:Y:S01]  /*1db00*/  @!P3 IMAD R9, R72, R16, R3 ;  /* 0x000000104809b224 */ /* 0x002fe200078e0203 */
[----:B------:R-:W-:Y:S04]  /*1db10*/  BSSY B1, `(.L_x_1085) ;  /* 0x0000006000017945 */ /* 0x000fe80003800000 */
[----:B------:R1:W-:Y:S01]  /*1db20*/  @!P3 STG.E.U8 desc[UR36][R4.64+0x120], R9 ;  /* 0x000120090400b986 */ /* 0x0003e2000c101124 */
[----:B------:R-:W-:Y:S05]  /*1db30*/  @P5 BRA `(.L_x_1086) ;  /* 0x00000000000c5947 */ /* 0x000fea0003800000 */
[----:B------:R-:W5:Y:S02]  /*1db40*/  LDG.E.U8 R2, desc[UR36][R10.64+0x121] ;  /* 0x000121240a027981 */ /* 0x000f64000c1e1100 */
[----:B-----5:R-:W-:-:S05]  /*1db50*/  PRMT R8, R2, 0x8880, RZ ;  /* 0x0000888002087816 */ /* 0x020fca00000000ff */
[----:B------:R-:W-:-:S07]  /*1db60*/  IMAD R3, R8, R17, RZ ;  /* 0x0000001108037224 */ /* 0x000fce00078e02ff */
.L_x_1086:
[----:B------:R-:W-:Y:S05]  /*1db70*/  BSYNC B1 ;  /* 0x0000000000017941 */ /* 0x000fea0003800000 */
.L_x_1085:
        /* <DEDUP_REMOVED lines=8> */
.L_x_1088:
[----:B------:R-:W-:Y:S05]  /*1dc00*/  BSYNC B1 ;  /* 0x0000000000017941 */ /* 0x000fea0003800000 */
.L_x_1087:
        /* <DEDUP_REMOVED lines=13> */
.L_x_1090:
[----:B------:R-:W-:Y:S05]  /*1dce0*/  BSYNC B1 ;  /* 0x0000000000017941 */ /* 0x000fea0003800000 */
.L_x_1089:
[----:B------:R-:W-:Y:S01]  /*1dcf0*/  @!P4 IMAD R75, R75, R16, R3 ;  /* 0x000000104b4bc224 */ /* 0x000fe200078e0203 */
[----:B------:R-:W-:Y:S04]  /*1dd00*/  BSSY B1, `(.L_x_1091) ;  /* 0x0000006000017945 */ /* 0x000fe80003800000 */
[----:B------:R1:W-:Y:S01]  /*1dd10*/  @!P4 STG.E.U8 desc[UR36][R8.64+0x121], R75 ;  /* 0x0001214b0800c986 */ /* 0x0003e2000c101124 */
[----:B------:R-:W-:Y:S05]  /*1dd20*/  @P3 BRA `(.L_x_1092) ;  /* 0x00000000000c3947 */ /* 0x000fea0003800000 */
[----:B------:R-:W0:Y:S02]  /*1dd30*/  LDG.E.U8 R2, desc[UR36][R10.64+0x128] ;  /* 0x000128240a027981 */ /* 0x000e24000c1e1100 */
[----:B0-----:R-:W-:-:S05]  /*1dd40*/  PRMT R6, R2, 0x8880, RZ ;  /* 0x0000888002067816 */ /* 0x001fca00000000ff */
[----:B------:R-:W-:-:S07]  /*1dd50*/  IMAD R3, R6, R17, RZ ;  /* 0x0000001106037224 */ /* 0x000fce00078e02ff */
.L_x_1092:
[----:B------:R-:W-:Y:S05]  /*1dd60*/  BSYNC B1 ;  /* 0x0000000000017941 */ /* 0x000fea0003800000 */
.L_x_1091:
[----:B0-----:R-:W-:Y:S01]  /*1dd70*/  @!P3 IMAD R7, R76, R16, R3 ;  /* 0x000000104c07b224 */ /* 0x001fe200078e0203 */
[----:B------:R-:W-:Y:S04]  /*1dd80*/  BSSY B1, `(.L_x_1093) ;  /* 0x0000006000017945 */ /* 0x000fe80003800000 */
[----:B------:R0:W-:Y:S01]  /*1dd90*/  @!P3 STG.E.U8 desc[UR36][R4.64+0x128], R7 ;  /* 0x000128070400b986 */ /* 0x0001e2000c101124 */
[----:B------:R-:W-:Y:S05]  /*1dda0*/  @P6 BRA `(.L_x_1094) ;  /* 0x00000000000c6947 */ /* 0x000fea0003800000 */
[----:B------:R-:W5:Y:S02]  /*1ddb0*/  LDG.E.U8 R2, desc[UR36][R10.64+0x129] ;  /* 0x000129240a027981 */ /* 0x000f64000c1e1100 */
[----:B-----5:R-:W-:-:S05]  /*1ddc0*/  PRMT R6, R2, 0x8880, RZ ;  /* 0x0000888002067816 */ /* 0x020fca00000000ff */
[----:B------:R-:W-:-:S07]  /*1ddd0*/  IMAD R3, R6, R17, RZ ;  /* 0x0000001106037224 */ /* 0x000fce00078e02ff */
.L_x_1094:
[----:B------:R-:W-:Y:S05]  /*1dde0*/  BSYNC B1 ;  /* 0x0000000000017941 */ /* 0x000fea0003800000 */
.L_x_1093:
        /* <DEDUP_REMOVED lines=11> */
.L_x_1096:
[----:B------:R-:W-:Y:S05]  /*1dea0*/  BSYNC B1 ;  /* 0x0000000000017941 */ /* 0x000fea0003800000 */
.L_x_1095:
        /* <DEDUP_REMOVED lines=8> */
.L_x_1098:
[----:B------:R-:W-:Y:S05]  /*1df30*/  BSYNC B1 ;  /* 0x0000000000017941 */ /* 0x000fea0003800000 */
.L_x_1097:
        /* <DEDUP_REMOVED lines=11> */
.L_x_1100:
[----:B------:R-:W-:Y:S05]  /*1dff0*/  BSYNC B1 ;  /* 0x0000000000017941 */ /* 0x000fea0003800000 */
.L_x_1099:
[----:B0-----:R-:W-:Y:S01]  /*1e000*/  @!P0 IMAD R9, R80, R16, R3 ;  /* 0x0000001050098224 */ /* 0x001fe200078e0203 */
[----:B------:R-:W-:Y:S04]  /*1e010*/  BSSY B1, `(.L_x_1101) ;  /* 0x0000006000017945 */ /* 0x000fe80003800000 */
[----:B------:R0:W-:Y:S01]  /*1e020*/  @!P0 STG.E.U8 desc[UR36][R4.64+0x130], R9 ;  /* 0x0001300904008986 */ /* 0x0001e2000c101124 */
[----:B------:R-:W-:Y:S05]  /*1e030*/  @P5 BRA `(.L_x_1102) ;  /* 0x00000000000c5947 */ /* 0x000fea0003800000 */
[----:B------:R-:W5:Y:S02]  /*1e040*/  LDG.E.U8 R2, desc[UR36][R10.64+0x131] ;  /* 0x000131240a027981 */ /* 0x000f64000c1e1100 */
[----:B-----5:R-:W-:-:S05]  /*1e050*/  PRMT R8, R2, 0x8880, RZ ;  /* 0x0000888002087816 */ /* 0x020fca00000000ff */
[----:B------:R-:W-:-:S07]  /*1e060*/  IMAD R3, R8, R17, RZ ;  /* 0x0000001108037224 */ /* 0x000fce00078e02ff */
.L_x_1102:
[----:B------:R-:W-:Y:S05]  /*1e070*/  BSYNC B1 ;  /* 0x0000000000017941 */ /* 0x000fea0003800000 */
.L_x_1101:
        /* <DEDUP_REMOVED lines=8> */
.L_x_1104:
[----:B------:R-:W-:Y:S05]  /*1e100*/  BSYNC B1 ;  /* 0x0000000000017941 */ /* 0x000fea0003800000 */
.L_x_1103:
        /* <DEDUP_REMOVED lines=13> */
.L_x_1106:
[----:B------:R-:W-:Y:S05]  /*1e1e0*/  BSYNC B1 ;  /* 0x0000000000017941 */ /* 0x000fea0003800000 */
.L_x_1105:
[----:B------:R-:W-:Y:S01]  /*1e1f0*/  @!P4 IMAD R83, R83, R16, R3 ;  /* 0x000000105353c224 */ /* 0x000fe200078e0203 */
[----:B------:R-:W-:Y:S04]  /*1e200*/  BSSY B1, `(.L_x_1107) ;  /* 0x0000006000017945 */ /* 0x000fe80003800000 */
[----:B------:R0:W-:Y:S01]  /*1e210*/  @!P4 STG.E.U8 desc[UR36][R8.64+0x131], R83 ;  /* 0x000131530800c986 */ /* 0x0001e2000c101124 */
[----:B------:R-:W-:Y:S05]  /*1e220*/  @P0 BRA `(.L_x_1108) ;  /* 0x00000000000c0947 */ /* 0x000fea0003800000 */
[----:B------:R-:W1:Y:S02]  /*1e230*/  LDG.E.U8 R2, desc[UR36][R10.64+0x138] ;  /* 0x000138240a027981 */ /* 0x000e64000c1e1100 */
[----:B-1----:R-:W-:-:S05]  /*1e240*/  PRMT R6, R2, 0x8880, RZ ;  /* 0x0000888002067816 */ /* 0x002fca00000000ff */
[----:B------:R-:W-:-:S07]  /*1e250*/  IMAD R3, R6, R17, RZ ;  /* 0x0000001106037224 */ /* 0x000fce00078e02ff */
.L_x_1108:
[----:B------:R-:W-:Y:S05]  /*1e260*/  BSYNC B1 ;  /* 0x0000000000017941 */ /* 0x000fea0003800000 */
.L_x_1107:
[----:B-1----:R-:W-:Y:S01]  /*1e270*/  @!P0 IMAD R7, R84, R16, R3 ;  /* 0x0000001054078224 */ /* 0x002fe200078e0203 */
[----:B------:R-:W-:Y:S04]  /*1e280*/  BSSY B1, `(.L_x_1109) ;  /* 0x0000006000017945 */ /* 0x000fe80003800000 */
[----:B------:R1:W-:Y:S01]  /*1e290*/  @!P0 STG.E.U8 desc[UR36][R4.64+0x138], R7 ;  /* 0x0001380704008986 */ /* 0x0003e2000c101124 */
[----:B------:R-:W-:Y:S05]  /*1e2a0*/  @P6 BRA `(.L_x_1110) ;  /* 0x00000000000c6947 */ /* 0x000fea0003800000 */
[----:B------:R-:W5:Y:S02]  /*1e2b0*/  LDG.E.U8 R2, desc[UR36][R10.64+0x139] ;  /* 0x000139240a027981 */ /* 0x000f64000c1e1100 */
[----:B-----5:R-:W-:-:S05]  /*1e2c0*/  PRMT R6, R2, 0x8880, RZ ;  /* 0x0000888002067816 */ /* 0x020fca00000000ff */
[----:B------:R-:W-:-:S07]  /*1e2d0*/  IMAD R3, R6, R17, RZ ;  /* 0x0000001106037224 */ /* 0x000fce00078e02ff */
.L_x_1110:
[----:B------:R-:W-:Y:S05]  /*1e2e0*/  BSYNC B1 ;  /* 0x0000000000017941 */ /* 0x000fea0003800000 */
.L_x_1109:
        /* <DEDUP_REMOVED lines=11> */
.L_x_1112:
[----:B------:R-:W-:Y:S05]  /*1e3a0*/  BSYNC B1 ;  /* 0x0000000000017941 */ /* 0x000fea0003800000 */
.L_x_1111:
        /* <DEDUP_REMOVED lines=8> */
.L_x_1114:
[----:B------:R-:W-:Y:S05]  /*1e430*/  BSYNC B1 ;  /* 0x0000000000017941 */ /* 0x000fea0003800000 */
.L_x_1113:
        /* <DEDUP_REMOVED lines=11> */
.L_x_1116:
[----:B------:R-:W-:Y:S05]  /*1e4f0*/  BSYNC B1 ;  /* 0x0000000000017941 */ /* 0x000fea0003800000 */
.L_x_1115:
[----:B-1----:R-:W-:Y:S01]  /*1e500*/  @!P3 IMAD R9, R88, R16, R3 ;  /* 0x000000105809b224 */ /* 0x002fe200078e0203 */
[----:B------:R-:W-:Y:S04]  /*1e510*/  BSSY B1, `(.L_x_1117) ;  /* 0x0000006000017945 */ /* 0x000fe80003800000 */
[----:B------:R1:W-:Y:S01]  /*1e520*/  @!P3 STG.E.U8 desc[UR36][R4.64+0x140], R9 ;  /* 0x000140090400b986 */ /* 0x0003e2000c101124 */
[----:B------:R-:W-:Y:S05]  /*1e530*/  @P5 BRA `(.L_x_1118) ;  /* 0x00000000000c5947 */ /* 0x000fea0003800000 */
[----:B------:R-:W5:Y:S02]  /*1e540*/  LDG.E.U8 R2, desc[UR36][R10.64+0x141] ;  /* 0x000141240a027981 */ /* 0x000f64000c1e1100 */
[----:B-----5:R-:W-:-:S05]  /*1e550*/  PRMT R8, R2, 0x8880, RZ ;  /* 0x0000888002087816 */ /* 0x020fca00000000ff */
[----:B------:R-:W-:-:S07]  /*1e560*/  IMAD R3, R8, R17, RZ ;  /* 0x0000001108037224 */ /* 0x000fce00078e02ff */
.L_x_1118:
[----:B------:R-:W-:Y:S05]  /*1e570*/  BSYNC B1 ;  /* 0x0000000000017941 */ /* 0x000fea0003800000 */
.L_x_1117:
        /* <DEDUP_REMOVED lines=8> */
.L_x_1120:
[----:B------:R-:W-:Y:S05]  /*1e600*/  BSYNC B1 ;  /* 0x0000000000017941 */ /* 0x000fea0003800000 */
.L_x_1119:
        /* <DEDUP_REMOVED lines=13> */
.L_x_1122:
[----:B------:R-:W-:Y:S05]  /*1e6e0*/  BSYNC B1 ;  /* 0x0000000000017941 */ /* 0x000fea0003800000 */
.L_x_1121:
[----:B------:R-:W-:Y:S01]  /*1e6f0*/  @!P4 IMAD R91, R91, R16, R3 ;  /* 0x000000105b5bc224 */ /* 0x000fe200078e0203 */
[----:B------:R-:W-:Y:S04]  /*1e700*/  BSSY B1, `(.L_x_1123) ;  /* 0x0000006000017945 */ /* 0x000fe80003800000 */
[----:B------:R1:W-:Y:S01]  /*1e710*/  @!P4 STG.E.U8 desc[UR36][R8.64+0x141], R91 ;  /* 0x0001415b0800c986 */ /* 0x0003e2000c101124 */
[----:B------:R-:W-:Y:S05]  /*1e720*/  @P3 BRA `(.L_x_1124) ;  /* 0x00000000000c3947 */ /* 0x000fea0003800000 */
[----:B------:R-:W0:Y:S02]  /*1e730*/  LDG.E.U8 R2, desc[UR36][R10.64+0x148] ;  /* 0x000148240a027981 */ /* 0x000e24000c1e1100 */
[----:B0-----:R-:W-:-:S05]  /*1e740*/  PRMT R6, R2, 0x8880, RZ ;  /* 0x0000888002067816 */ /* 0x001fca00000000ff */
[----:B------:R-:W-:-:S07]  /*1e750*/  IMAD R3, R6, R17, RZ ;  /* 0x0000001106037224 */ /* 0x000fce00078e02ff */
.L_x_1124:
[----:B------:R-:W-:Y:S05]  /*1e760*/  BSYNC B1 ;  /* 0x0000000000017941 */ /* 0x000fea0003800000 */
.L_x_1123:
[----:B0-----:R-:W-:Y:S01]  /*1e770*/  @!P3 IMAD R7, R92, R16, R3 ;  /* 0x000000105c07b224 */ /* 0x001fe200078e0203 */
[----:B------:R-:W-:Y:S04]  /*1e780*/  BSSY B1, `(.L_x_1125) ;  /* 0x0000006000017945 */ /* 0x000fe80003800000 */
[----:B------:R0:W-:Y:S01]  /*1e790*/  @!P3 STG.E.U8 desc[UR36][R4.64+0x148], R7 ;  /* 0x000148070400b986 */ /* 0x0001e2000c101124 */
[----:B------:R-:W-:Y:S05]  /*1e7a0*/  @P6 BRA `(.L_x_1126) ;  /* 0x00000000000c6947 */ /* 0x000fea0003800000 */
[----:B------:R-:W5:Y:S02]  /*1e7b0*/  LDG.E.U8 R2, desc[UR36][R10.64+0x149] ;  /* 0x000149240a027981 */ /* 0x000f64000c1e1100 */
[----:B-----5:R-:W-:-:S05]  /*1e7c0*/  PRMT R6, R2, 0x8880, RZ ;  /* 0x0000888002067816 */ /* 0x020fca00000000ff */
[----:B------:R-:W-:-:S07]  /*1e7d0*/  IMAD R3, R6, R17, RZ ;  /* 0x0000001106037224 */ /* 0x000fce00078e02ff */
.L_x_1126:
[----:B------:R-:W-:Y:S05]  /*1e7e0*/  BSYNC B1 ;  /* 0x0000000000017941 */ /* 0x000fea0003800000 */
.L_x_1125:
        /* <DEDUP_REMOVED lines=11> */
.L_x_1128:
[----:B------:R-:W-:Y:S05]  /*1e8a0*/  BSYNC B1 ;  /* 0x0000000000017941 */ /* 0x000fea0003800000 */
.L_x_1127:
        /* <DEDUP_REMOVED lines=8> */
.L_x_1130:
[----:B------:R-:W-:Y:S05]  /*1e930*/  BSYNC B1 ;  /* 0x0000000000017941 */ /* 0x000fea0003800000 */
.L_x_1129:
        /* <DEDUP_REMOVED lines=11> */
.L_x_1132:
[----:B------:R-:W-:Y:S05]  /*1e9f0*/  BSYNC B1 ;  /* 0x0000000000017941 */ /* 0x000fea0003800000 */
.L_x_1131:
[----:B0-----:R-:W-:Y:S01]  /*1ea00*/  @!P0 IMAD R9, R96, R16, R3 ;  /* 0x0000001060098224 */ /* 0x001fe200078e0203 */
[----:B------:R-:W-:Y:S04]  /*1ea10*/  BSSY B1, `(.L_x_1133) ;  /* 0x0000006000017945 */ /* 0x000fe80003800000 */
[----:B------:R0:W-:Y:S01]  /*1ea20*/  @!P0 STG.E.U8 desc[UR36][R4.64+0x150], R9 ;  /* 0x0001500904008986 */ /* 0x0001e2000c101124 */
[----:B------:R-:W-:Y:S05]  /*1ea30*/  @P5 BRA `(.L_x_1134) ;  /* 0x00000000000c5947 */ /* 0x000fea0003800000 */
[----:B------:R-:W5:Y:S02]  /*1ea40*/  LDG.E.U8 R2, desc[UR36][R10.64+0x151] ;  /* 0x000151240a027981 */ /* 0x000f64000c1e1100 */
[----:B-----5:R-:W-:-:S05]  /*1ea50*/  PRMT R8, R2, 0x8880, RZ ;  /* 0x0000888002087816 */ /* 0x020fca00000000ff */
[----:B------:R-:W-:-:S07]  /*1ea60*/  IMAD R3, R8, R17, RZ ;  /* 0x0000001108037224 */ /* 0x000fce00078e02ff */
.L_x_1134:
[----:B------:R-:W-:Y:S05]  /*1ea70*/  BSYNC B1 ;  /* 0x0000000000017941 */ /* 0x000fea0003800000 */
.L_x_1133:
        /* <DEDUP_REMOVED lines=8> */
.L_x_1136:
[----:B------:R-:W-:Y:S05]  /*1eb00*/  BSYNC B1 ;  /* 0x0000000000017941 */ /* 0x000fea0003800000 */
.L_x_1135:
        /* <DEDUP_REMOVED lines=13> */
.L_x_1138:
[----:B------:R-:W-:Y:S05]  /*1ebe0*/  BSYNC B1 ;  /* 0x0000000000017941 */ /* 0x000fea0003800000 */
.L_x_1137:
[----:B------:R-:W-:Y:S01]  /*1ebf0*/  @!P4 IMAD R99, R99, R16, R3 ;  /* 0x000000106363c224 */ /* 0x000fe200078e0203 */
[----:B------:R-:W-:Y:S04]  /*1ec00*/  BSSY B1, `(.L_x_1139) ;  /* 0x0000006000017945 */ /* 0x000fe80003800000 */
[----:B------:R0:W-:Y:S01]  /*1ec10*/  @!P4 STG.E.U8 desc[UR36][R8.64+0x151], R99 ;  /* 0x000151630800c986 */ /* 0x0001e2000c101124 */
[----:B------:R-:W-:Y:S05]  /*1ec20*/  @P0 BRA `(.L_x_1140) ;  /* 0x00000000000c0947 */ /* 0x000fea0003800000 */
[----:B------:R-:W1:Y:S02]  /*1ec30*/  LDG.E.U8 R2, desc[UR36][R10.64+0x158] ;  /* 0x000158240a027981 */ /* 0x000e64000c1e1100 */
[----:B-1----:R-:W-:-:S05]  /*1ec40*/  PRMT R6, R2, 0x8880, RZ ;  /* 0x0000888002067816 */ /* 0x002fca00000000ff */
[----:B------:R-:W-:-:S07]  /*1ec50*/  IMAD R3, R6, R17, RZ ;  /* 0x0000001106037224 */ /* 0x000fce00078e02ff */
.L_x_1140:
[----:B------:R-:W-:Y:S05]  /*1ec60*/  BSYNC B1 ;  /* 0x0000000000017941 */ /* 0x000fea0003800000 */
.L_x_1139:
[----:B-1----:R-:W-:Y:S01]  /*1ec70*/  @!P0 IMAD R7, R100, R16, R3 ;  /* 0x0000001064078224 */ /* 0x002fe200078e0203 */
[----:B------:R-:W-:Y:S04]  /*1ec80*/  BSSY B1, `(.L_x_1141) ;  /* 0x0000006000017945 */ /* 0x000fe80003800000 */
[----:B------:R1:W-:Y:S01]  /*1ec90*/  @!P0 STG.E.U8 desc[UR36][R4.64+0x158], R7 ;  /* 0x0001580704008986 */ /* 0x0003e2000c101124 */
[----:B------:R-:W-:Y:S05]  /*1eca0*/  @P6 BRA `(.L_x_1142) ;  /* 0x00000000000c6947 */ /* 0x000fea0003800000 */
[----:B------:R-:W5:Y:S02]  /*1ecb0*/  LDG.E.U8 R2, desc[UR36][R10.64+0x159] ;  /* 0x000159240a027981 */ /* 0x000f64000c1e1100 */
[----:B-----5:R-:W-:-:S05]  /*1ecc0*/  PRMT R6, R2, 0x8880, RZ ;  /* 0x0000888002067816 */ /* 0x020fca00000000ff */
[----:B------:R-:W-:-:S07]  /*1ecd0*/  IMAD R3, R6, R17, RZ ;  /* 0x0000001106037224 */ /* 0x000fce00078e02ff */
.L_x_1142:
[----:B------:R-:W-:Y:S05]  /*1ece0*/  BSYNC B1 ;  /* 0x0000000000017941 */ /* 0x000fea0003800000 */
.L_x_1141:
        /* <DEDUP_REMOVED lines=11> */
.L_x_1144:
[----:B------:R-:W-:Y:S05]  /*1eda0*/  BSYNC B1 ;  /* 0x0000000000017941 */ /* 0x000fea0003800000 */
.L_x_1143:
        /* <DEDUP_REMOVED lines=8> */
.L_x_1146:
[----:B------:R-:W-:Y:S05]  /*1ee30*/  BSYNC B1 ;  /* 0x0000000000017941 */ /* 0x000fea0003800000 */
.L_x_1145:
        /* <DEDUP_REMOVED lines=11> */
.L_x_1148:
[----:B------:R-:W-:Y:S05]  /*1eef0*/  BSYNC B1 ;  /* 0x0000000000017941 */ /* 0x000fea0003800000 */
.L_x_1147:
[----:B-1----:R-:W-:Y:S01]  /*1ef00*/  @!P3 IMAD R9, R104, R16, R3 ;  /* 0x000000106809b224 */ /* 0x002fe200078e0203 */
[----:B------:R-:W-:Y:S04]  /*1ef10*/  BSSY B1, `(.L_x_1149) ;  /* 0x0000006000017945 */ /* 0x000fe80003800000 */
[----:B------:R1:W-:Y:S01]  /*1ef20*/  @!P3 STG.E.U8 desc[UR36][R4.64+0x160], R9 ;  /* 0x000160090400b986 */ /* 0x0003e2000c101124 */
[----:B------:R-:W-:Y:S05]  /*1ef30*/  @P5 BRA `(.L_x_1150) ;  /* 0x00000000000c5947 */ /* 0x000fea0003800000 */
[----:B------:R-:W5:Y:S02]  /*1ef40*/  LDG.E.U8 R2, desc[UR36][R10.64+0x161] ;  /* 0x000161240a027981 */ /* 0x000f64000c1e1100 */
[----:B-----5:R-:W-:-:S05]  /*1ef50*/  PRMT R8, R2, 0x8880, RZ ;  /* 0x0000888002087816 */ /* 0x020fca00000000ff */
[----:B------:R-:W-:-:S07]  /*1ef60*/  IMAD R3, R8, R17, RZ ;  /* 0x0000001108037224 */ /* 0x000fce00078e02ff */
.L_x_1150:
[----:B------:R-:W-:Y:S05]  /*1ef70*/  BSYNC B1 ;  /* 0x0000000000017941 */ /* 0x000fea0003800000 */
.L_x_1149:
        /* <DEDUP_REMOVED lines=8> */
.L_x_1152:
[----:B------:R-:W-:Y:S05]  /*1f000*/  BSYNC B1 ;  /* 0x0000000000017941 */ /* 0x000fea0003800000 */
.L_x_1151:
        /* <DEDUP_REMOVED lines=13> */
.L_x_1154:
[----:B------:R-:W-:Y:S05]  /*1f0e0*/  BSYNC B1 ;  /* 0x0000000000017941 */ /* 0x000fea0003800000 */
.L_x_1153:
[----:B------:R-:W-:Y:S01]  /*1f0f0*/  @!P4 IMAD R107, R107, R16, R3 ;  /* 0x000000106b6bc224 */ /* 0x000fe200078e0203 */
[----:B------:R-:W-:Y:S04]  /*1f100*/  BSSY B1, `(.L_x_1155) ;  /* 0x0000006000017945 */ /* 0x000fe80003800000 */
[----:B------:R1:W-:Y:S01]  /*1f110*/  @!P4 STG.E.U8 desc[UR36][R8.64+0x161], R107 ;  /* 0x0001616b0800c986 */ /* 0x0003e2000c101124 */
[----:B------:R-:W-:Y:S05]  /*1f120*/  @P3 BRA `(.L_x_1156) ;  /* 0x00000000000c3947 */ /* 0x000fea0003800000 */
[----:B------:R-:W0:Y:S02]  /*1f130*/  LDG.E.U8 R2, desc[UR36][R10.64+0x168] ;  /* 0x000168240a027981 */ /* 0x000e24000c1e1100 */
[----:B0-----:R-:W-:-:S05]  /*1f140*/  PRMT R6, R2, 0x8880, RZ ;  /* 0x0000888002067816 */ /* 0x001fca00000000ff */
[----:B------:R-:W-:-:S07]  /*1f150*/  IMAD R3, R6, R17, RZ ;  /* 0x0000001106037224 */ /* 0x000fce00078e02ff */
.L_x_1156:
[----:B------:R-:W-:Y:S05]  /*1f160*/  BSYNC B1 ;  /* 0x0000000000017941 */ /* 0x000fea0003800000 */
.L_x_1155:
[----:B0-----:R-:W-:Y:S01]  /*1f170*/  @!P3 IMAD R7, R108, R16, R3 ;  /* 0x000000106c07b224 */ /* 0x001fe200078e0203 */
[----:B------:R-:W-:Y:S04]  /*1f180*/  BSSY B1, `(.L_x_1157) ;  /* 0x0000006000017945 */ /* 0x000fe80003800000 */
[----:B------:R0:W-:Y:S01]  /*1f190*/  @!P3 STG.E.U8 desc[UR36][R4.64+0x168], R7 ;  /* 0x000168070400b986 */ /* 0x0001e2000c101124 */
[----:B------:R-:W-:Y:S05]  /*1f1a0*/  @P6 BRA `(.L_x_1158) ;  /* 0x00000000000c6947 */ /* 0x000fea0003800000 */
[----:B------:R-:W5:Y:S02]  /*1f1b0*/  LDG.E.U8 R2, desc[UR36][R10.64+0x169] ;  /* 0x000169240a027981 */ /* 0x000f64000c1e1100 */
[----:B-----5:R-:W-:-:S05]  /*1f1c0*/  PRMT R6, R2, 0x8880, RZ ;  /* 0x0000888002067816 */ /* 0x020fca00000000ff */
[----:B------:R-:W-:-:S07]  /*1f1d0*/  IMAD R3, R6, R17, RZ ;  /* 0x0000001106037224 */ /* 0x000fce00078e02ff */
.L_x_1158:
[----:B------:R-:W-:Y:S05]  /*1f1e0*/  BSYNC B1 ;  /* 0x0000000000017941 */ /* 0x000fea0003800000 */
.L_x_1157:
[----:B------:R-:W-:Y:S01]  /*1f1f0*/  @!P6 IMAD R109, R109, R16, R3 ;  /* 0x000000106d6de224 */ /* 0x000fe200078e0203 */
[----:B------:R-:W-:Y:S01]  /*1f200*/  @!P0 IADD3 R6, P4, R4, UR45, RZ ;  /* 0x0000002d04068c10 */ /* 0x000fe2000ff9e0ff */
[----:B------:R-:W-:Y:S01]  /*1f210*/  BSSY B1, `(.L_x_1159) ;  /* 0x000000a000017945 */ /* 0x000fe20003800000 */
[C---:B------:R-:W-:Y:S02]  /*1f220*/  ISETP.LT.OR P3, PT, R0.reuse, 0x171, !P1 ;  /* 0x000001710000780c */ /* 0x040fe40004f61670 */
[----:B------:R2:W-:Y:S01]  /*1f230*/  @!P6 STG.E.U8 desc[UR36][R4.64+0x169], R109 ;  /* 0x0001696d0400e986 */ /* 0x0005e2000c101124 */
[----:B0-----:R-:W-:Y:S02]  /*1f240*/  @!P0 IADD3.X R7, R5, UR44, RZ, P4, !PT ;  /* 0x0000002c05078c10 */ /* 0x001fe4000a7fe4ff */
[----:B------:R-:W-:Y:S02]  /*1f250*/  ISETP.LT.OR P6, PT, R0, 0x171, !P2 ;  /* 0x000001710000780c */ /* 0x000fe400057c1670 */
[----:B-1----:R-:W-:Y:S01]  /*1f260*/  @!P5 IADD3 R8, P4, R4, UR45, RZ ;  /* 0x0000002d0408dc10 */ /* 0x002fe2000ff9e0ff */
[----:B------:R-:W-:-:S12]  /*1f270*/  @P0 BRA `(.L_x_1160) ;  /* 0x00000000000c0947 */ /* 0x000fd80003800000 */
[----:B------:R-:W5:Y:S02]  /*1f280*/  LDG.E.U8 R2, desc[UR36][R12.64+0x168] ;  /* 0x000168240c027981 */ /* 0x000f64000c1e1100 */
[----:B-----5:R-:W-:-:S05]  /*1f290*/  PRMT R14, R2, 0x8880, RZ ;  /* 0x00008880020e7816 */ /* 0x020fca00000000ff */
[----:B------:R-:W-:-:S07]  /*1f2a0*/  IMAD R3, R14, R17, RZ ;  /* 0x000000110e037224 */ /* 0x000fce00078e02ff */
.L_x_1160:
[----:B------:R-:W-:Y:S05]  /*1f2b0*/  BSYNC B1 ;  /* 0x0000000000017941 */ /* 0x000fea0003800000 */
.L_x_1159:
        /* <DEDUP_REMOVED lines=8> */
.L_x_1162:
[----:B------:R-:W-:Y:S05]  /*1f340*/  BSYNC B1 ;  /* 0x0000000000017941 */ /* 0x000fea0003800000 */
.L_x_1161:
[----:B------:R-:W-:Y:S01]  /*1f350*/  @!P5 IMAD R111, R111, R16, R3 ;  /* 0x000000106f6fd224 */ /* 0x000fe200078e0203 */
[----:B------:R-:W-:Y:S04]  /*1f360*/  BSSY B1, `(.L_x_1163) ;  /* 0x0000006000017945 */ /* 0x000fe80003800000 */
[----:B------:R1:W-:Y:S01]  /*1f370*/  @!P5 STG.E.U8 desc[UR36][R8.64+0x169], R111 ;  /* 0x0001696f0800d986 */ /* 0x0003e2000c101124 */
[----:B------:R-:W-:Y:S05]  /*1f380*/  @P6 BRA `(.L_x_1164) ;  /* 0x00000000000c6947 */ /* 0x000fea0003800000 */
[----:B------:R-:W0:Y:S02]  /*1f390*/  LDG.E.U8 R2, desc[UR36][R10.64+0x170] ;  /* 0x000170240a027981 */ /* 0x000e24000c1e1100 */
[----:B0-----:R-:W-:-:S05]  /*1f3a0*/  PRMT R6, R2, 0x8880, RZ ;  /* 0x0000888002067816 */ /* 0x001fca00000000ff */
[----:B------:R-:W-:-:S07]  /*1f3b0*/  IMAD R3, R6, R17, RZ ;  /* 0x0000001106037224 */ /* 0x000fce00078e02ff */
.L_x_1164:
[----:B------:R-:W-:Y:S05]  /*1f3c0*/  BSYNC B1 ;  /* 0x0000000000017941 */ /* 0x000fea0003800000 */
.L_x_1163:
[----:B------:R-:W-:Y:S01]  /*1f3d0*/  ISETP.LT.OR P5, PT, R0, 0x172, !P2 ;  /* 0x000001720000780c */ /* 0x000fe200057a1670 */
[----:B-1----:R-:W-:Y:S01]  /*1f3e0*/  @!P6 IMAD R9, R112, R16, R3 ;  /* 0x000000107009e224 */ /* 0x002fe200078e0203 */
[----:B------:R-:W-:Y:S01]  /*1f3f0*/  BSSY B1, `(.L_x_1165) ;  /* 0x0000009000017945 */ /* 0x000fe20003800000 */
[C---:B------:R-:W-:Y:S02]  /*1f400*/  ISETP.LT.OR P4, PT, R0.reuse, 0x172, !P1 ;  /* 0x000001720000780c */ /* 0x040fe40004f81670 */
[----:B------:R-:W-:Y:S01]  /*1f410*/  ISETP.LT.OR P0, PT, R0, 0x179, !P1 ;  /* 0x000001790000780c */ /* 0x000fe20004f01670 */
[----:B------:R1:W-:Y:S01]  /*1f420*/  @!P6 STG.E.U8 desc[UR36][R4.64+0x170], R9 ;  /* 0x000170090400e986 */ /* 0x0003e2000c101124 */
[----:B0-----:R-:W-:-:S06]  /*1f430*/  @!P3 IADD3 R6, P6, R4, UR45, RZ ;  /* 0x0000002d0406bc10 */ /* 0x001fcc000ffde0ff */
[----:B------:R-:W-:Y:S07]  /*1f440*/  @P5 BRA `(.L_x_1166) ;  /* 0x00000000000c5947 */ /* 0x000fee0003800000 */
[----:B------:R-:W5:Y:S02]  /*1f450*/  LDG.E.U8 R2, desc[UR36][R10.64+0x171] ;  /* 0x000171240a027981 */ /* 0x000f64000c1e1100 */
[----:B-----5:R-:W-:-:S05]  /*1f460*/  PRMT R8, R2, 0x8880, RZ ;  /* 0x0000888002087816 */ /* 0x020fca00000000ff */
[----:B------:R-:W-:-:S07]  /*1f470*/  IMAD R3, R8, R17, RZ ;  /* 0x0000001108037224 */ /* 0x000fce00078e02ff */
.L_x_1166:
[----:B------:R-:W-:Y:S05]  /*1f480*/  BSYNC B1 ;  /* 0x0000000000017941 */ /* 0x000fea0003800000 */
.L_x_1165:
        /* <DEDUP_REMOVED lines=8> */
.L_x_1168:
[----:B------:R-:W-:Y:S05]  /*1f510*/  BSYNC B1 ;  /* 0x0000000000017941 */ /* 0x000fea0003800000 */
.L_x_1167:
[----:B------:R-:W-:Y:S01]  /*1f520*/  @!P3 IMAD R15, R114, R16, R3 ;  /* 0x00000010720fb224 */ /* 0x000fe200078e0203 */
[----:B------:R-:W-:Y:S01]  /*1f530*/  BSSY B1, `(.L_x_1169) ;  /* 0x000000b000017945 */ /* 0x000fe20003800000 */
[C---:B------:R-:W-:Y:S02]  /*1f540*/  ISETP.LT.OR P5, PT, R0.reuse, 0x179, !P2 ;  /* 0x000001790000780c */ /* 0x040fe400057a1670 */
[----:B------:R-:W-:Y:S01]  /*1f550*/  ISETP.LT.OR P2, PT, R0, 0x17a, !P2 ;  /* 0x0000017a0000780c */ /* 0x000fe20005741670 */
[----:B------:R0:W-:Y:S01]  /*1f560*/  @!P3 STG.E.U8 desc[UR36][R6.64+0x170], R15 ;  /* 0x0001700f0600b986 */ /* 0x0001e2000c101124 */
[C---:B------:R-:W-:Y:S02]  /*1f570*/  @!P4 IADD3 R8, P3, R4.reuse, UR45, RZ ;  /* 0x0000002d0408cc10 */ /* 0x040fe4000ff7e0ff */
[----:B------:R-:W-:Y:S02]  /*1f580*/  @!P0 IADD3 R14, P6, R4, UR45, RZ ;  /* 0x0000002d040e8c10 */ /* 0x000fe4000ffde0ff */
[----:B-1----:R-:W-:Y:S01]  /*1f590*/  @!P4 IADD3.X R9, R5, UR44, RZ, P3, !PT ;  /* 0x0000002c0509cc10 */ /* 0x002fe20009ffe4ff */
[----:B------:R-:W-:Y:S10]  /*1f5a0*/  @P4 BRA `(.L_x_1170) ;  /* 0x00000000000c4947 */ /* 0x000ff40003800000 */
[----:B------:R-:W0:Y:S02]  /*1f5b0*/  LDG.E.U8 R2, desc[UR36][R12.64+0x171] ;  /* 0x000171240c027981 */ /* 0x000e24000c1e1100 */
[----:B0-----:R-:W-:-:S05]  /*1f5c0*/  PRMT R6, R2, 0x8880, RZ ;  /* 0x0000888002067816 */ /* 0x001fca00000000ff */
[----:B------:R-:W-:-:S07]  /*1f5d0*/  IMAD R3, R6, R17, RZ ;  /* 0x0000001106037224 */ /* 0x000fce00078e02ff */
.L_x_1170:
[----:B------:R-:W-:Y:S05]  /*1f5e0*/  BSYNC B1 ;  /* 0x0000000000017941 */ /* 0x000fea0003800000 */
.L_x_1169:
[----:B------:R-:W-:Y:S01]  /*1f5f0*/  @!P4 IMAD R115, R115, R16, R3 ;  /* 0x000000107373c224 */ /* 0x000fe200078e0203 */
[----:B------:R-:W-:Y:S04]  /*1f600*/  BSSY B1, `(.L_x_1171) ;  /* 0x0000006000017945 */ /* 0x000fe80003800000 */
[----:B------:R1:W-:Y:S01]  /*1f610*/  @!P4 STG.E.U8 desc[UR36][R8.64+0x171], R115 ;  /* 0x000171730800c986 */ /* 0x0003e2000c101124 */
[----:B------:R-:W-:Y:S05]  /*1f620*/  @P5 BRA `(.L_x_1172) ;  /* 0x00000000000c5947 */ /* 0x000fea0003800000 */
[----:B------:R-:W0:Y:S02]  /*1f630*/  LDG.E.U8 R2, desc[UR36][R10.64+0x178] ;  /* 0x000178240a027981 */ /* 0x000e24000c1e1100 */
[----:B0-----:R-:W-:-:S05]  /*1f640*/  PRMT R6, R2, 0x8880, RZ ;  /* 0x0000888002067816 */ /* 0x001fca00000000ff */
[----:B------:R-:W-:-:S07]  /*1f650*/  IMAD R3, R6, R17, RZ ;  /* 0x0000001106037224 */ /* 0x000fce00078e02ff */
.L_x_1172:
[----:B------:R-:W-:Y:S05]  /*1f660*/  BSYNC B1 ;  /* 0x0000000000017941 */ /* 0x000fea0003800000 */
.L_x_1171:
[----:B0-----:R-:W-:Y:S01]  /*1f670*/  @!P5 IMAD R7, R116, R16, R3 ;  /* 0x000000107407d224 */ /* 0x001fe200078e0203 */
[----:B------:R-:W-:Y:S04]  /*1f680*/  BSSY B1, `(.L_x_1173) ;  /* 0x0000006000017945 */ /* 0x000fe80003800000 */
[----:B------:R0:W-:Y:S01]  /*1f690*/  @!P5 STG.E.U8 desc[UR36][R4.64+0x178], R7 ;  /* 0x000178070400d986 */ /* 0x0001e2000c101124 */
[----:B------:R-:W-:Y:S05]  /*1f6a0*/  @P2 BRA `(.L_x_1174) ;  /* 0x00000000000c2947 */ /* 0x000fea0003800000 */
[----:B------:R-:W5:Y:S02]  /*1f6b0*/  LDG.E.U8 R2, desc[UR36][R10.64+0x179] ;  /* 0x000179240a027981 */ /* 0x000f64000c1e1100 */
[----:B-----5:R-:W-:-:S05]  /*1f6c0*/  PRMT R6, R2, 0x8880, RZ ;  /* 0x0000888002067816 */ /* 0x020fca00000000ff */
[----:B------:R-:W-:-:S07]  /*1f6d0*/  IMAD R3, R6, R17, RZ ;  /* 0x0000001106037224 */ /* 0x000fce00078e02ff */
.L_x_1174:
[----:B------:R-:W-:Y:S05]  /*1f6e0*/  BSYNC B1 ;  /* 0x0000000000017941 */ /* 0x000fea0003800000 */
.L_x_1173:
        /* <DEDUP_REMOVED lines=8> */
.L_x_1176:
[----:B------:R-:W-:Y:S05]  /*1f770*/  BSYNC B1 ;  /* 0x0000000000017941 */ /* 0x000fea0003800000 */
.L_x_1175:
[----:B0-----:R-:W-:Y:S01]  /*1f780*/  @!P0 IMAD R7, R118, R16, R3 ;  /* 0x0000001076078224 */ /* 0x001fe200078e0203 */
[----:B------:R-:W-:Y:S01]  /*1f790*/  ISETP.LT.OR P1, PT, R0, 0x17a, !P1 ;  /* 0x0000017a0000780c */ /* 0x000fe20004f21670 */
[----:B------:R-:W-:Y:S03]  /*1f7a0*/  BSSY B1, `(.L_x_1177) ;  /* 0x0000006000017945 */ /* 0x000fe60003800000 */
[----:B------:R0:W-:Y:S09]  /*1f7b0*/  @!P0 STG.E.U8 desc[UR36][R14.64+0x178], R7 ;  /* 0x000178070e008986 */ /* 0x0001f2000c101124 */
[----:B------:R-:W-:Y:S05]  /*1f7c0*/  @P1 BRA `(.L_x_1178) ;  /* 0x00000000000c1947 */ /* 0x000fea0003800000 */
[----:B------:R-:W5:Y:S02]  /*1f7d0*/  LDG.E.U8 R2, desc[UR36][R12.64+0x179] ;  /* 0x000179240c027981 */ /* 0x000f64000c1e1100 */
[----:B-----5:R-:W-:-:S05]  /*1f7e0*/  PRMT R0, R2, 0x8880, RZ ;  /* 0x0000888002007816 */ /* 0x020fca00000000ff */
[----:B------:R-:W-:-:S07]  /*1f7f0*/  IMAD R3, R0, R17, RZ ;  /* 0x0000001100037224 */ /* 0x000fce00078e02ff */
.L_x_1178:
[----:B------:R-:W-:Y:S05]  /*1f800*/  BSYNC B1 ;  /* 0x0000000000017941 */ /* 0x000fea0003800000 */
.L_x_1177:
[----:B------:R-:W-:Y:S01]  /*1f810*/  IMAD R3, R119, R16, R3 ;  /* 0x0000001077037224 */ /* 0x000fe200078e0203 */
[----:B------:R-:W-:Y:S06]  /*1f820*/  @P1 BRA `(.L_x_1179) ;  /* 0x000000b400741947 */ /* 0x000fec0003800000 */
[----:B--234-:R-:W-:-:S04]  /*1f830*/  IADD3 R4, P0, R4, UR45, RZ ;  /* 0x0000002d04047c10 */ /* 0x01cfc8000ff1e0ff */
[----:B------:R-:W-:-:S05]  /*1f840*/  IADD3.X R5, R5, UR44, RZ, P0, !PT ;  /* 0x0000002c05057c10 */ /* 0x000fca00087fe4ff */
[----:B------:R2:W-:Y:S01]  /*1f850*/  STG.E.U8 desc[UR36][R4.64+0x179], R3 ;  /* 0x0001790304007986 */ /* 0x0005e2000c101124 */
[----:B------:R-:W-:Y:S05]  /*1f860*/  BRA `(.L_x_1179) ;  /* 0x000000b400647947 */ /* 0x000fea0003800000 */
.L_x_30:
[----:B------:R-:W2:Y:S01]  /*1f870*/  LDL.LU R3, [R1+0x480] ;  /* 0x0004800001037983 */ /* 0x000ea20000300800 */
[----:B------:R-:W-:Y:S01]  /*1f880*/  ISETP.GE.AND P3, PT, R19, 0x1, PT ;  /* 0x000000011300780c */ /* 0x000fe20003f66270 */
[----:B------:R-:W-:Y:S02]  /*1f890*/  ULDC.64 UR4, c[0x0][0x5c0] ;  /* 0x0001700000047ab9 */ /* 0x000fe40000000a00 */
[----:B------:R-:W3:Y:S01]  /*1f8a0*/  LDL.LU R4, [R1+0x484] ;  /* 0x0004840001047983 */ /* 0x000ee20000300800 */
[----:B------:R-:W-:-:S03]  /*1f8b0*/  ISETP.LT.OR P0, PT, R0, 0x1, !P3 ;  /* 0x000000010000780c */ /* 0x000fc60005f01670 */
[----:B------:R-:W4:Y:S01]  /*1f8c0*/  LDL.LU R6, [R1+0x510] ;  /* 0x0005100001067983 */ /* 0x000f220000300800 */
[----:B------:R-:W-:-:S03]  /*1f8d0*/  IADD3 R8, P1, R8, UR4, RZ ;  /* 0x0000000408087c10 */ /* 0x000fc6000ff3e0ff */
[----:B------:R-:W5:Y:S04]  /*1f8e0*/  LDL.LU R10, [R1+0x514] ;  /* 0x00051400010a7983 */ /* 0x000f680000300800 */
[----:B------:R-:W5:Y:S01]  /*1f8f0*/  LDL.LU R7, [R1+0x518] ;  /* 0x0005180001077983 */ /* 0x000f620000300800 */
[----:B------:R-:W-:-:S03]  /*1f900*/  IADD3.X R9, R14, UR5, RZ, P1, !PT ;  /* 0x000000050e097c10 */ /* 0x000fc60008ffe4ff */
[----:B------:R-:W5:Y:S04]  /*1f910*/  LDL.LU R235, [R1+0x590] ;  /* 0x0005900001eb7983 */ /* 0x000f680000300800 */
        /* <DEDUP_REMOVED lines=27> */
[----:B------:R-:W5:Y:S01]  /*1fad0*/  LDL.LU R14, [R1+0x58c] ;  /* 0x00058c00010e7983 */ /* 0x000f620000300800 */
[----:B------:R-:W-:-:S04]  /*1fae0*/  ISETP.GE.AND P1, PT, R19, 0x9, PT ;  /* 0x000000091300780c */ /* 0x000fc80003f26270 */
[----:B------:R-:W-:Y:S01]  /*1faf0*/  ISETP.LT.OR P2, PT, R0, 0x1, !P1 ;  /* 0x000000010000780c */ /* 0x000fe20004f41670 */
[----:B--2---:R-:W-:-:S05]  /*1fb00*/  @!P0 IMAD R3, R3, R16, RZ ;  /* 0x0000001003038224 */ /* 0x004fca00078e02ff */
[----:B------:R3:W-:Y:S01]  /*1fb10*/  @!P0 STG.E.U8 desc[UR36][R8.64], R3 ;  /* 0x0000000308008986 */ /* 0x0007e2000c101124 */
[----:B------:R-:W-:-:S13]  /*1fb20*/  ISETP.LT.OR P0, PT, R0, 0x2, !P3 ;  /* 0x000000020000780c */ /* 0x000fda0005f01670 */
[----:B---3--:R-:W-:Y:S02]  /*1fb30*/  @!P0 IMAD R3, R4, R16, RZ ;  /* 0x0000001004038224 */ /* 0x008fe400078e02ff */
[----:B------:R-:W-:Y:S02]  /*1fb40*/  @!P0 IMAD.MOV.U32 R4, RZ, RZ, R8 ;  /* 0x000000ffff048224 */ /* 0x000fe400078e0008 */
[----:B------:R-:W-:-:S05]  /*1fb50*/  @!P0 IMAD.MOV.U32 R5, RZ, RZ, R9 ;  /* 0x000000ffff058224 */ /* 0x000fca00078e0009 */
[----:B------:R0:W-:Y:S04]  /*1fb60*/  @!P0 STG.E.U8 desc[UR36][R4.64+0x1], R3 ;  /* 0x0000010304008986 */ /* 0x0001e8000c101124 */
[----:B0-----:R-:W2:Y:S01]  /*1fb70*/  LDL.LU R3, [R1+0x488] ;  /* 0x0004880001037983 */ /* 0x001ea20000300800 */
[----:B------:R-:W-:Y:S02]  /*1fb80*/  @!P2 IADD3 R4, P4, R8, UR45, RZ ;  /* 0x0000002d0804ac10 */ /* 0x000fe4000ff9e0ff */
[----:B------:R-:W-:Y:S02]  /*1fb90*/  ISETP.LT.OR P0, PT, R0, 0x2, !P1 ;  /* 0x000000020000780c */ /* 0x000fe40004f01670 */
[----:B------:R-:W-:Y:S01]  /*1fba0*/  @!P2 IADD3.X R5, R9, UR44, RZ, P4, !PT ;  /* 0x0000002c0905ac10 */ /* 0x000fe2000a7fe4ff */
[----:B--2---:R-:W-:-:S05]  /*1fbb0*/  @!P2 IMAD R3, R3, R16, RZ ;  /* 0x000000100303a224 */ /* 0x004fca00078e02ff */
        /* <DEDUP_REMOVED lines=8> */
[----:B------:R-:W-:Y:S01]  /*1fc40*/  @!P2 IMAD.MOV.U32 R4, RZ, RZ, R8 ;  /* 0x000000ffff04a224 */ /* 0x000fe200078e0008 */
[----:B------:R-:W-:Y:S01]  /*1fc50*/  ISETP.LT.OR P0, PT, R0, 0xa, !P3 ;  /* 0x0000000a0000780c */ /* 0x000fe20005f01670 */
[----:B--2---:R-:W-:Y:S02]  /*1fc60*/  @!P2 IMAD R3, R5, R16, RZ ;  /* 0x000000100503a224 */ /* 0x004fe400078e02ff */
[----:B------:R-:W-:-:S05]  /*1fc70*/  @!P2 IMAD.MOV.U32 R5, RZ, RZ, R9 ;  /* 0x000000ffff05a224 */ /* 0x000fca00078e0009 */
        /* <DEDUP_REMOVED lines=177> */
[C---:B------:R-:W-:Y:S02]  /*20790*/  ISETP.LT.OR P2, PT, R0.reuse, 0x42, !P1 ;  /* 0x000000420000780c */ /* 0x040fe40004f41670 */
[----:B------:R-:W-:Y:S02]  /*207a0*/  @!P5 IADD3.X R5, R9, UR44, RZ, P0, !PT ;  /* 0x0000002c0905dc10 */ /* 0x000fe400087fe4ff */
[----:B------:R-:W-:Y:S01]  /*207b0*/  ISETP.LT.OR P4, PT, R0, 0x49, !P3 ;  /* 0x000000490000780c */ /* 0x000fe20005f81670 */
[----:B--2---:R-:W-:-:S05]  /*207c0*/  @!P5 IMAD R3, R3, R16, RZ ;  /* 0x000000100303d224 */ /* 0x004fca00078e02ff */
[----:B------:R0:W-:Y:S04]  /*207d0*/  @!P5 STG.E.U8 desc[UR36][R4.64+0x40], R3 ;  /* 0x000040030400d986 */ /* 0x0001e8000c101124 */
[----:B0-----:R-:W2:Y:S01]  /*207e0*/  LDL.LU R3, [R1+0x50c] ;  /* 0x00050c0001037983 */ /* 0x001ea20000300800 */
[----:B------:R-:W-:Y:S02]  /*207f0*/  @!P2 IADD3 R4, P6, R8, UR45, RZ ;  /* 0x0000002d0804ac10 */ /* 0x000fe4000ffde0ff */
[----:B----4-:R-:W-:Y:S01]  /*20800*/  @!P4 IMAD R6, R6, R16, RZ ;  /* 0x000000100606c224 */ /* 0x010fe200078e02ff */
[C---:B------:R-:W-:Y:S02]  /*20810*/  ISETP.LT.OR P0, PT, R0.reuse, 0x49, !P1 ;  /* 0x000000490000780c */ /* 0x040fe40004f01670 */
[----:B------:R-:W-:-:S02]  /*20820*/  ISETP.LT.OR P5, PT, R0, 0x4a, !P3 ;  /* 0x0000004a0000780c */ /* 0x000fc40005fa1670 */
[----:B------:R-:W-:-:S11]  /*20830*/  @!P2 IADD3.X R5, R9, UR44, RZ, P6, !PT ;  /* 0x0000002c0905ac10 */ /* 0x000fd6000b7fe4ff */
[-C--:B-----5:R-:W-:Y:S02]  /*20840*/  @!P5 IMAD R10, R10, R16.reuse, RZ ;  /* 0x000000100a0ad224 */ /* 0x0a0fe400078e02ff */
[----:B--2---:R-:W-:-:S05]  /*20850*/  @!P2 IMAD R3, R3, R16, RZ ;  /* 0x000000100303a224 */ /* 0x004fca00078e02ff */
[----:B------:R0:W-:Y:S02]  /*20860*/  @!P2 STG.E.U8 desc[UR36][R4.64+0x41], R3 ;  /* 0x000041030400a986 */ /* 0x0001e4000c101124 */
[--C-:B0-----:R-:W-:Y:S02]  /*20870*/  @!P4 IMAD.MOV.U32 R4, RZ, RZ, R8.reuse ;  /* 0x000000ffff04c224 */ /* 0x101fe400078e0008 */
[--C-:B------:R-:W-:Y:S02]  /*20880*/  @!P4 IMAD.MOV.U32 R5, RZ, RZ, R9.reuse ;  /* 0x000000ffff05c224 */ /* 0x100fe400078e0009 */
[----:B------:R-:W-:Y:S02]  /*20890*/  @!P0 IMAD R3, R7, R16, RZ ;  /* 0x0000001007038224 */ /* 0x000fe400078e02ff */
[----:B------:R-:W-:Y:S01]  /*208a0*/  @!P5 IMAD.MOV.U32 R7, RZ, RZ, R9 ;  /* 0x000000ffff07d224 */ /* 0x000fe200078e0009 */
[----:B------:R0:W-:Y:S01]  /*208b0*/  @!P4 STG.E.U8 desc[UR36][R4.64+0x48], R6 ;  /* 0x000048060400c986 */ /* 0x0001e2000c101124 */
[----:B------:R-:W-:Y:S01]  /*208c0*/  ISETP.LT.OR P4, PT, R0, 0x4a, !P1 ;  /* 0x0000004a0000780c */ /* 0x000fe20004f81670 */
[----:B0-----:R-:W-:Y:S01]  /*208d0*/  @!P5 IMAD.MOV.U32 R6, RZ, RZ, R8 ;  /* 0x000000ffff06d224 */ /* 0x001fe200078e0008 */
[----:B------:R-:W-:-:S04]  /*208e0*/  @!P0 IADD3 R4, P2, R8, UR45, RZ ;  /* 0x0000002d08048c10 */ /* 0x000fc8000ff5e0ff */
[----:B------:R0:W-:Y:S01]  /*208f0*/  @!P5 STG.E.U8 desc[UR36][R6.64+0x49], R10 ;  /* 0x0000490a0600d986 */ /* 0x0001e2000c101124 */
[----:B------:R-:W-:-:S03]  /*20900*/  @!P0 IADD3.X R5, R9, UR44, RZ, P2, !PT ;  /* 0x0000002c09058c10 */ /* 0x000fc600097fe4ff */
[----:B0-----:R-:W2:Y:S04]  /*20910*/  LDL.LU R10, [R1+0x51c] ;  /* 0x00051c00010a7983 */ /* 0x001ea80000300800 */
[----:B------:R-:W3:Y:S04]  /*20920*/  LDL.LU R6, [R1+0x520] ;  /* 0x0005200001067983 */ /* 0x000ee80000300800 */
[----:B------:R-:W4:Y:S01]  /*20930*/  LDL.LU R7, [R1+0x524] ;  /* 0x0005240001077983 */ /* 0x000f220000300800 */
[C---:B------:R-:W-:Y:S02]  /*20940*/  ISETP.LT.OR P2, PT, R0.reuse, 0x51, !P3 ;  /* 0x000000510000780c */ /* 0x040fe40005f41670 */
[C---:B------:R-:W-:Y:S01]  /*20950*/  ISETP.LT.OR P5, PT, R0.reuse, 0x52, !P3 ;  /* 0x000000520000780c */ /* 0x040fe20005fa1670 */
[----:B------:R0:W-:Y:S01]  /*20960*/  @!P0 STG.E.U8 desc[UR36][R4.64+0x48], R3 ;  /* 0x0000480304008986 */ /* 0x0001e2000c101124 */
[----:B------:R-:W-:-:S02]  /*20970*/  ISETP.LT.OR P0, PT, R0, 0x51, !P1 ;  /* 0x000000510000780c */ /* 0x000fc40004f01670 */
[----:B0-----:R-:W-:-:S04]  /*20980*/  @!P4 IADD3 R4, P6, R8, UR45, RZ ;  /* 0x0000002d0804cc10 */ /* 0x001fc8000ffde0ff */
[----:B------:R-:W-:Y:S01]  /*20990*/  @!P4 IADD3.X R5, R9, UR44, RZ, P6, !PT ;  /* 0x0000002c0905cc10 */ /* 0x000fe2000b7fe4ff */
[----:B--2---:R-:W-:-:S05]  /*209a0*/  @!P4 IMAD R3, R10, R16, RZ ;  /* 0x000000100a03c224 */ /* 0x004fca00078e02ff */
[----:B------:R3:W-:Y:S01]  /*209b0*/  @!P4 STG.E.U8 desc[UR36][R4.64+0x49], R3 ;  /* 0x000049030400c986 */ /* 0x0007e2000c101124 */
[----:B------:R-:W-:Y:S01]  /*209c0*/  ISETP.LT.OR P4, PT, R0, 0x52, !P1 ;  /* 0x000000520000780c */ /* 0x000fe20004f81670 */
[-C--:B----4-:R-:W-:Y:S02]  /*209d0*/  @!P5 IMAD R10, R7, R16.reuse, RZ ;  /* 0x00000010070ad224 */ /* 0x090fe400078e02ff */
[----:B------:R-:W-:Y:S02]  /*209e0*/  @!P2 IMAD.MOV.U32 R7, RZ, RZ, R9 ;  /* 0x000000ffff07a224 */ /* 0x000fe400078e0009 */
[----:B---3--:R-:W-:Y:S01]  /*209f0*/  @!P2 IMAD R3, R6, R16, RZ ;  /* 0x000000100603a224 */ /* 0x008fe200078e02ff */
[----:B------:R-:W-:Y:S01]  /*20a00*/  @!P0 IADD3 R4, P6, R8, UR45, RZ ;  /* 0x0000002d08048c10 */ /* 0x000fe2000ffde0ff */
[----:B------:R-:W-:-:S05]  /*20a10*/  @!P2 IMAD.MOV.U32 R6, RZ, RZ, R8 ;  /* 0x000000ffff06a224 */ /* 0x000fca00078e0008 */
[----:B------:R0:W-:Y:S04]  /*20a20*/  @!P2 STG.E.U8 desc[UR36][R6.64+0x50], R3 ;  /* 0x000050030600a986 */ /* 0x0001e8000c101124 */
[----:B0-----:R-:W2:Y:S01]  /*20a30*/  LDL.LU R7, [R1+0x528] ;  /* 0x0005280001077983 */ /* 0x001ea20000300800 */
[----:B------:R-:W-:Y:S01]  /*20a40*/  @!P5 IMAD.MOV.U32 R6, RZ, RZ, R8 ;  /* 0x000000ffff06d224 */ /* 0x000fe200078e0008 */
[----:B------:R-:W-:Y:S01]  /*20a50*/  @!P0 IADD3.X R5, R9, UR44, RZ, P6, !PT ;  /* 0x0000002c09058c10 */ /* 0x000fe2000b7fe4ff */
[----:B--2---:R-:W-:Y:S02]  /*20a60*/  @!P0 IMAD R3, R7, R16, RZ ;  /* 0x0000001007038224 */ /* 0x004fe400078e02ff */
[----:B------:R-:W-:-:S05]  /*20a70*/  @!P5 IMAD.MOV.U32 R7, RZ, RZ, R9 ;  /* 0x000000ffff07d224 */ /* 0x000fca00078e0009 */
[----:B------:R0:W-:Y:S04]  /*20a80*/  @!P5 STG.E.U8 desc[UR36][R6.64+0x51], R10 ;  /* 0x0000510a0600d986 */ /* 0x0001e8000c101124 */
[----:B0-----:R-:W2:Y:S04]  /*20a90*/  LDL.LU R10, [R1+0x52c] ;  /* 0x00052c00010a7983 */ /* 0x001ea80000300800 */
[----:B------:R-:W3:Y:S04]  /*20aa0*/  LDL.LU R6, [R1+0x530] ;  /* 0x0005300001067983 */ /* 0x000ee80000300800 */
[----:B------:R-:W4:Y:S01]  /*20ab0*/  LDL.LU R7, [R1+0x534] ;  /* 0x0005340001077983 */ /* 0x000f220000300800 */
[----:B------:R-:W-:-:S02]  /*20ac0*/  ISETP.LT.OR P2, PT, R0, 0x59, !P3 ;  /* 0x000000590000780c */ /* 0x000fc40005f41670 */
[C---:B------:R-:W-:Y:S01]  /*20ad0*/  ISETP.LT.OR P5, PT, R0.reuse, 0x5a, !P3 ;  /* 0x0000005a0000780c */ /* 0x040fe20005fa1670 */
[----:B------:R0:W-:Y:S01]  /*20ae0*/  @!P0 STG.E.U8 desc[UR36][R4.64+0x50], R3 ;  /* 0x0000500304008986 */ /* 0x0001e2000c101124 */
[----:B------:R-:W-:Y:S02]  /*20af0*/  ISETP.LT.OR P0, PT, R0, 0x59, !P1 ;  /* 0x000000590000780c */ /* 0x000fe40004f01670 */
        /* <DEDUP_REMOVED lines=133> */
[----:B------:R-:W-:Y:S02]  /*21350*/  @!P0 IADD3.X R5, R9, UR44, RZ, P6, !PT ;  /* 0x0000002c09058c10 */ /* 0x000fe4000b7fe4ff */
[----:B------:R-:W-:Y:S02]  /*21360*/  ISETP.LT.OR P2, PT, R0, 0x89, !P3 ;  /* 0x000000890000780c */ /* 0x000fe40005f41670 */
[----:B------:R-:W-:Y:S01]  /*21370*/  LOP3.LUT R18, R18, 0xffffffbf, RZ, 0xc0, !PT ;  /* 0xffffffbf12127812 */ /* 0x000fe200078ec0ff */
[----:B------:R-:W-:-:S03]  /*21380*/  USHF.L.U64.HI UR4, UR10, 0x7, UR11 ;  /* 0x000000070a047899 */ /* 0x000fc6000801020b */
[----:B------:R-:W-:Y:S01]  /*21390*/  @P3 LOP3.LUT R18, R18, 0x40, RZ, 0xfc, !PT ;  /* 0x0000004012123812 */ /* 0x000fe200078efcff */
[----:B--2---:R-:W-:Y:S02]  /*213a0*/  @!P0 IMAD R3, R7, R16, RZ ;  /* 0x0000001007038224 */ /* 0x004fe400078e02ff */
[----:B------:R-:W-:-:S05]  /*213b0*/  @!P5 IMAD.MOV.U32 R7, RZ, RZ, R9 ;  /* 0x000000ffff07d224 */ /* 0x000fca00078e0009 */
[----:B------:R0:W-:Y:S01]  /*213c0*/  @!P5 STG.E.U8 desc[UR36][R6.64+0x81], R10 ;  /* 0x0000810a0600d986 */ /* 0x0001e2000c101124 */
[----:B------:R-:W-:-:S03]  /*213d0*/  ISETP.LT.OR P5, PT, R0, 0x8a, !P3 ;  /* 0x0000008a0000780c */ /* 0x000fc60005fa1670 */
[----:B------:R1:W-:Y:S01]  /*213e0*/  @!P0 STG.E.U8 desc[UR36][R4.64+0x80], R3 ;  /* 0x0000800304008986 */ /* 0x0003e2000c101124 */
[----:B------:R-:W-:Y:S01]  /*213f0*/  ISETP.LT.OR P0, PT, R0, 0x89, !P1 ;  /* 0x000000890000780c */ /* 0x000fe20004f01670 */
[----:B0-----:R-:W-:Y:S02]  /*21400*/  @!P2 IMAD.MOV.U32 R6, RZ, RZ, R8 ;  /* 0x000000ffff06a224 */ /* 0x001fe400078e0008 */
[----:B------:R-:W-:Y:S01]  /*21410*/  @!P2 IMAD.MOV.U32 R7, RZ, RZ, R9 ;  /* 0x000000ffff07a224 */ /* 0x000fe200078e0009 */
[----:B-1----:R-:W-:Y:S01]  /*21420*/  @!P4 IADD3 R4, P6, R8, UR45, RZ ;  /* 0x0000002d0804cc10 */ /* 0x002fe2000ffde0ff */
[----:B------:R-:W-:-:S04]  /*21430*/  @!P4 IMAD R3, R14, R16, RZ ;  /* 0x000000100e03c224 */ /* 0x000fc800078e02ff */
[-C--:B------:R-:W-:Y:S01]  /*21440*/  @!P5 IMAD R10, R234, R16.reuse, RZ ;  /* 0x00000010ea0ad224 */ /* 0x080fe200078e02ff */
[----:B------:R-:W-:Y:S01]  /*21450*/  @!P4 IADD3.X R5, R9, UR44, RZ, P6, !PT ;  /* 0x0000002c0905cc10 */ /* 0x000fe2000b7fe4ff */
[----:B------:R-:W2:Y:S04]  /*21460*/  LDL.LU R14, [R1+0x414] ;  /* 0x00041400010e7983 */ /* 0x000ea80000300800 */
[----:B------:R0:W-:Y:S01]  /*21470*/  @!P4 STG.E.U8 desc[UR36][R4.64+0x81], R3 ;  /* 0x000081030400c986 */ /* 0x0001e2000c101124 */
[----:B------:R-:W-:Y:S01]  /*21480*/  ISETP.LT.OR P4, PT, R0, 0x8a, !P1 ;  /* 0x0000008a0000780c */ /* 0x000fe20004f81670 */
[----:B0-----:R-:W-:Y:S01]  /*21490*/  @!P2 IMAD R3, R235, R16, RZ ;  /* 0x00000010eb03a224 */ /* 0x001fe200078e02ff */
[----:B------:R-:W-:Y:S01]  /*214a0*/  @!P0 IADD3 R4, P6, R8, UR45, RZ ;  /* 0x0000002d08048c10 */ /* 0x000fe2000ffde0ff */
[----:B------:R-:W3:Y:S03]  /*214b0*/  LDL.LU R235, [R1+0x418] ;  /* 0x0004180001eb7983 */ /* 0x000ee60000300800 */
[----:B------:R-:W-:Y:S01]  /*214c0*/  @!P0 IADD3.X R5, R9, UR44, RZ, P6, !PT ;  /* 0x0000002c09058c10 */ /* 0x000fe2000b7fe4ff */
[----:B------:R0:W-:Y:S01]  /*214d0*/  @!P2 STG.E.U8 desc[UR36][R6.64+0x88], R3 ;  /* 0x000088030600a986 */ /* 0x0001e2000c101124 */
[----:B------:R-:W-:-:S03]  /*214e0*/  ISETP.LT.OR P2, PT, R0, 0x91, !P3 ;  /* 0x000000910000780c */ /* 0x000fc60005f41670 */
[----:B------:R-:W4:Y:S01]  /*214f0*/  LDL.LU R234, [R1+0x41c] ;  /* 0x00041c0001ea7983 */ /* 0x000f220000300800 */
[----:B0-----:R-:W-:Y:S02]  /*21500*/  @!P5 IMAD.MOV.U32 R6, RZ, RZ, R8 ;  /* 0x000000ffff06d224 */ /* 0x001fe400078e0008 */
[----:B------:R-:W-:Y:S02]  /*21510*/  @!P5 IMAD.MOV.U32 R7, RZ, RZ, R9 ;  /* 0x000000ffff07d224 */ /* 0x000fe400078e0009 */
[----:B------:R-:W-:Y:S02]  /*21520*/  @!P0 IMAD R3, R233, R16, RZ ;  /* 0x00000010e9038224 */ /* 0x000fe400078e02ff */
[----:B------:R-:W5:Y:S04]  /*21530*/  LDL.LU R233, [R1+0x420] ;  /* 0x0004200001e97983 */ /* 0x000f680000300800 */
        /* <DEDUP_REMOVED lines=10> */
[----:B------:R-:W5:Y:S04]  /*215e0*/  LDL.LU R232, [R1+0x424] ;  /* 0x0004240001e87983 */ /* 0x000f680000300800 */
[----:B------:R0:W-:Y:S01]  /*215f0*/  @!P4 STG.E.U8 desc[UR36][R4.64+0x89], R3 ;  /* 0x000089030400c986 */ /* 0x0001e2000c101124 */
[----:B------:R-:W-:Y:S01]  /*21600*/  ISETP.LT.OR P4, PT, R0, 0x92, !P1 ;  /* 0x000000920000780c */ /* 0x000fe20004f81670 */
[----:B0-----:R-:W-:Y:S01]  /*21610*/  @!P2 IMAD R3, R231, R16, RZ ;  /* 0x00000010e703a224 */ /* 0x001fe200078e02ff */
[----:B------:R-:W-:Y:S01]  /*21620*/  @!P0 IADD3 R4, P6, R8, UR45, RZ ;  /* 0x0000002d08048c10 */ /* 0x000fe2000ffde0ff */
[----:B------:R-:W5:Y:S03]  /*21630*/  LDL.LU R231, [R1+0x428] ;  /* 0x0004280001e77983 */ /* 0x000f660000300800 */
[----:B------:R-:W-:Y:S01]  /*21640*/  @!P0 IADD3.X R5, R9, UR44, RZ, P6, !PT ;  /* 0x0000002c09058c10 */ /* 0x000fe2000b7fe4ff */
[----:B------:R0:W-:Y:S01]  /*21650*/  @!P2 STG.E.U8 desc[UR36][R6.64+0x90], R3 ;  /* 0x000090030600a986 */ /* 0x0001e2000c101124 */
[----:B------:R-:W-:-:S03]  /*21660*/  ISETP.LT.OR P2, PT, R0, 0x99, !P3 ;  /* 0x000000990000780c */ /* 0x000fc60005f41670 */
[----:B------:R-:W5:Y:S01]  /*21670*/  LDL.LU R230, [R1+0x42c] ;  /* 0x00042c0001e67983 */ /* 0x000f620000300800 */
        /* <DEDUP_REMOVED lines=46> */
[----:B------:R-:W-:-:S02]  /*21960*/  ISETP.LT.OR P2, PT, R0, 0xa9, !P1 ;  /* 0x000000a90000780c */ /* 0x000fc40004f41670 */
[C---:B------:R-:W-:Y:S01]  /*21970*/  ISETP.LT.OR P6, PT, R0.reuse, 0xaa, !P3 ;  /* 0x000000aa0000780c */ /* 0x040fe20005fc1670 */
        /* <DEDUP_REMOVED lines=8> */
[----:B0-----:R-:W-:-:S09]  /*21a00*/  @!P6 IMAD R10, R218, R16, RZ ;  /* 0x00000010da0ae224 */ /* 0x001fd200078e02ff */
[----:B------:R-:W-:Y:S01]  /*21a10*/  @!P5 IMAD.MOV.U32 R6, RZ, RZ, R8 ;  /* 0x000000ffff06d224 */ /* 0x000fe200078e0008 */
[----:B-1----:R-:W-:Y:S01]  /*21a20*/  @!P4 IADD3 R4, P0, R8, UR45, RZ ;  /* 0x0000002d0804cc10 */ /* 0x002fe2000ff1e0ff */
[----:B------:R-:W-:Y:S02]  /*21a30*/  @!P4 IMAD R3, R220, R16, RZ ;  /* 0x00000010dc03c224 */ /* 0x000fe400078e02ff */
[----:B------:R-:W-:Y:S01]  /*21a40*/  @!P5 IMAD.MOV.U32 R7, RZ, RZ, R9 ;  /* 0x000000ffff07d224 */ /* 0x000fe200078e0009 */
[----:B------:R-:W-:Y:S01]  /*21a50*/  @!P4 IADD3.X R5, R9, UR44, RZ, P0, !PT ;  /* 0x0000002c0905cc10 */ /* 0x000fe200087fe4ff */
[----:B------:R-:W5:Y:S01]  /*21a60*/  LDL.LU R220, [R1+0x454] ;  /* 0x0004540001dc7983 */ /* 0x000f620000300800 */
[----:B------:R-:W-:-:S03]  /*21a70*/  ISETP.LT.OR P0, PT, R0, 0xaa, !P1 ;  /* 0x000000aa0000780c */ /* 0x000fc60004f01670 */
[----:B------:R0:W-:Y:S02]  /*21a80*/  @!P4 STG.E.U8 desc[UR36][R4.64+0xa1], R3 ;  /* 0x0000a1030400c986 */ /* 0x0001e4000c101124 */
        /* <DEDUP_REMOVED lines=15> */
[----:B0-----:R-:W-:-:S08]  /*21b80*/  @!P5 IMAD R7, R23, R16, RZ ;  /* 0x000000101707d224 */ /* 0x001fd000078e02ff */
[-C--:B------:R-:W-:Y:S01]  /*21b90*/  @!P6 IMAD R10, R22, R16.reuse, RZ ;  /* 0x00000010160ae224 */ /* 0x080fe200078e02ff */
[----:B-1----:R-:W-:Y:S01]  /*21ba0*/  @!P0 IADD3 R4, P4, R8, UR45, RZ ;  /* 0x0000002d08048c10 */ /* 0x002fe2000ff9e0ff */
[----:B------:R-:W-:Y:S02]  /*21bb0*/  @!P0 IMAD R3, R216, R16, RZ ;  /* 0x00000010d8038224 */ /* 0x000fe400078e02ff */
[----:B------:R-:W5:Y:S01]  /*21bc0*/  LDL.LU R216, [R1+0x464] ;  /* 0x0004640001d87983 */ /* 0x000f620000300800 */
[----:B------:R-:W-:Y:S02]  /*21bd0*/  @!P0 IADD3.X R5, R9, UR44, RZ, P4, !PT ;  /* 0x0000002c09058c10 */ /* 0x000fe4000a7fe4ff */
[----:B------:R-:W-:Y:S01]  /*21be0*/  ISETP.LT.OR P4, PT, R0, 0xb2, !P1 ;  /* 0x000000b20000780c */ /* 0x000fe20004f81670 */
[----:B------:R-:W5:Y:S04]  /*21bf0*/  LDL.LU R23, [R1+0x468] ;  /* 0x0004680001177983 */ /* 0x000f680000300800 */
[----:B------:R0:W-:Y:S01]  /*21c00*/  @!P0 STG.E.U8 desc[UR36][R4.64+0xa9], R3 ;  /* 0x0000a90304008986 */ /* 0x0001e2000c101124 */
[----:B------:R-:W-:-:S03]  /*21c10*/  @!P2 IADD3 R6, P0, R8, UR45, RZ ;  /* 0x0000002d0806ac10 */ /* 0x000fc6000ff1e0ff */
[----:B------:R-:W5:Y:S01]  /*21c20*/  LDL.LU R22, [R1+0x46c] ;  /* 0x00046c0001167983 */ /* 0x000f620000300800 */
[--C-:B0-----:R-:W-:Y:S02]  /*21c30*/  @!P5 IMAD.MOV.U32 R4, RZ, RZ, R8.reuse ;  /* 0x000000ffff04d224 */ /* 0x101fe400078e0008 */
[--C-:B------:R-:W-:Y:S02]  /*21c40*/  @!P5 IMAD.MOV.U32 R5, RZ, RZ, R9.reuse ;  /* 0x000000ffff05d224 */ /* 0x100fe400078e0009 */
[----:B------:R-:W-:Y:S02]  /*21c50*/  @!P2 IMAD R3, R21, R16, RZ ;  /* 0x000000101503a224 */ /* 0x000fe400078e02ff */
[----:B------:R-:W5:Y:S04]  /*21c60*/  LDL.LU R21, [R1+0x470] ;  /* 0x0004700001157983 */ /* 0x000f680000300800 */
[----:B------:R0:W-:Y:S01]  /*21c70*/  @!P5 STG.E.U8 desc[UR36][R4.64+0xb0], R7 ;  /* 0x0000b0070400d986 */ /* 0x0001e2000c101124 */
[----:B------:R-:W-:Y:S01]  /*21c80*/  ISETP.LT.OR P5, PT, R0, 0xb9, !P3 ;  /* 0x000000b90000780c */ /* 0x000fe20005fa1670 */
[----:B0-----:R-:W-:Y:S01]  /*21c90*/  @!P6 IMAD.MOV.U32 R4, RZ, RZ, R8 ;  /* 0x000000ffff04e224 */ /* 0x001fe200078e0008 */
[----:B------:R-:W-:Y:S01]  /*21ca0*/  @!P2 IADD3.X R7, R9, UR44, RZ, P0, !PT ;  /* 0x0000002c0907ac10 */ /* 0x000fe200087fe4ff */
[----:B------:R-:W-:-:S05]  /*21cb0*/  @!P6 IMAD.MOV.U32 R5, RZ, RZ, R9 ;  /* 0x000000ffff05e224 */ /* 0x000fca00078e0009 */
[----:B------:R0:W-:Y:S01]  /*21cc0*/  @!P6 STG.E.U8 desc[UR36][R4.64+0xb1], R10 ;  /* 0x0000b10a0400e986 */ /* 0x0001e2000c101124 */
[----:B------:R-:W-:-:S03]  /*21cd0*/  ISETP.LT.OR P6, PT, R0, 0xba, !P3 ;  /* 0x000000ba0000780c */ /* 0x000fc60005fc1670 */
[----:B------:R1:W-:Y:S01]  /*21ce0*/  @!P2 STG.E.U8 desc[UR36][R6.64+0xb0], R3 ;  /* 0x0000b0030600a986 */ /* 0x0003e2000c101124 */
[----:B------:R-:W-:Y:S02]  /*21cf0*/  ISETP.LT.OR P2, PT, R0, 0xb9, !P1 ;  /* 0x000000b90000780c */ /* 0x000fe40004f41670 */
[----:B0-----:R-:W-:-:S07]  /*21d00*/  @!P4 IADD3 R4, P0, R8, UR45, RZ ;  /* 0x0000002d0804cc10 */ /* 0x001fce000ff1e0ff */
[-C--:B------:R-:W-:Y:S01]  /*21d10*/  @!P6 IMAD R11, R11, R16.reuse, RZ ;  /* 0x000000100b0be224 */ /* 0x080fe200078e02ff */
[----:B------:R-:W-:Y:S01]  /*21d20*/  @!P4 IADD3.X R5, R9, UR44, RZ, P0, !PT ;  /* 0x0000002c0905cc10 */ /* 0x000fe200087fe4ff */
[-C--:B-1----:R-:W-:Y:S01]  /*21d30*/  @!P4 IMAD R3, R20, R16.reuse, RZ ;  /* 0x000000101403c224 */ /* 0x082fe200078e02ff */
[----:B------:R-:W-:Y:S01]  /*21d40*/  ISETP.LT.OR P0, PT, R0, 0xba, !P1 ;  /* 0x000000ba0000780c */ /* 0x000fe20004f01670 */
[----:B------:R-:W5:Y:S01]  /*21d50*/  LDL.LU R20, [R1+0x474] ;  /* 0x0004740001147983 */ /* 0x000f620000300800 */
[----:B------:R-:W-:-:S03]  /*21d60*/  @!P2 IMAD R12, R12, R16, RZ ;  /* 0x000000100c0ca224 */ /* 0x000fc600078e02ff */
[----:B------:R0:W-:Y:S01]  /*21d70*/  @!P4 STG.E.U8 desc[UR36][R4.64+0xb1], R3 ;  /* 0x0000b1030400c986 */ /* 0x0001e2000c101124 */
[----:B------:R-:W-:-:S07]  /*21d80*/  @!P2 IADD3 R6, P4, R8, UR45, RZ ;  /* 0x0000002d0806ac10 */ /* 0x000fce000ff9e0ff */
[-C--:B------:R-:W-:Y:S02]  /*21d90*/  @!P0 IMAD R10, R13, R16.reuse, RZ ;  /* 0x000000100d0a8224 */ /* 0x080fe400078e02ff */
[----:B0-----:R-:W-:Y:S02]  /*21da0*/  @!P5 IMAD R3, R15, R16, RZ ;  /* 0x000000100f03d224 */ /* 0x001fe400078e02ff */
[----:B------:R-:W-:Y:S01]  /*21db0*/  @!P5 IMAD.MOV.U32 R4, RZ, RZ, R8 ;  /* 0x000000ffff04d224 */ /* 0x000fe200078e0008 */
[----:B------:R-:W5:Y:S01]  /*21dc0*/  LDL.LU R15, [R1+0x478] ;  /* 0x00047800010f7983 */ /* 0x000f620000300800 */
[----:B------:R-:W-:-:S03]  /*21dd0*/  @!P5 IMAD.MOV.U32 R5, RZ, RZ, R9 ;  /* 0x000000ffff05d224 */ /* 0x000fc600078e0009 */
[----:B------:R-:W5:Y:S04]  /*21de0*/  LDL.LU R13, [R1+0x47c] ;  /* 0x00047c00010d7983 */ /* 0x000f680000300800 */
[----:B------:R0:W-:Y:S04]  /*21df0*/  @!P5 STG.E.U8 desc[UR36][R4.64+0xb8], R3 ;  /* 0x0000b8030400d986 */ /* 0x0001e8000c101124 */
[----:B0-----:R-:W2:Y:S01]  /*21e00*/  LDL.LU R3, [R1+0x300] ;  /* 0x0003000001037983 */ /* 0x001ea20000300800 */
[----:B------:R-:W-:Y:S02]  /*21e10*/  @!P6 IMAD.MOV.U32 R4, RZ, RZ, R8 ;  /* 0x000000ffff04e224 */ /* 0x000fe400078e0008 */
[----:B------:R-:W-:Y:S01]  /*21e20*/  @!P6 IMAD.MOV.U32 R5, RZ, RZ, R9 ;  /* 0x000000ffff05e224 */ /* 0x000fe200078e0009 */
[----:B------:R-:W-:-:S02]  /*21e30*/  @!P2 IADD3.X R7, R9, UR44, RZ, P4, !PT ;  /* 0x0000002c0907ac10 */ /* 0x000fc4000a7fe4ff */
[----:B------:R-:W-:Y:S02]  /*21e40*/  ISETP.GE.AND P4, PT, R19, 0x81, PT ;  /* 0x000000811300780c */ /* 0x000fe40003f86270 */
[----:B------:R0:W-:Y:S02]  /*21e50*/  @!P6 STG.E.U8 desc[UR36][R4.64+0xb9], R11 ;  /* 0x0000b90b0400e986 */ /* 0x0001e4000c101124 */
[----:B------:R-:W-:Y:S02]  /*21e60*/  ISETP.LT.OR P6, PT, R0, 0x1, !P4 ;  /* 0x000000010000780c */ /* 0x000fe400067c1670 */
[----:B------:R1:W-:Y:S01]  /*21e70*/  @!P2 STG.E.U8 desc[UR36][R6.64+0xb8], R12 ;  /* 0x0000b80c0600a986 */ /* 0x0003e2000c101124 */
[----:B0-----:R-:W-:-:S03]  /*21e80*/  @!P0 IADD3 R4, P5, R8, UR45, RZ ;  /* 0x0000002d08048c10 */ /* 0x001fc6000ffbe0ff */
[----:B------:R-:W3:Y:S01]  /*21e90*/  LDL.LU R11, [R1+0x304] ;  /* 0x00030400010b7983 */ /* 0x000ee20000300800 */
[----:B------:R-:W-:Y:S01]  /*21ea0*/  @!P0 IADD3.X R5, R9, UR44, RZ, P5, !PT ;  /* 0x0000002c09058c10 */ /* 0x000fe2000affe4ff */
[----:B-1----:R-:W-:Y:S02]  /*21eb0*/  IMAD.U32 R6, RZ, RZ, UR10 ;  /* 0x0000000aff067e24 */ /* 0x002fe4000f8e00ff */
[----:B------:R-:W4:Y:S04]  /*21ec0*/  LDL.LU R12, [R1+0x410] ;  /* 0x00041000010c7983 */ /* 0x000f280000300800 */
[----:B------:R-:W-:Y:S01]  /*21ed0*/  @!P0 STG.E.U8 desc[UR36][R4.64+0xb9], R10 ;  /* 0x0000b90a04008986 */ /* 0x000fe2000c101124 */
[----:B------:R-:W-:-:S04]  /*21ee0*/  LEA R6, P0, R6, R8, 0x7 ;  /* 0x0000000806067211 */ /* 0x000fc800078038ff */
[----:B------:R-:W-:Y:S01]  /*21ef0*/  IADD3.X R7, R9, UR4, RZ, P0, !PT ;  /* 0x0000000409077c10 */ /* 0x000fe200087fe4ff */
[----:B--2---:R-:W-:-:S05]  /*21f00*/  @!P6 IMAD R3, R3, R16, RZ ;  /* 0x000000100303e224 */ /* 0x004fca00078e02ff */
[----:B------:R0:W-:Y:S04]  /*21f10*/  @!P6 STG.E.U8 desc[UR36][R6.64], R3 ;  /* 0x000000030600e986 */ /* 0x0001e8000c101124 */
[----:B0-----:R-:W2:Y:S01]  /*21f20*/  LDL.LU R3, [R1+0x308] ;  /* 0x0003080001037983 */ /* 0x001ea20000300800 */
[----:B------:R-:W-:Y:S02]  /*21f30*/  ISETP.LT.OR P2, PT, R0, 0x2, !P4 ;  /* 0x000000020000780c */ /* 0x000fe40006741670 */
[----:B------:R-:W-:-:S04]  /*21f40*/  ISETP.GE.AND P5, PT, R19, 0x89, PT ;  /* 0x000000891300780c */ /* 0x000fc80003fa6270 */
[----:B------:R-:W-:-:S07]  /*21f50*/  ISETP.LT.OR P0, PT, R0, 0x1, !P5 ;  /* 0x000000010000780c */ /* 0x000fce0006f01670 */
[----:B---3--:R-:W-:Y:S02]  /*21f60*/  @!P2 IMAD R10, R11, R16, RZ ;  /* 0x000000100b0aa224 */ /* 0x008fe400078e02ff */
[----:B------:R-:W-:Y:S02]  /*21f70*/  @!P2 IMAD.MOV.U32 R4, RZ, RZ, R6 ;  /* 0x000000ffff04a224 */ /* 0x000fe400078e0006 */
[----:B------:R-:W-:-:S05]  /*21f80*/  @!P2 IMAD.MOV.U32 R5, RZ, RZ, R7 ;  /* 0x000000ffff05a224 */ /* 0x000fca00078e0007 */
[----:B------:R0:W-:Y:S02]  /*21f90*/  @!P2 STG.E.U8 desc[UR36][R4.64+0x1], R10 ;  /* 0x0000010a0400a986 */ /* 0x0001e4000c101124 */
[----:B0-----:R-:W-:-:S04]  /*21fa0*/  @!P0 IADD3 R10, P2, R6, UR45, RZ ;  /* 0x0000002d060a8c10 */ /* 0x001fc8000ff5e0ff */
[----:B------:R-:W-:Y:S01]  /*21fb0*/  @!P0 IADD3.X R11, R7, UR44, RZ, P2, !PT ;  /* 0x0000002c070b8c10 */ /* 0x000fe200097fe4ff */
[----:B--2---:R-:W-:-:S05]  /*21fc0*/  @!P0 IMAD R3, R3, R16, RZ ;  /* 0x0000001003038224 */ /* 0x004fca00078e02ff */
[----:B------:R0:W-:Y:S04]  /*21fd0*/  @!P0 STG.E.U8 desc[UR36][R10.64], R3 ;  /* 0x000000030a008986 */ /* 0x0001e8000c101124 */
[----:B0-----:R-:W2:Y:S04]  /*21fe0*/  LDL.LU R3, [R1+0x30c] ;  /* 0x00030c0001037983 */ /* 0x001ea80000300800 */
[----:B------:R-:W3:Y:S01]  /*21ff0*/  LDL.LU R10, [R1+0x310] ;  /* 0x00031000010a7983 */ /* 0x000ee20000300800 */
[C---:B------:R-:W-:Y:S02]  /*22000*/  ISETP.LT.OR P6, PT, R0.reuse, 0x2, !P5 ;  /* 0x000000020000780c */ /* 0x040fe40006fc1670 */
[----:B------:R-:W-:Y:S01]  /*22010*/  ISETP.LT.OR P0, PT, R0, 0x9, !P4 ;  /* 0x000000090000780c */ /* 0x000fe20006701670 */
[----:B------:R-:W5:Y:S10]  /*22020*/  LDL.LU R11, [R1+0x314] ;  /* 0x00031400010b7983 */ /* 0x000f740000300800 */
[----:B------:R-:W-:-:S04]  /*22030*/  @!P6 IADD3 R4, P2, R6, UR45, RZ ;  /* 0x0000002d0604ec10 */ /* 0x000fc8000ff5e0ff */
[----:B------:R-:W-:Y:S01]  /*22040*/  @!P6 IADD3.X R5, R7, UR44, RZ, P2, !PT ;  /* 0x0000002c0705ec10 */ /* 0x000fe200097fe4ff */
[----:B--2---:R-:W-:-:S05]  /*22050*/  @!P6 IMAD R3, R3, R16, RZ ;  /* 0x000000100303e224 */ /* 0x004fca00078e02ff */
[----:B------:R3:W-:Y:S02]  /*22060*/  @!P6 STG.E.U8 desc[UR36][R4.64+0x1], R3 ;  /* 0x000001030400e986 */ /* 0x0007e4000c101124 */
[----:B---3--:R-:W-:Y:S02]  /*22070*/  @!P0 IMAD R3, R10, R16, RZ ;  /* 0x000000100a038224 */ /* 0x008fe400078e02ff */
[----:B------:R-:W-:Y:S02]  /*22080*/  @!P0 IMAD.MOV.U32 R4, RZ, RZ, R6 ;  /* 0x000000ffff048224 */ /* 0x000fe400078e0006 */
[----:B------:R-:W-:-:S05]  /*22090*/  @!P0 IMAD.MOV.U32 R5, RZ, RZ, R7 ;  /* 0x000000ffff058224 */ /* 0x000fca00078e0007 */
[----:B------:R0:W-:Y:S04]  /*220a0*/  @!P0 STG.E.U8 desc[UR36][R4.64+0x8], R3 ;  /* 0x0000080304008986 */ /* 0x0001e8000c101124 */
[----:B0-----:R-:W2:Y:S01]  /*220b0*/  LDL.LU R3, [R1+0x318] ;  /* 0x0003180001037983 */ /* 0x001ea20000300800 */
[C---:B------:R-:W-:Y:S02]  /*220c0*/  ISETP.LT.OR P2, PT, R0.reuse, 0xa, !P4 ;  /* 0x0000000a0000780c */ /* 0x040fe40006741670 */
[----:B------:R-:W-:-:S11]  /*220d0*/  ISETP.LT.OR P6, PT, R0, 0x9, !P5 ;  /* 0x000000090000780c */ /* 0x000fd60006fc1670 */
[----:B-----5:R-:W-:Y:S02]  /*220e0*/  @!P2 IMAD R10, R11, R16, RZ ;  /* 0x000000100b0aa224 */ /* 0x020fe400078e02ff */
        /* <DEDUP_REMOVED lines=367> */
[----:B0-----:R-:W2:Y:S01]  /*237e0*/  LDL.LU R11, [R1+0x40c] ;  /* 0x00040c00010b7983 */ /* 0x001ea20000300800 */
[C---:B------:R-:W-:Y:S02]  /*237f0*/  ISETP.LT.OR P6, PT, R0.reuse, 0x82, !P5 ;  /* 0x000000820000780c */ /* 0x040fe40006fc1670 */
[----:B------:R-:W-:-:S11]  /*23800*/  ISETP.LT.OR P0, PT, R0, 0x89, !P4 ;  /* 0x000000890000780c */ /* 0x000fd60006701670 */
[----:B------:R-:W-:-:S04]  /*23810*/  @!P6 IADD3 R4, P2, R6, UR45, RZ ;  /* 0x0000002d0604ec10 */ /* 0x000fc8000ff5e0ff */
[----:B------:R-:W-:Y:S02]  /*23820*/  @!P6 IADD3.X R5, R7, UR44, RZ, P2, !PT ;  /* 0x0000002c0705ec10 */ /* 0x000fe400097fe4ff */
[----:B------:R-:W-:-:S13]  /*23830*/  ISETP.LT.OR P2, PT, R0, 0x8a, !P4 ;  /* 0x0000008a0000780c */ /* 0x000fda0006741670 */
[-C--:B------:R-:W-:Y:S02]  /*23840*/  @!P2 IMAD R10, R14, R16.reuse, RZ ;  /* 0x000000100e0aa224 */ /* 0x080fe400078e02ff */
[----:B--2---:R-:W-:-:S05]  /*23850*/  @!P6 IMAD R3, R11, R16, RZ ;  /* 0x000000100b03e224 */ /* 0x004fca00078e02ff */
[----:B------:R4:W-:Y:S01]  /*23860*/  @!P6 STG.E.U8 desc[UR36][R4.64+0x81], R3 ;  /* 0x000081030400e986 */ /* 0x0009e2000c101124 */
[----:B------:R-:W-:Y:S01]  /*23870*/  ISETP.LT.OR P6, PT, R0, 0x89, !P5 ;  /* 0x000000890000780c */ /* 0x000fe20006fc1670 */
[----:B----4-:R-:W-:Y:S02]  /*23880*/  @!P0 IMAD R3, R12, R16, RZ ;  /* 0x000000100c038224 */ /* 0x010fe400078e02ff */
[----:B------:R-:W-:Y:S02]  /*23890*/  @!P0 IMAD.MOV.U32 R4, RZ, RZ, R6 ;  /* 0x000000ffff048224 */ /* 0x000fe400078e0006 */
[----:B------:R-:W-:-:S05]  /*238a0*/  @!P0 IMAD.MOV.U32 R5, RZ, RZ, R7 ;  /* 0x000000ffff058224 */ /* 0x000fca00078e0007 */
[----:B------:R0:W-:Y:S01]  /*238b0*/  @!P0 STG.E.U8 desc[UR36][R4.64+0x88], R3 ;  /* 0x0000880304008986 */ /* 0x0001e2000c101124 */
[----:B------:R-:W-:Y:S01]  /*238c0*/  ISETP.LT.OR P0, PT, R0, 0x8a, !P5 ;  /* 0x0000008a0000780c */ /* 0x000fe20006f01670 */
[----:B0-----:R-:W-:Y:S02]  /*238d0*/  @!P2 IMAD.MOV.U32 R4, RZ, RZ, R6 ;  /* 0x000000ffff04a224 */ /* 0x001fe400078e0006 */
[----:B------:R-:W-:-:S05]  /*238e0*/  @!P2 IMAD.MOV.U32 R5, RZ, RZ, R7 ;  /* 0x000000ffff05a224 */ /* 0x000fca00078e0007 */
[----:B------:R0:W-:Y:S01]  /*238f0*/  @!P2 STG.E.U8 desc[UR36][R4.64+0x89], R10 ;  /* 0x0000890a0400a986 */ /* 0x0001e2000c101124 */
[----:B------:R-:W-:Y:S01]  /*23900*/  @!P6 IMAD R3, R235, R16, RZ ;  /* 0x00000010eb03e224 */ /* 0x000fe200078e02ff */
[----:B0-----:R-:W-:-:S04]  /*23910*/  @!P6 IADD3 R10, P2, R6, UR45, RZ ;  /* 0x0000002d060aec10 */ /* 0x001fc8000ff5e0ff */
[----:B------:R-:W-:Y:S02]  /*23920*/  @!P6 IADD3.X R11, R7, UR44, RZ, P2, !PT ;  /* 0x0000002c070bec10 */ /* 0x000fe400097fe4ff */
[----:B------:R-:W-:-:S03]  /*23930*/  @!P0 IADD3 R4, P2, R6, UR45, RZ ;  /* 0x0000002d06048c10 */ /* 0x000fc6000ff5e0ff */
[----:B------:R0:W-:Y:S01]  /*23940*/  @!P6 STG.E.U8 desc[UR36][R10.64+0x88], R3 ;  /* 0x000088030a00e986 */ /* 0x0001e2000c101124 */
[C---:B------:R-:W-:Y:S02]  /*23950*/  ISETP.LT.OR P6, PT, R0.reuse, 0x91, !P4 ;  /* 0x000000910000780c */ /* 0x040fe400067c1670 */
[----:B------:R-:W-:Y:S02]  /*23960*/  @!P0 IADD3.X R5, R7, UR44, RZ, P2, !PT ;  /* 0x0000002c07058c10 */ /* 0x000fe400097fe4ff */
[----:B------:R-:W-:Y:S01]  /*23970*/  ISETP.LT.OR P2, PT, R0, 0x92, !P4 ;  /* 0x000000920000780c */ /* 0x000fe20006741670 */
[----:B0-----:R-:W-:-:S05]  /*23980*/  @!P0 IMAD R3, R234, R16, RZ ;  /* 0x00000010ea038224 */ /* 0x001fca00078e02ff */
[----:B------:R0:W-:Y:S01]  /*23990*/  @!P0 STG.E.U8 desc[UR36][R4.64+0x89], R3 ;  /* 0x0000890304008986 */ /* 0x0001e2000c101124 */
[----:B------:R-:W-:-:S06]  /*239a0*/  ISETP.LT.OR P0, PT, R0, 0x91, !P5 ;  /* 0x000000910000780c */ /* 0x000fcc0006f01670 */
[-C--:B------:R-:W-:Y:S02]  /*239b0*/  @!P2 IMAD R10, R232, R16.reuse, RZ ;  /* 0x00000010e80aa224 */ /* 0x080fe400078e02ff */
[----:B0-----:R-:W-:Y:S02]  /*239c0*/  @!P6 IMAD R3, R233, R16, RZ ;  /* 0x00000010e903e224 */ /* 0x001fe400078e02ff */
        /* <DEDUP_REMOVED lines=102> */
[----:B------:R0:W-:Y:S02]  /*24030*/  @!P0 STG.E.U8 desc[UR36][R4.64+0xb8], R3 ;  /* 0x0000b80304008986 */ /* 0x0001e4000c101124 */
[----:B0-----:R-:W-:Y:S02]  /*24040*/  @!P2 IMAD.MOV.U32 R4, RZ, RZ, R6 ;  /* 0x000000ffff04a224 */ /* 0x001fe400078e0006 */
[----:B------:R-:W-:-:S05]  /*24050*/  @!P2 IMAD.MOV.U32 R5, RZ, RZ, R7 ;  /* 0x000000ffff05a224 */ /* 0x000fca00078e0007 */
[----:B------:R0:W-:Y:S01]  /*24060*/  @!P2 STG.E.U8 desc[UR36][R4.64+0xb9], R10 ;  /* 0x0000b90a0400a986 */ /* 0x0001e2000c101124 */
[----:B------:R-:W-:Y:S01]  /*24070*/  @!P6 IMAD R3, R15, R16, RZ ;  /* 0x000000100f03e224 */ /* 0x000fe200078e02ff */
[----:B0-----:R-:W-:-:S04]  /*24080*/  @!P6 IADD3 R10, P2, R6, UR45, RZ ;  /* 0x0000002d060aec10 */ /* 0x001fc8000ff5e0ff */
[----:B------:R-:W-:Y:S02]  /*24090*/  @!P6 IADD3.X R11, R7, UR44, RZ, P2, !PT ;  /* 0x0000002c070bec10 */ /* 0x000fe400097fe4ff */
[----:B------:R-:W-:-:S03]  /*240a0*/  ISETP.LT.OR P0, PT, R0, 0xba, !P5 ;  /* 0x000000ba0000780c */ /* 0x000fc60006f01670 */
[----:B------:R0:W-:Y:S04]  /*240b0*/  @!P6 STG.E.U8 desc[UR36][R10.64+0xb8], R3 ;  /* 0x0000b8030a00e986 */ /* 0x0001e8000c101124 */
[----:B0-----:R-:W2:Y:S04]  /*240c0*/  LDL.LU R11, [R1+0x184] ;  /* 0x00018400010b7983 */ /* 0x001ea80000300800 */
[----:B------:R-:W3:Y:S04]  /*240d0*/  LDL.LU R14, [R1+0x2a0] ;  /* 0x0002a000010e7983 */ /* 0x000ee80000300800 */
[----:B------:R-:W4:Y:S04]  /*240e0*/  LDL.LU R235, [R1+0x2a4] ;  /* 0x0002a40001eb7983 */ /* 0x000f280000300800 */
        /* <DEDUP_REMOVED lines=9> */
[----:B------:R-:W-:-:S03]  /*24180*/  @!P0 IADD3 R4, P2, R6, UR45, RZ ;  /* 0x0000002d06048c10 */ /* 0x000fc6000ff5e0ff */
[----:B------:R-:W5:Y:S04]  /*24190*/  LDL.LU R225, [R1+0x2cc] ;  /* 0x0002cc0001e17983 */ /* 0x000f680000300800 */
[----:B------:R-:W5:Y:S04]  /*241a0*/  LDL.LU R224, [R1+0x2d0] ;  /* 0x0002d00001e07983 */ /* 0x000f680000300800 */
[----:B------:R-:W5:Y:S04]  /*241b0*/  LDL.LU R223, [R1+0x2d4] ;  /* 0x0002d40001df7983 */ /* 0x000f680000300800 */
[----:B------:R-:W5:Y:S01]  /*241c0*/  LDL.LU R222, [R1+0x2d8] ;  /* 0x0002d80001de7983 */ /* 0x000f620000300800 */
[----:B------:R-:W-:-:S03]  /*241d0*/  @!P0 IADD3.X R5, R7, UR44, RZ, P2, !PT ;  /* 0x0000002c07058c10 */ /* 0x000fc600097fe4ff */
[----:B------:R-:W5:Y:S01]  /*241e0*/  LDL.LU R221, [R1+0x2dc] ;  /* 0x0002dc0001dd7983 */ /* 0x000f620000300800 */
[----:B------:R-:W-:-:S03]  /*241f0*/  @!P0 IMAD R3, R13, R16, RZ ;  /* 0x000000100d038224 */ /* 0x000fc600078e02ff */
        /* <DEDUP_REMOVED lines=8> */
[----:B------:R0:W-:Y:S04]  /*24280*/  @!P0 STG.E.U8 desc[UR36][R4.64+0xb9], R3 ;  /* 0x0000b90304008986 */ /* 0x0001e8000c101124 */
[----:B0-----:R-:W2:Y:S01]  /*24290*/  LDL.LU R3, [R1+0x180] ;  /* 0x0001800001037983 */ /* 0x001ea20000300800 */
[----:B------:R-:W-:-:S04]  /*242a0*/  LOP3.LUT R18, R18, 0xfffffff7, RZ, 0xc0, !PT ;  /* 0xfffffff712127812 */ /* 0x000fc800078ec0ff */
[----:B------:R-:W-:-:S04]  /*242b0*/  @P4 LOP3.LUT R18, R18, 0x8, RZ, 0xfc, !PT ;  /* 0x0000000812124812 */ /* 0x000fc800078efcff */
[----:B------:R-:W-:-:S04]  /*242c0*/  LOP3.LUT R18, R18, 0xffffffef, RZ, 0xc0, !PT ;  /* 0xffffffef12127812 */ /* 0x000fc800078ec0ff */
[----:B------:R-:W-:Y:S02]  /*242d0*/  @P5 LOP3.LUT R18, R18, 0x10, RZ, 0xfc, !PT ;  /* 0x0000001012125812 */ /* 0x000fe400078efcff */
[C---:B------:R-:W-:Y:S01]  /*242e0*/  ISETP.LT.OR P5, PT, R0.reuse, 0xc1, !P1 ;  /* 0x000000c10000780c */ /* 0x040fe20004fa1670 */
[----:B------:R-:W-:Y:S01]  /*242f0*/  IMAD.U32 R10, RZ, RZ, UR10 ;  /* 0x0000000aff0a7e24 */ /* 0x000fe2000f8e00ff */
[----:B------:R-:W-:Y:S01]  /*24300*/  ISETP.LT.OR P4, PT, R0, 0xc2, !P1 ;  /* 0x000000c20000780c */ /* 0x000fe20004f81670 */
[----:B------:R-:W-:-:S03]  /*24310*/  USHF.L.U64.HI UR4, UR10, 0x8, UR11 ;  /* 0x000000080a047899 */ /* 0x000fc6000801020b */
[----:B------:R-:W-:-:S04]  /*24320*/  LEA R4, P0, R10, R8, 0x8 ;  /* 0x000000080a047211 */ /* 0x000fc800078040ff */
[----:B------:R-:W-:-:S03]  /*24330*/  IADD3.X R5, R9, UR4, RZ, P0, !PT ;  /* 0x0000000409057c10 */ /* 0x000fc600087fe4ff */
[C---:B------:R-:W-:Y:S02]  /*24340*/  @!P5 IADD3 R12, P0, R8.reuse, UR45, RZ ;  /* 0x0000002d080cdc10 */ /* 0x040fe4000ff1e0ff */
[----:B------:R-:W-:Y:S02]  /*24350*/  ISETP.GE.AND P2, PT, R19, 0x101, PT ;  /* 0x000001011300780c */ /* 0x000fe40003f46270 */
[----:B------:R-:W-:Y:S02]  /*24360*/  @!P5 IADD3.X R13, R9, UR44, RZ, P0, !PT ;  /* 0x0000002c090ddc10 */ /* 0x000fe400087fe4ff */
[----:B------:R-:W-:-:S04]  /*24370*/  @!P4 IADD3 R20, P0, R8, UR45, RZ ;  /* 0x0000002d0814cc10 */ /* 0x000fc8000ff1e0ff */
[----:B------:R-:W-:Y:S02]  /*24380*/  @!P4 IADD3.X R21, R9, UR44, RZ, P0, !PT ;  /* 0x0000002c0915cc10 */ /* 0x000fe400087fe4ff */
[----:B------:R-:W-:-:S13]  /*24390*/  ISETP.LT.OR P0, PT, R0, 0x1, !P2 ;  /* 0x000000010000780c */ /* 0x000fda0005701670 */
[----:B--2---:R-:W-:-:S05]  /*243a0*/  @!P0 IMAD R3, R3, R16, RZ ;  /* 0x0000001003038224 */ /* 0x004fca00078e02ff */
[----:B------:R0:W-:Y:S01]  /*243b0*/  @!P0 STG.E.U8 desc[UR36][R4.64], R3 ;  /* 0x0000000304008986 */ /* 0x0001e2000c101124 */
[----:B------:R-:W-:-:S13]  /*243c0*/  ISETP.LT.OR P0, PT, R0, 0x2, !P2 ;  /* 0x000000020000780c */ /* 0x000fda0005701670 */
[----:B0-----:R-:W-:-:S05]  /*243d0*/  @!P0 IMAD R3, R11, R16, RZ ;  /* 0x000000100b038224 */ /* 0x001fca00078e02ff */
[----:B------:R0:W-:Y:S04]  /*243e0*/  @!P0 STG.E.U8 desc[UR36][R4.64+0x1], R3 ;  /* 0x0000010304008986 */ /* 0x0001e8000c101124 */
[----:B0-----:R-:W2:Y:S01]  /*243f0*/  LDL.LU R3, [R1+0x188] ;  /* 0x0001880001037983 */ /* 0x001ea20000300800 */
[----:B------:R-:W-:-:S03]  /*24400*/  ISETP.GE.AND P0, PT, R19, 0x109, PT ;  /* 0x000001091300780c */ /* 0x000fc60003f06270 */
[----:B------:R-:W3:Y:S01]  /*24410*/  LDL.LU R19, [R1+0x29c] ;  /* 0x00029c0001137983 */ /* 0x000ee20000300800 */
[----:B------:R-:W-:-:S13]  /*24420*/  ISETP.LT.OR P6, PT, R0, 0x1, !P0 ;  /* 0x000000010000780c */ /* 0x000fda00047c1670 */
[----:B------:R-:W-:-:S04]  /*24430*/  @!P6 IADD3 R10, P3, R4, UR45, RZ ;  /* 0x0000002d040aec10 */ /* 0x000fc8000ff7e0ff */
[----:B------:R-:W-:Y:S01]  /*24440*/  @!P6 IADD3.X R11, R5, UR44, RZ, P3, !PT ;  /* 0x0000002c050bec10 */ /* 0x000fe20009ffe4ff */
[----:B--2---:R-:W-:-:S05]  /*24450*/  @!P6 IMAD R3, R3, R16, RZ ;  /* 0x000000100303e224 */ /* 0x004fca00078e02ff */
[----:B------:R0:W-:Y:S04]  /*24460*/  @!P6 STG.E.U8 desc[UR36][R10.64], R3 ;  /* 0x000000030a00e986 */ /* 0x0001e8000c101124 */
[----:B0-----:R-:W2:Y:S01]  /*24470*/  LDL.LU R3, [R1+0x18c] ;  /* 0x00018c0001037983 */ /* 0x001ea20000300800 */
[----:B------:R-:W-:-:S13]  /*24480*/  ISETP.LT.OR P6, PT, R0, 0x2, !P0 ;  /* 0x000000020000780c */ /* 0x000fda00047c1670 */
[----:B------:R-:W-:-:S04]  /*24490*/  @!P6 IADD3 R10, P3, R4, UR45, RZ ;  /* 0x0000002d040aec10 */ /* 0x000fc8000ff7e0ff */
[----:B------:R-:W-:Y:S01]  /*244a0*/  @!P6 IADD3.X R11, R5, UR44, RZ, P3, !PT ;  /* 0x0000002c050bec10 */ /* 0x000fe20009ffe4ff */
[----:B--2---:R-:W-:-:S05]  /*244b0*/  @!P6 IMAD R3, R3, R16, RZ ;  /* 0x000000100303e224 */ /* 0x004fca00078e02ff */
[----:B------:R0:W-:Y:S04]  /*244c0*/  @!P6 STG.E.U8 desc[UR36][R10.64+0x1], R3 ;  /* 0x000001030a00e986 */ /* 0x0001e8000c101124 */
[----:B0-----:R-:W2:Y:S04]  /*244d0*/  LDL.LU R10, [R1+0x190] ;  /* 0x00019000010a7983 */ /* 0x001ea80000300800 */
[----:B------:R-:W4:Y:S01]  /*244e0*/  LDL.LU R11, [R1+0x194] ;  /* 0x00019400010b7983 */ /* 0x000f220000300800 */
[----:B------:R-:W-:-:S13]  /*244f0*/  ISETP.LT.OR P6, PT, R0, 0x9, !P2 ;  /* 0x000000090000780c */ /* 0x000fda00057c1670 */
[----:B--2---:R-:W-:-:S05]  /*24500*/  @!P6 IMAD R3, R10, R16, RZ ;  /* 0x000000100a03e224 */ /* 0x004fca00078e02ff */
[----:B------:R4:W-:Y:S01]  /*24510*/  @!P6 STG.E.U8 desc[UR36][R4.64+0x8], R3 ;  /* 0x000008030400e986 */ /* 0x0009e2000c101124 */
[----:B------:R-:W-:-:S13]  /*24520*/  ISETP.LT.OR P6, PT, R0, 0xa, !P2 ;  /* 0x0000000a0000780c */ /* 0x000fda00057c1670 */
[----:B----4-:R-:W-:-:S05]  /*24530*/  @!P6 IMAD R3, R11, R16, RZ ;  /* 0x000000100b03e224 */ /* 0x010fca00078e02ff */
[----:B------:R0:W-:Y:S04]  /*24540*/  @!P6 STG.E.U8 desc[UR36][R4.64+0x9], R3 ;  /* 0x000009030400e986 */ /* 0x0001e8000c101124 */
[----:B0-----:R-:W2:Y:S01]  /*24550*/  LDL.LU R3, [R1+0x198] ;  /* 0x0001980001037983 */ /* 0x001ea20000300800 */
        /* <DEDUP_REMOVED lines=324> */
[----:B------:R0:W-:Y:S01]  /*259a0*/  @!P6 STG.E.U8 desc[UR36][R10.64+0x88], R3 ;  /* 0x000088030a00e986 */ /* 0x0001e2000c101124 */
[----:B------:R-:W-:-:S13]  /*259b0*/  ISETP.LT.OR P6, PT, R0, 0x8a, !P0 ;  /* 0x0000008a0000780c */ /* 0x000fda00047c1670 */
[----:B0-----:R-:W-:Y:S01]  /*259c0*/  @!P6 IADD3 R10, P3, R4, UR45, RZ ;  /* 0x0000002d040aec10 */ /* 0x001fe2000ff7e0ff */
[----:B---3--:R-:W-:-:S03]  /*259d0*/  @!P6 IMAD R3, R19, R16, RZ ;  /* 0x000000101303e224 */ /* 0x008fc600078e02ff */
[----:B------:R-:W-:-:S05]  /*259e0*/  @!P6 IADD3.X R11, R5, UR44, RZ, P3, !PT ;  /* 0x0000002c050bec10 */ /* 0x000fca0009ffe4ff */
[----:B------:R0:W-:Y:S01]  /*259f0*/  @!P6 STG.E.U8 desc[UR36][R10.64+0x89], R3 ;  /* 0x000089030a00e986 */ /* 0x0001e2000c101124 */
[----:B------:R-:W-:-:S13]  /*25a00*/  ISETP.LT.OR P6, PT, R0, 0x91, !P2 ;  /* 0x000000910000780c */ /* 0x000fda00057c1670 */
[----:B0-----:R-:W-:Y:S02]  /*25a10*/  @!P6 IMAD R3, R14, R16, RZ ;  /* 0x000000100e03e224 */ /* 0x001fe400078e02ff */
[----:B------:R-:W2:Y:S04]  /*25a20*/  LDL.LU R14, [R1+0x4] ;  /* 0x00000400010e7983 */ /* 0x000ea80000300800 */
[----:B------:R0:W-:Y:S01]  /*25a30*/  @!P6 STG.E.U8 desc[UR36][R4.64+0x90], R3 ;  /* 0x000090030400e986 */ /* 0x0001e2000c101124 */
[----:B------:R-:W-:-:S13]  /*25a40*/  ISETP.LT.OR P6, PT, R0, 0x92, !P2 ;  /* 0x000000920000780c */ /* 0x000fda00057c1670 */
[----:B0-----:R-:W-:-:S05]  /*25a50*/  @!P6 IMAD R3, R235, R16, RZ ;  /* 0x00000010eb03e224 */ /* 0x001fca00078e02ff */
[----:B------:R5:W-:Y:S01]  /*25a60*/  @!P6 STG.E.U8 desc[UR36][R4.64+0x91], R3 ;  /* 0x000091030400e986 */ /* 0x000be2000c101124 */
[----:B------:R-:W-:-:S13]  /*25a70*/  ISETP.LT.OR P6, PT, R0, 0x91, !P0 ;  /* 0x000000910000780c */ /* 0x000fda00047c1670 */
[----:B------:R-:W-:Y:S01]  /*25a80*/  @!P6 IADD3 R10, P3, R4, UR45, RZ ;  /* 0x0000002d040aec10 */ /* 0x000fe2000ff7e0ff */
[----:B-----5:R-:W-:-:S03]  /*25a90*/  @!P6 IMAD R3, R234, R16, RZ ;  /* 0x00000010ea03e224 */ /* 0x020fc600078e02ff */
[----:B------:R-:W-:-:S05]  /*25aa0*/  @!P6 IADD3.X R11, R5, UR44, RZ, P3, !PT ;  /* 0x0000002c050bec10 */ /* 0x000fca0009ffe4ff */
[----:B------:R0:W-:Y:S01]  /*25ab0*/  @!P6 STG.E.U8 desc[UR36][R10.64+0x90], R3 ;  /* 0x000090030a00e986 */ /* 0x0001e2000c101124 */
[----:B------:R-:W-:-:S13]  /*25ac0*/  ISETP.LT.OR P6, PT, R0, 0x92, !P0 ;  /* 0x000000920000780c */ /* 0x000fda00047c1670 */
[----:B0-----:R-:W-:Y:S01]  /*25ad0*/  @!P6 IADD3 R10, P3, R4, UR45, RZ ;  /* 0x0000002d040aec10 */ /* 0x001fe2000ff7e0ff */
[----:B------:R-:W-:-:S03]  /*25ae0*/  @!P6 IMAD R3, R233, R16, RZ ;  /* 0x00000010e903e224 */ /* 0x000fc600078e02ff */
[----:B------:R-:W-:-:S05]  /*25af0*/  @!P6 IADD3.X R11, R5, UR44, RZ, P3, !PT ;  /* 0x0000002c050bec10 */ /* 0x000fca0009ffe4ff */
[----:B------:R0:W-:Y:S01]  /*25b00*/  @!P6 STG.E.U8 desc[UR36][R10.64+0x91], R3 ;  /* 0x000091030a00e986 */ /* 0x0001e2000c101124 */
[----:B------:R-:W-:-:S13]  /*25b10*/  ISETP.LT.OR P6, PT, R0, 0x99, !P2 ;  /* 0x000000990000780c */ /* 0x000fda00057c1670 */
[----:B0-----:R-:W-:-:S05]  /*25b20*/  @!P6 IMAD R3, R232, R16, RZ ;  /* 0x00000010e803e224 */ /* 0x001fca00078e02ff */
[----:B------:R0:W-:Y:S01]  /*25b30*/  @!P6 STG.E.U8 desc[UR36][R4.64+0x98], R3 ;  /* 0x000098030400e986 */ /* 0x0001e2000c101124 */
[----:B------:R-:W-:-:S13]  /*25b40*/  ISETP.LT.OR P6, PT, R0, 0x9a, !P2 ;  /* 0x0000009a0000780c */ /* 0x000fda00057c1670 */
[----:B0-----:R-:W-:-:S05]  /*25b50*/  @!P6 IMAD R3, R231, R16, RZ ;  /* 0x00000010e703e224 */ /* 0x001fca00078e02ff */
[----:B------:R0:W-:Y:S01]  /*25b60*/  @!P6 STG.E.U8 desc[UR36][R4.64+0x99], R3 ;  /* 0x000099030400e986 */ /* 0x0001e2000c101124 */
[----:B------:R-:W-:-:S13]  /*25b70*/  ISETP.LT.OR P6, PT, R0, 0x99, !P0 ;  /* 0x000000990000780c */ /* 0x000fda00047c1670 */
[----:B------:R-:W-:Y:S01]  /*25b80*/  @!P6 IADD3 R10, P3, R4, UR45, RZ ;  /* 0x0000002d040aec10 */ /* 0x000fe2000ff7e0ff */
[----:B0-----:R-:W-:-:S03]  /*25b90*/  @!P6 IMAD R3, R230, R16, RZ ;  /* 0x00000010e603e224 */ /* 0x001fc600078e02ff */
        /* <DEDUP_REMOVED lines=61> */
[----:B------:R-:W-:Y:S02]  /*25f70*/  ISETP.LT.OR P6, PT, R0, 0xb9, !P0 ;  /* 0x000000b90000780c */ /* 0x000fe400047c1670 */
[C---:B------:R-:W-:Y:S02]  /*25f80*/  LOP3.LUT P3, RZ, R18.reuse, 0x40, RZ, 0xc0, !PT ;  /* 0x0000004012ff7812 */ /* 0x040fe4000786c0ff */
[----:B------:R-:W-:-:S04]  /*25f90*/  LOP3.LUT R18, R18, 0xffffffdf, RZ, 0xc0, !PT ;  /* 0xffffffdf12127812 */ /* 0x000fc800078ec0ff */
[----:B------:R-:W-:-:S05]  /*25fa0*/  @P2 LOP3.LUT R18, R18, 0x20, RZ, 0xfc, !PT ;  /* 0x0000002012122812 */ /* 0x000fca00078efcff */
[----:B------:R-:W-:Y:S01]  /*25fb0*/  @!P6 IADD3 R10, P2, R4, UR45, RZ ;  /* 0x0000002d040aec10 */ /* 0x000fe2000ff5e0ff */
[----:B0-----:R-:W-:-:S03]  /*25fc0*/  @!P6 IMAD R3, R22, R16, RZ ;  /* 0x000000101603e224 */ /* 0x001fc600078e02ff */
[----:B------:R-:W-:-:S05]  /*25fd0*/  @!P6 IADD3.X R11, R5, UR44, RZ, P2, !PT ;  /* 0x0000002c050bec10 */ /* 0x000fca00097fe4ff */
[----:B------:R0:W-:Y:S01]  /*25fe0*/  @!P6 STG.E.U8 desc[UR36][R10.64+0xb8], R3 ;  /* 0x0000b8030a00e986 */ /* 0x0001e2000c101124 */
[----:B------:R-:W-:-:S13]  /*25ff0*/  ISETP.LT.OR P6, PT, R0, 0xba, !P0 ;  /* 0x000000ba0000780c */ /* 0x000fda00047c1670 */
[----:B0-----:R-:W-:Y:S02]  /*26000*/  @!P6 IMAD R3, R15, R16, RZ ;  /* 0x000000100f03e224 */ /* 0x001fe400078e02ff */
        /* <DEDUP_REMOVED lines=27> */
[----:B0-----:R-:W2:Y:S01]  /*261c0*/  LDL.LU R11, [R1] ;  /* 0x00000000010b7983 */ /* 0x001ea20000300800 */
[----:B------:R-:W-:-:S13]  /*261d0*/  ISETP.LT.OR P6, PT, R0, 0xc1, !P3 ;  /* 0x000000c10000780c */ /* 0x000fda0005fc1670 */
[----:B--2---:R-:W-:-:S05]  /*261e0*/  @!P6 IMAD R3, R11, R16, RZ ;  /* 0x000000100b03e224 */ /* 0x004fca00078e02ff */
[----:B------:R0:W-:Y:S01]  /*261f0*/  @!P6 STG.E.U8 desc[UR36][R8.64+0xc0], R3 ;  /* 0x0000c0030800e986 */ /* 0x0001e2000c101124 */
[----:B------:R-:W-:-:S13]  /*26200*/  ISETP.LT.OR P6, PT, R0, 0xc2, !P3 ;  /* 0x000000c20000780c */ /* 0x000fda0005fc1670 */
[----:B0-----:R-:W-:-:S05]  /*26210*/  @!P6 IMAD R3, R14, R16, RZ ;  /* 0x000000100e03e224 */ /* 0x001fca00078e02ff */
[----:B------:R3:W-:Y:S02]  /*26220*/  @!P6 STG.E.U8 desc[UR36][R8.64+0xc1], R3 ;  /* 0x0000c1030800e986 */ /* 0x0007e4000c101124 */
[----:B---3--:R-:W-:-:S05]  /*26230*/  @!P5 IMAD R3, R15, R16, RZ ;  /* 0x000000100f03d224 */ /* 0x008fca00078e02ff */
[----:B------:R0:W-:Y:S04]  /*26240*/  @!P5 STG.E.U8 desc[UR36][R12.64+0xc0], R3 ;  /* 0x0000c0030c00d986 */ /* 0x0001e8000c101124 */
[----:B0-----:R-:W2:Y:S04]  /*26250*/  LDL.LU R3, [R1+0xc] ;  /* 0x00000c0001037983 */ /* 0x001ea80000300800 */
[----:B------:R-:W3:Y:S04]  /*26260*/  LDL.LU R12, [R1+0x10] ;  /* 0x00001000010c7983 */ /* 0x000ee80000300800 */
[----:B------:R-:W4:Y:S01]  /*26270*/  LDL.LU R13, [R1+0x14] ;  /* 0x00001400010d7983 */ /* 0x000f220000300800 */
[----:B------:R-:W-:Y:S01]  /*26280*/  ISETP.LT.OR P2, PT, R0, 0xc9, !P1 ;  /* 0x000000c90000780c */ /* 0x000fe20004f41670 */
[----:B--2---:R-:W-:-:S05]  /*26290*/  @!P4 IMAD R3, R3, R16, RZ ;  /* 0x000000100303c224 */ /* 0x004fca00078e02ff */
[----:B------:R0:W-:Y:S04]  /*262a0*/  @!P4 STG.E.U8 desc[UR36][R20.64+0xc1], R3 ;  /* 0x0000c1031400c986 */ /* 0x0001e8000c101124 */
[----:B0-----:R-:W2:Y:S01]  /*262b0*/  LDL.LU R21, [R1+0x18] ;  /* 0x0000180001157983 */ /* 0x001ea20000300800 */
[----:B------:R-:W-:-:S13]  /*262c0*/  ISETP.LT.OR P4, PT, R0, 0xc9, !P3 ;  /* 0x000000c90000780c */ /* 0x000fda0005f81670 */
[----:B---3--:R-:W-:-:S05]  /*262d0*/  @!P4 IMAD R3, R12, R16, RZ ;  /* 0x000000100c03c224 */ /* 0x008fca00078e02ff */
[----:B------:R4:W-:Y:S01]  /*262e0*/  @!P4 STG.E.U8 desc[UR36][R8.64+0xc8], R3 ;  /* 0x0000c8030800c986 */ /* 0x0009e2000c101124 */
[----:B------:R-:W-:Y:S02]  /*262f0*/  ISETP.LT.OR P4, PT, R0, 0xca, !P3 ;  /* 0x000000ca0000780c */ /* 0x000fe40005f81670 */
[----:B------:R-:W-:-:S04]  /*26300*/  @!P2 IADD3 R10, P6, R8, UR45, RZ ;  /* 0x0000002d080aac10 */ /* 0x000fc8000ffde0ff */
[----:B------:R-:W-:-:S07]  /*26310*/  @!P2 IADD3.X R11, R9, UR44, RZ, P6, !PT ;  /* 0x0000002c090bac10 */ /* 0x000fce000b7fe4ff */
[----:B----4-:R-:W-:-:S05]  /*26320*/  @!P4 IMAD R3, R13, R16, RZ ;  /* 0x000000100d03c224 */ /* 0x010fca00078e02ff */
[----:B------:R2:W-:Y:S02]  /*26330*/  @!P4 STG.E.U8 desc[UR36][R8.64+0xc9], R3 ;  /* 0x0000c9030800c986 */ /* 0x0005e4000c101124 */
[----:B--2---:R-:W-:-:S05]  /*26340*/  @!P2 IMAD R3, R21, R16, RZ ;  /* 0x000000101503a224 */ /* 0x004fca00078e02ff */
[----:B------:R0:W-:Y:S04]  /*26350*/  @!P2 STG.E.U8 desc[UR36][R10.64+0xc8], R3 ;  /* 0x0000c8030a00a986 */ /* 0x0001e8000c101124 */
[----:B0-----:R-:W2:Y:S01]  /*26360*/  LDL.LU R3, [R1+0x1c] ;  /* 0x00001c0001037983 */ /* 0x001ea20000300800 */
[----:B------:R-:W-:-:S03]  /*26370*/  ISETP.LT.OR P6, PT, R0, 0xca, !P1 ;  /* 0x000000ca0000780c */ /* 0x000fc60004fc1670 */
[----:B------:R-:W3:Y:S04]  /*26380*/  LDL.LU R10, [R1+0x20] ;  /* 0x00002000010a7983 */ /* 0x000ee80000300800 */
[----:B------:R-:W4:Y:S06]  /*26390*/  LDL.LU R11, [R1+0x24] ;  /* 0x00002400010b7983 */ /* 0x000f2c0000300800 */
[----:B------:R-:W-:-:S04]  /*263a0*/  @!P6 IADD3 R14, P5, R8, UR45, RZ ;  /* 0x0000002d080eec10 */ /* 0x000fc8000ffbe0ff */
[----:B------:R-:W-:Y:S01]  /*263b0*/  @!P6 IADD3.X R15, R9, UR44, RZ, P5, !PT ;  /* 0x0000002c090fec10 */ /* 0x000fe2000affe4ff */
[----:B--2---:R-:W-:-:S05]  /*263c0*/  @!P6 IMAD R3, R3, R16, RZ ;  /* 0x000000100303e224 */ /* 0x004fca00078e02ff */
[----:B------:R0:W-:Y:S04]  /*263d0*/  @!P6 STG.E.U8 desc[UR36][R14.64+0xc9], R3 ;  /* 0x0000c9030e00e986 */ /* 0x0001e8000c101124 */
[----:B0-----:R-:W2:Y:S01]  /*263e0*/  LDL.LU R15, [R1+0x28] ;  /* 0x00002800010f7983 */ /* 0x001ea20000300800 */
[C---:B------:R-:W-:Y:S02]  /*263f0*/  ISETP.LT.OR P6, PT, R0.reuse, 0xd1, !P3 ;  /* 0x000000d10000780c */ /* 0x040fe40005fc1670 */
[----:B------:R-:W-:-:S11]  /*26400*/  ISETP.LT.OR P4, PT, R0, 0xd1, !P1 ;  /* 0x000000d10000780c */ /* 0x000fd60004f81670 */
        /* <DEDUP_REMOVED lines=14> */
[----:B------:R-:W-:Y:S02]  /*264f0*/  @!P2 IADD3.X R21, R9, UR44, RZ, P5, !PT ;  /* 0x0000002c0915ac10 */ /* 0x000fe4000affe4ff */
[C---:B------:R-:W-:Y:S02]  /*26500*/  ISETP.LT.OR P5, PT, R0.reuse, 0xd9, !P1 ;  /* 0x000000d90000780c */ /* 0x040fe40004fa1670 */
[----:B------:R-:W-:-:S11]  /*26510*/  ISETP.LT.OR P4, PT, R0, 0xda, !P1 ;  /* 0x000000da0000780c */ /* 0x000fd60004f81670 */
[----:B------:R-:W-:-:S04]  /*26520*/  @!P5 IADD3 R10, P6, R8, UR45, RZ ;  /* 0x0000002d080adc10 */ /* 0x000fc8000ffde0ff */
[----:B------:R-:W-:Y:S01]  /*26530*/  @!P5 IADD3.X R11, R9, UR44, RZ, P6, !PT ;  /* 0x0000002c090bdc10 */ /* 0x000fe2000b7fe4ff */
[----:B--2---:R-:W-:-:S05]  /*26540*/  @!P2 IMAD R3, R3, R16, RZ ;  /* 0x000000100303a224 */ /* 0x004fca00078e02ff */
[----:B------:R0:W-:Y:S04]  /*26550*/  @!P2 STG.E.U8 desc[UR36][R20.64+0xd1], R3 ;  /* 0x0000d1031400a986 */ /* 0x0001e8000c101124 */
[----:B0-----:R-:W2:Y:S01]  /*26560*/  LDL.LU R21, [R1+0x38] ;  /* 0x0000380001157983 */ /* 0x001ea20000300800 */
[----:B------:R-:W-:-:S04]  /*26570*/  @!P4 IADD3 R14, P6, R8, UR45, RZ ;  /* 0x0000002d080ecc10 */ /* 0x000fc8000ffde0ff */
[----:B------:R-:W-:Y:S02]  /*26580*/  @!P4 IADD3.X R15, R9, UR44, RZ, P6, !PT ;  /* 0x0000002c090fcc10 */ /* 0x000fe4000b7fe4ff */
[----:B------:R-:W-:-:S13]  /*26590*/  ISETP.LT.OR P6, PT, R0, 0xd9, !P3 ;  /* 0x000000d90000780c */ /* 0x000fda0005fc1670 */
[----:B---3--:R-:W-:-:S05]  /*265a0*/  @!P6 IMAD R3, R12, R16, RZ ;  /* 0x000000100c03e224 */ /* 0x008fca00078e02ff */
[----:B------:R4:W-:Y:S01]  /*265b0*/  @!P6 STG.E.U8 desc[UR36][R8.64+0xd8], R3 ;  /* 0x0000d8030800e986 */ /* 0x0009e2000c101124 */
[----:B------:R-:W-:-:S13]  /*265c0*/  ISETP.LT.OR P6, PT, R0, 0xda, !P3 ;  /* 0x000000da0000780c */ /* 0x000fda0005fc1670 */
[----:B----4-:R-:W-:-:S05]  /*265d0*/  @!P6 IMAD R3, R13, R16, RZ ;  /* 0x000000100d03e224 */ /* 0x010fca00078e02ff */
[----:B------:R2:W-:Y:S02]  /*265e0*/  @!P6 STG.E.U8 desc[UR36][R8.64+0xd9], R3 ;  /* 0x0000d9030800e986 */ /* 0x0005e4000c101124 */
[----:B--2---:R-:W-:-:S05]  /*265f0*/  @!P5 IMAD R3, R21, R16, RZ ;  /* 0x000000101503d224 */ /* 0x004fca00078e02ff */
        /* <DEDUP_REMOVED lines=258> */
[----:B0-----:R-:W2:Y:S04]  /*27620*/  LDL.LU R3, [R1+0x10c] ;  /* 0x00010c0001037983 */ /* 0x001ea80000300800 */
[----:B------:R-:W3:Y:S04]  /*27630*/  LDL.LU R12, [R1+0x110] ;  /* 0x00011000010c7983 */ /* 0x000ee80000300800 */
[----:B------:R-:W4:Y:S01]  /*27640*/  LDL.LU R13, [R1+0x114] ;  /* 0x00011400010d7983 */ /* 0x000f220000300800 */
[----:B------:R-:W-:-:S13]  /*27650*/  ISETP.LT.OR P6, PT, R0, 0x142, !P1 ;  /* 0x000001420000780c */ /* 0x000fda0004fc1670 */
[----:B------:R-:W-:-:S04]  /*27660*/  @!P6 IADD3 R20, P5, R8, UR45, RZ ;  /* 0x0000002d0814ec10 */ /* 0x000fc8000ffbe0ff */
[----:B------:R-:W-:Y:S01]  /*27670*/  @!P6 IADD3.X R21, R9, UR44, RZ, P5, !PT ;  /* 0x0000002c0915ec10 */ /* 0x000fe2000affe4ff */
[----:B--2---:R-:W-:-:S05]  /*27680*/  @!P6 IMAD R3, R3, R16, RZ ;  /* 0x000000100303e224 */ /* 0x004fca00078e02ff */
[----:B------:R0:W-:Y:S01]  /*27690*/  @!P6 STG.E.U8 desc[UR36][R20.64+0x141], R3 ;  /* 0x000141031400e986 */ /* 0x0001e2000c101124 */
[----:B------:R-:W-:-:S03]  /*276a0*/  ISETP.LT.OR P6, PT, R0, 0x149, !P3 ;  /* 0x000001490000780c */ /* 0x000fc60005fc1670 */
[----:B0-----:R-:W2:Y:S10]  /*276b0*/  LDL.LU R21, [R1+0x120] ;  /* 0x0001200001157983 */ /* 0x001eb40000300800 */
[----:B---3--:R-:W-:Y:S01]  /*276c0*/  @!P6 IMAD R3, R12, R16, RZ ;  /* 0x000000100c03e224 */ /* 0x008fe200078e02ff */
[----:B------:R-:W3:Y:S04]  /*276d0*/  LDL.LU R20, [R1+0x124] ;  /* 0x0001240001147983 */ /* 0x000ee80000300800 */
[----:B------:R4:W-:Y:S01]  /*276e0*/  @!P6 STG.E.U8 desc[UR36][R8.64+0x148], R3 ;  /* 0x000148030800e986 */ /* 0x0009e2000c101124 */
[----:B------:R-:W-:-:S13]  /*276f0*/  ISETP.LT.OR P6, PT, R0, 0x14a, !P3 ;  /* 0x0000014a0000780c */ /* 0x000fda0005fc1670 */
[----:B----4-:R-:W-:-:S05]  /*27700*/  @!P6 IMAD R3, R13, R16, RZ ;  /* 0x000000100d03e224 */ /* 0x010fca00078e02ff */
[----:B------:R0:W-:Y:S04]  /*27710*/  @!P6 STG.E.U8 desc[UR36][R8.64+0x149], R3 ;  /* 0x000149030800e986 */ /* 0x0001e8000c101124 */
[----:B0-----:R-:W4:Y:S01]  /*27720*/  LDL.LU R3, [R1+0x118] ;  /* 0x0001180001037983 */ /* 0x001f220000300800 */
[C---:B------:R-:W-:Y:S02]  /*27730*/  ISETP.LT.OR P4, PT, R0.reuse, 0x149, !P1 ;  /* 0x000001490000780c */ /* 0x040fe40004f81670 */
[----:B------:R-:W-:-:S11]  /*27740*/  ISETP.LT.OR P2, PT, R0, 0x14a, !P1 ;  /* 0x0000014a0000780c */ /* 0x000fd60004f41670 */
[----:B------:R-:W-:-:S04]  /*27750*/  @!P4 IADD3 R10, P5, R8, UR45, RZ ;  /* 0x0000002d080acc10 */ /* 0x000fc8000ffbe0ff */
[----:B------:R-:W-:Y:S02]  /*27760*/  @!P4 IADD3.X R11, R9, UR44, RZ, P5, !PT ;  /* 0x0000002c090bcc10 */ /* 0x000fe4000affe4ff */
[----:B------:R-:W-:-:S04]  /*27770*/  @!P2 IADD3 R14, P5, R8, UR45, RZ ;  /* 0x0000002d080eac10 */ /* 0x000fc8000ffbe0ff */
[----:B------:R-:W-:Y:S02]  /*27780*/  @!P2 IADD3.X R15, R9, UR44, RZ, P5, !PT ;  /* 0x0000002c090fac10 */ /* 0x000fe4000affe4ff */
[----:B------:R-:W-:-:S13]  /*27790*/  ISETP.LT.OR P5, PT, R0, 0x151, !P1 ;  /* 0x000001510000780c */ /* 0x000fda0004fa1670 */
[----:B------:R-:W-:-:S04]  /*277a0*/  @!P5 IADD3 R12, P6, R8, UR45, RZ ;  /* 0x0000002d080cdc10 */ /* 0x000fc8000ffde0ff */
[----:B------:R-:W-:Y:S01]  /*277b0*/  @!P5 IADD3.X R13, R9, UR44, RZ, P6, !PT ;  /* 0x0000002c090ddc10 */ /* 0x000fe2000b7fe4ff */
[-C--:B------:R-:W-:Y:S02]  /*277c0*/  @!P2 IMAD R19, R19, R16.reuse, RZ ;  /* 0x000000101313a224 */ /* 0x080fe400078e02ff */
[----:B----4-:R-:W-:-:S05]  /*277d0*/  @!P4 IMAD R3, R3, R16, RZ ;  /* 0x000000100303c224 */ /* 0x010fca00078e02ff */
[----:B------:R0:W-:Y:S01]  /*277e0*/  @!P4 STG.E.U8 desc[UR36][R10.64+0x148], R3 ;  /* 0x000148030a00c986 */ /* 0x0001e2000c101124 */
[----:B------:R-:W-:-:S13]  /*277f0*/  ISETP.LT.OR P4, PT, R0, 0x152, !P1 ;  /* 0x000001520000780c */ /* 0x000fda0004f81670 */
[----:B0-----:R-:W-:-:S04]  /*27800*/  @!P4 IADD3 R10, P6, R8, UR45, RZ ;  /* 0x0000002d080acc10 */ /* 0x001fc8000ffde0ff */
[----:B------:R-:W-:Y:S02]  /*27810*/  @!P4 IADD3.X R11, R9, UR44, RZ, P6, !PT ;  /* 0x0000002c090bcc10 */ /* 0x000fe4000b7fe4ff */
[----:B------:R-:W-:Y:S01]  /*27820*/  ISETP.LT.OR P6, PT, R0, 0x151, !P3 ;  /* 0x000001510000780c */ /* 0x000fe20005fc1670 */
[----:B------:R5:W-:-:S12]  /*27830*/  @!P2 STG.E.U8 desc[UR36][R14.64+0x149], R19 ;  /* 0x000149130e00a986 */ /* 0x000bd8000c101124 */
[----:B--2---:R-:W-:-:S05]  /*27840*/  @!P6 IMAD R21, R21, R16, RZ ;  /* 0x000000101515e224 */ /* 0x004fca00078e02ff */
[----:B------:R0:W-:Y:S01]  /*27850*/  @!P6 STG.E.U8 desc[UR36][R8.64+0x150], R21 ;  /* 0x000150150800e986 */ /* 0x0001e2000c101124 */
[C---:B------:R-:W-:Y:S01]  /*27860*/  ISETP.LT.OR P6, PT, R0.reuse, 0x152, !P3 ;  /* 0x000001520000780c */ /* 0x040fe20005fc1670 */
[-C--:B-----5:R-:W-:Y:S01]  /*27870*/  @!P5 IMAD R19, R235, R16.reuse, RZ ;  /* 0x00000010eb13d224 */ /* 0x0a0fe200078e02ff */
[----:B------:R-:W-:Y:S01]  /*27880*/  ISETP.LT.OR P2, PT, R0, 0x159, !P1 ;  /* 0x000001590000780c */ /* 0x000fe20004f41670 */
[----:B0-----:R-:W-:-:S10]  /*27890*/  @!P4 IMAD R21, R234, R16, RZ ;  /* 0x00000010ea15c224 */ /* 0x001fd400078e02ff */
[----:B---3--:R-:W-:-:S05]  /*278a0*/  @!P6 IMAD R3, R20, R16, RZ ;  /* 0x000000101403e224 */ /* 0x008fca00078e02ff */
[----:B------:R0:W-:Y:S04]  /*278b0*/  @!P6 STG.E.U8 desc[UR36][R8.64+0x151], R3 ;  /* 0x000151030800e986 */ /* 0x0001e8000c101124 */
[----:B------:R1:W-:Y:S04]  /*278c0*/  @!P5 STG.E.U8 desc[UR36][R12.64+0x150], R19 ;  /* 0x000150130c00d986 */ /* 0x0003e8000c101124 */
[----:B------:R2:W-:Y:S01]  /*278d0*/  @!P4 STG.E.U8 desc[UR36][R10.64+0x151], R21 ;  /* 0x000151150a00c986 */ /* 0x0005e2000c101124 */
[----:B------:R-:W-:Y:S02]  /*278e0*/  ISETP.LT.OR P4, PT, R0, 0x159, !P3 ;  /* 0x000001590000780c */ /* 0x000fe40005f81670 */
[----:B------:R-:W-:-:S04]  /*278f0*/  @!P2 IADD3 R14, P6, R8, UR45, RZ ;  /* 0x0000002d080eac10 */ /* 0x000fc8000ffde0ff */
[----:B------:R-:W-:Y:S02]  /*27900*/  @!P2 IADD3.X R15, R9, UR44, RZ, P6, !PT ;  /* 0x0000002c090fac10 */ /* 0x000fe4000b7fe4ff */
[----:B------:R-:W-:-:S05]  /*27910*/  ISETP.LT.OR P6, PT, R0, 0x15a, !P1 ;  /* 0x0000015a0000780c */ /* 0x000fca0004fc1670 */
[----:B0-----:R-:W-:-:S05]  /*27920*/  @!P4 IMAD R3, R233, R16, RZ ;  /* 0x00000010e903c224 */ /* 0x001fca00078e02ff */
[----:B------:R0:W-:Y:S01]  /*27930*/  @!P4 STG.E.U8 desc[UR36][R8.64+0x158], R3 ;  /* 0x000158030800c986 */ /* 0x0001e2000c101124 */
[----:B------:R-:W-:Y:S02]  /*27940*/  ISETP.LT.OR P4, PT, R0, 0x15a, !P3 ;  /* 0x0000015a0000780c */ /* 0x000fe40005f81670 */
[----:B-1----:R-:W-:Y:S01]  /*27950*/  @!P6 IADD3 R12, P5, R8, UR45, RZ ;  /* 0x0000002d080cec10 */ /* 0x002fe2000ffbe0ff */
[----:B--2---:R-:W-:-:S03]  /*27960*/  @!P2 IMAD R21, R231, R16, RZ ;  /* 0x00000010e715a224 */ /* 0x004fc600078e02ff */
[----:B------:R-:W-:Y:S01]  /*27970*/  @!P6 IADD3.X R13, R9, UR44, RZ, P5, !PT ;  /* 0x0000002c090dec10 */ /* 0x000fe2000affe4ff */
[----:B0-----:R-:W-:-:S06]  /*27980*/  @!P6 IMAD R3, R230, R16, RZ ;  /* 0x00000010e603e224 */ /* 0x001fcc00078e02ff */
[----:B------:R-:W-:Y:S01]  /*27990*/  @!P4 IMAD R19, R232, R16, RZ ;  /* 0x00000010e813c224 */ /* 0x000fe200078e02ff */
[----:B------:R-:W-:-:S04]  /*279a0*/  ISETP.LT.OR P5, PT, R0, 0x161, !P1 ;  /* 0x000001610000780c */ /* 0x000fc80004fa1670 */
        /* <DEDUP_REMOVED lines=12> */
[----:B------:R-:W-:Y:S02]  /*27a70*/  @!P4 IADD3.X R15, R9, UR44, RZ, P2, !PT ;  /* 0x0000002c090fcc10 */ /* 0x000fe400097fe4ff */
[----:B------:R-:W-:-:S05]  /*27a80*/  ISETP.LT.OR P2, PT, R0, 0x169, !P1 ;  /* 0x000001690000780c */ /* 0x000fca0004f41670 */
[----:B------:R-:W-:-:S05]  /*27a90*/  @!P6 IMAD R23, R23, R16, RZ ;  /* 0x000000101717e224 */ /* 0x000fca00078e02ff */
[----:B------:R1:W-:Y:S04]  /*27aa0*/  @!P6 STG.E.U8 desc[UR36][R8.64+0x161], R23 ;  /* 0x000161170800e986 */ /* 0x0003e8000c101124 */
[----:B------:R-:W-:Y:S01]  /*27ab0*/  @!P5 STG.E.U8 desc[UR36][R10.64+0x160], R3 ;  /* 0x000160030a00d986 */ /* 0x000fe2000c101124 */
[----:B------:R-:W-:Y:S02]  /*27ac0*/  ISETP.LT.OR P5, PT, R0, 0x16a, !P1 ;  /* 0x0000016a0000780c */ /* 0x000fe40004fa1670 */
[----:B------:R-:W-:-:S04]  /*27ad0*/  @!P2 IADD3 R20, P6, R8, UR45, RZ ;  /* 0x0000002d0814ac10 */ /* 0x000fc8000ffde0ff */
[----:B------:R-:W-:-:S07]  /*27ae0*/  @!P2 IADD3.X R21, R9, UR44, RZ, P6, !PT ;  /* 0x0000002c0915ac10 */ /* 0x000fce000b7fe4ff */
[----:B------:R-:W-:-:S04]  /*27af0*/  @!P5 IADD3 R12, P6, R8, UR45, RZ ;  /* 0x0000002d080cdc10 */ /* 0x000fc8000ffde0ff */
[----:B------:R-:W-:Y:S02]  /*27b00*/  @!P5 IADD3.X R13, R9, UR44, RZ, P6, !PT ;  /* 0x0000002c090ddc10 */ /* 0x000fe4000b7fe4ff */
[----:B------:R-:W-:Y:S01]  /*27b10*/  ISETP.LT.OR P6, PT, R0, 0x169, !P3 ;  /* 0x000001690000780c */ /* 0x000fe20005fc1670 */
[----:B0-----:R-:W-:-:S05]  /*27b20*/  @!P4 IMAD R19, R227, R16, RZ ;  /* 0x00000010e313c224 */ /* 0x001fca00078e02ff */
[----:B------:R0:W-:Y:S07]  /*27b30*/  @!P4 STG.E.U8 desc[UR36][R14.64+0x161], R19 ;  /* 0x000161130e00c986 */ /* 0x0001ee000c101124 */
[----:B-1----:R-:W-:-:S05]  /*27b40*/  @!P6 IMAD R23, R226, R16, RZ ;  /* 0x00000010e217e224 */ /* 0x002fca00078e02ff */
[----:B------:R1:W-:Y:S01]  /*27b50*/  @!P6 STG.E.U8 desc[UR36][R8.64+0x168], R23 ;  /* 0x000168170800e986 */ /* 0x0003e2000c101124 */
[----:B------:R-:W-:Y:S01]  /*27b60*/  ISETP.LT.OR P6, PT, R0, 0x16a, !P3 ;  /* 0x0000016a0000780c */ /* 0x000fe20005fc1670 */
[-C--:B0-----:R-:W-:Y:S01]  /*27b70*/  @!P2 IMAD R19, R224, R16.reuse, RZ ;  /* 0x00000010e013a224 */ /* 0x081fe200078e02ff */
[----:B------:R-:W-:Y:S01]  /*27b80*/  ISETP.LT.OR P4, PT, R0, 0x171, !P1 ;  /* 0x000001710000780c */ /* 0x000fe20004f81670 */
[----:B-1----:R-:W-:-:S10]  /*27b90*/  @!P5 IMAD R23, R223, R16, RZ ;  /* 0x00000010df17d224 */ /* 0x002fd400078e02ff */
[----:B------:R-:W-:-:S05]  /*27ba0*/  @!P6 IMAD R3, R225, R16, RZ ;  /* 0x00000010e103e224 */ /* 0x000fca00078e02ff */
        /* <DEDUP_REMOVED lines=10> */
[----:B------:R-:W-:Y:S01]  /*27c50*/  @!P6 IADD3 R14, P2, R8, UR45, RZ ;  /* 0x0000002d080eec10 */ /* 0x000fe2000ff5e0ff */
[-C--:B-1----:R-:W-:Y:S02]  /*27c60*/  @!P4 IMAD R21, R220, R16.reuse, RZ ;  /* 0x00000010dc15c224 */ /* 0x082fe400078e02ff */
[----:B--2---:R-:W-:Y:S01]  /*27c70*/  @!P6 IMAD R13, R219, R16, RZ ;  /* 0x00000010db0de224 */ /* 0x004fe200078e02ff */
[----:B------:R-:W-:-:S07]  /*27c80*/  @!P6 IADD3.X R15, R9, UR44, RZ, P2, !PT ;  /* 0x0000002c090fec10 */ /* 0x000fce00097fe4ff */
[----:B------:R-:W-:-:S05]  /*27c90*/  @!P5 IMAD R19, R221, R16, RZ ;  /* 0x00000010dd13d224 */ /* 0x000fca00078e02ff */
[----:B------:R1:W-:Y:S04]  /*27ca0*/  @!P5 STG.E.U8 desc[UR36][R8.64+0x171], R19 ;  /* 0x000171130800d986 */ /* 0x0003e8000c101124 */
[----:B------:R2:W-:Y:S04]  /*27cb0*/  @!P4 STG.E.U8 desc[UR36][R10.64+0x170], R21 ;  /* 0x000170150a00c986 */ /* 0x0005e8000c101124 */
[----:B------:R3:W-:Y:S01]  /*27cc0*/  @!P6 STG.E.U8 desc[UR36][R14.64+0x171], R13 ;  /* 0x0001710d0e00e986 */ /* 0x0007e2000c101124 */
[C---:B------:R-:W-:Y:S02]  /*27cd0*/  ISETP.LT.OR P6, PT, R0.reuse, 0x179, !P3 ;  /* 0x000001790000780c */ /* 0x040fe40005fc1670 */
[----:B------:R-:W-:-:S11]  /*27ce0*/  ISETP.LT.OR P3, PT, R0, 0x17a, !P3 ;  /* 0x0000017a0000780c */ /* 0x000fd60005f61670 */
[----:B0-----:R-:W-:-:S05]  /*27cf0*/  @!P6 IMAD R3, R218, R16, RZ ;  /* 0x00000010da03e224 */ /* 0x001fca00078e02ff */
[----:B------:R0:W-:Y:S01]  /*27d00*/  @!P6 STG.E.U8 desc[UR36][R8.64+0x178], R3 ;  /* 0x000178030800e986 */ /* 0x0001e2000c101124 */
[C---:B------:R-:W-:Y:S01]  /*27d10*/  ISETP.LT.OR P6, PT, R0.reuse, 0x179, !P1 ;  /* 0x000001790000780c */ /* 0x040fe20004fc1670 */
[----:B-1----:R-:W-:Y:S01]  /*27d20*/  @!P3 IMAD R19, R217, R16, RZ ;  /* 0x00000010d913b224 */ /* 0x002fe200078e02ff */
[----:B------:R-:W-:-:S04]  /*27d30*/  ISETP.LT.OR P1, PT, R0, 0x17a, !P1 ;  /* 0x0000017a0000780c */ /* 0x000fc80004f21670 */
[----:B------:R1:W-:Y:S01]  /*27d40*/  @!P3 STG.E.U8 desc[UR36][R8.64+0x179], R19 ;  /* 0x000179130800b986 */ /* 0x0003e2000c101124 */
[----:B------:R-:W-:-:S06]  /*27d50*/  LOP3.LUT P4, RZ, R18, 0x8, RZ, 0xc0, !PT ;  /* 0x0000000812ff7812 */ /* 0x000fcc000788c0ff */
[----:B--2---:R-:W-:Y:S01]  /*27d60*/  @!P6 IADD3 R10, P3, R8, UR45, RZ ;  /* 0x0000002d080aec10 */ /* 0x004fe2000ff7e0ff */
[----:B---3--:R-:W-:-:S03]  /*27d70*/  @!P6 IMAD R15, R216, R16, RZ ;  /* 0x00000010d80fe224 */ /* 0x008fc600078e02ff */
[----:B------:R-:W-:Y:S02]  /*27d80*/  @!P6 IADD3.X R11, R9, UR44, RZ, P3, !PT ;  /* 0x0000002c090bec10 */ /* 0x000fe40009ffe4ff */
[----:B------:R-:W-:-:S03]  /*27d90*/  @!P1 IADD3 R12, P3, R8, UR45, RZ ;  /* 0x0000002d080c9c10 */ /* 0x000fc6000ff7e0ff */
[----:B------:R-:W-:Y:S01]  /*27da0*/  @!P6 STG.E.U8 desc[UR36][R10.64+0x178], R15 ;  /* 0x0001780f0a00e986 */ /* 0x000fe2000c101124 */
[----:B------:R-:W-:Y:S01]  /*27db0*/  ISETP.LT.OR P6, PT, R0, 0xc1, !P4 ;  /* 0x000000c10000780c */ /* 0x000fe200067c1670 */
[----:B0-----:R-:W-:Y:S01]  /*27dc0*/  @!P1 IMAD R3, R22, R16, RZ ;  /* 0x0000001016039224 */ /* 0x001fe200078e02ff */
[----:B------:R-:W-:Y:S02]  /*27dd0*/  @!P1 IADD3.X R13, R9, UR44, RZ, P3, !PT ;  /* 0x0000002c090d9c10 */ /* 0x000fe40009ffe4ff */
[----:B------:R-:W-:Y:S02]  /*27de0*/  ISETP.LT.OR P3, PT, R0, 0xc2, !P4 ;  /* 0x000000c20000780c */ /* 0x000fe40006761670 */
[----:B------:R-:W-:Y:S01]  /*27df0*/  LOP3.LUT P5, RZ, R18, 0x10, RZ, 0xc0, !PT ;  /* 0x0000001012ff7812 */ /* 0x000fe200078ac0ff */
[----:B------:R0:W-:Y:S03]  /*27e00*/  @!P1 STG.E.U8 desc[UR36][R12.64+0x179], R3 ;  /* 0x000179030c009986 */ /* 0x0001e6000c101124 */
[----:B------:R-:W-:-:S03]  /*27e10*/  ISETP.LT.OR P1, PT, R0, 0xc1, !P5 ;  /* 0x000000c10000780c */ /* 0x000fc60006f21670 */
[----:B-1----:R-:W-:-:S05]  /*27e20*/  @!P6 IMAD R19, R120, R16, RZ ;  /* 0x000000107813e224 */ /* 0x002fca00078e02ff */
[----:B------:R-:W-:Y:S01]  /*27e30*/  @!P6 STG.E.U8 desc[UR36][R6.64+0xc0], R19 ;  /* 0x0000c0130600e986 */ /* 0x000fe2000c101124 */
[----:B------:R-:W-:Y:S01]  /*27e40*/  ISETP.LT.OR P6, PT, R0, 0xc2, !P5 ;  /* 0x000000c20000780c */ /* 0x000fe20006fc1670 */
[----:B------:R-:W-:-:S05]  /*27e50*/  @!P3 IMAD R121, R121, R16, RZ ;  /* 0x000000107979b224 */ /* 0x000fca00078e02ff */
[----:B------:R-:W-:Y:S01]  /*27e60*/  @!P3 STG.E.U8 desc[UR36][R6.64+0xc1], R121 ;  /* 0x0000c1790600b986 */ /* 0x000fe2000c101124 */
[----:B------:R-:W-:Y:S01]  /*27e70*/  @!P1 IADD3 R8, P3, R6, UR45, RZ ;  /* 0x0000002d06089c10 */ /* 0x000fe2000ff7e0ff */
[----:B0-----:R-:W-:-:S03]  /*27e80*/  @!P1 IMAD R3, R122, R16, RZ ;  /* 0x000000107a039224 */ /* 0x001fc600078e02ff */
[----:B------:R-:W-:Y:S02]  /*27e90*/  @!P1 IADD3.X R9, R7, UR44, RZ, P3, !PT ;  /* 0x0000002c07099c10 */ /* 0x000fe40009ffe4ff */
[----:B------:R-:W-:Y:S01]  /*27ea0*/  @!P6 IADD3 R10, P3, R6, UR45, RZ ;  /* 0x0000002d060aec10 */ /* 0x000fe2000ff7e0ff */
[----:B------:R-:W-:Y:S02]  /*27eb0*/  @!P6 IMAD R123, R123, R16, RZ ;  /* 0x000000107b7be224 */ /* 0x000fe400078e02ff */
[----:B------:R0:W-:Y:S01]  /*27ec0*/  @!P1 STG.E.U8 desc[UR36][R8.64+0xc0], R3 ;  /* 0x0000c00308009986 */ /* 0x0001e2000c101124 */
[C---:B------:R-:W-:Y:S02]  /*27ed0*/  ISETP.LT.OR P1, PT, R0.reuse, 0xc9, !P4 ;  /* 0x000000c90000780c */ /* 0x040fe40006721670 */
[----:B------:R-:W-:Y:S02]  /*27ee0*/  @!P6 IADD3.X R11, R7, UR44, RZ, P3, !PT ;  /* 0x0000002c070bec10 */ /* 0x000fe40009ffe4ff */
[----:B------:R-:W-:-:S03]  /*27ef0*/  ISETP.LT.OR P3, PT, R0, 0xca, !P4 ;  /* 0x000000ca0000780c */ /* 0x000fc60006761670 */
[----:B------:R1:W-:Y:S01]  /*27f00*/  @!P6 STG.E.U8 desc[UR36][R10.64+0xc1], R123 ;  /* 0x0000c17b0a00e986 */ /* 0x0003e2000c101124 */
[----:B------:R-:W-:-:S05]  /*27f10*/  ISETP.LT.OR P6, PT, R0, 0xc9, !P5 ;  /* 0x000000c90000780c */ /* 0x000fca0006fc1670 */
[----:B------:R-:W-:-:S04]  /*27f20*/  @!P1 IMAD R13, R124, R16, RZ ;  /* 0x000000107c0d9224 */ /* 0x000fc800078e02ff */
[----:B------:R-:W-:Y:S01]  /*27f30*/  @!P3 IMAD R125, R125, R16, RZ ;  /* 0x000000107d7db224 */ /* 0x000fe200078e02ff */
[----:B------:R2:W-:Y:S01]  /*27f40*/  @!P1 STG.E.U8 desc[UR36][R6.64+0xc8], R13 ;  /* 0x0000c80d06009986 */ /* 0x0005e2000c101124 */
[----:B------:R-:W-:-:S03]  /*27f50*/  ISETP.LT.OR P1, PT, R0, 0xca, !P5 ;  /* 0x000000ca0000780c */ /* 0x000fc60006f21670 */
[----:B------:R-:W-:Y:S01]  /*27f60*/  @!P3 STG.E.U8 desc[UR36][R6.64+0xc9], R125 ;  /* 0x0000c97d0600b986 */ /* 0x000fe2000c101124 */
[----:B0-----:R-:W-:Y:S01]  /*27f70*/  @!P6 IADD3 R8, P3, R6, UR45, RZ ;  /* 0x0000002d0608ec10 */ /* 0x001fe2000ff7e0ff */
[----:B------:R-:W-:-:S03]  /*27f80*/  @!P6 IMAD R3, R126, R16, RZ ;  /* 0x000000107e03e224 */ /* 0x000fc600078e02ff */
[----:B------:R-:W-:-:S05]  /*27f90*/  @!P6 IADD3.X R9, R7, UR44, RZ, P3, !PT ;  /* 0x0000002c0709ec10 */ /* 0x000fca0009ffe4ff */
[----:B------:R0:W-:Y:S01]  /*27fa0*/  @!P6 STG.E.U8 desc[UR36][R8.64+0xc8], R3 ;  /* 0x0000c8030800e986 */ /* 0x0001e2000c101124 */
[----:B------:R-:W-:Y:S02]  /*27fb0*/  ISETP.LT.OR P6, PT, R0, 0xd1, !P4 ;  /* 0x000000d10000780c */ /* 0x000fe400067c1670 */
[----:B-1----:R-:W-:Y:S01]  /*27fc0*/  @!P1 IADD3 R10, P3, R6, UR45, RZ ;  /* 0x0000002d060a9c10 */ /* 0x002fe2000ff7e0ff */
[----:B------:R-:W-:-:S03]  /*27fd0*/  @!P1 IMAD R127, R127, R16, RZ ;  /* 0x000000107f7f9224 */ /* 0x000fc600078e02ff */
[----:B------:R-:W-:Y:S02]  /*27fe0*/  @!P1 IADD3.X R11, R7, UR44, RZ, P3, !PT ;  /* 0x0000002c070b9c10 */ /* 0x000fe40009ffe4ff */
[----:B------:R-:W-:-:S03]  /*27ff0*/  ISETP.LT.OR P3, PT, R0, 0xd2, !P4 ;  /* 0x000000d20000780c */ /* 0x000fc60006761670 */
[----:B------:R1:W-:Y:S01]  /*28000*/  @!P1 STG.E.U8 desc[UR36][R10.64+0xc9], R127 ;  /* 0x0000c97f0a009986 */ /* 0x0003e2000c101124 */
[----:B------:R-:W-:Y:S01]  /*28010*/  ISETP.LT.OR P1, PT, R0, 0xd1, !P5 ;  /* 0x000000d10000780c */ /* 0x000fe20006f21670 */
[----:B--2---:R-:W-:-:S05]  /*28020*/  @!P6 IMAD R13, R128, R16, RZ ;  /* 0x00000010800de224 */ /* 0x004fca00078e02ff */
[----:B------:R2:W-:Y:S01]  /*28030*/  @!P6 STG.E.U8 desc[UR36][R6.64+0xd0], R13 ;  /* 0x0000d00d0600e986 */ /* 0x0005e2000c101124 */
[----:B------:R-:W-:Y:S02]  /*28040*/  ISETP.LT.OR P6, PT, R0, 0xd2, !P5 ;  /* 0x000000d20000780c */ /* 0x000fe40006fc1670 */
[----:B------:R-:W-:-:S05]  /*28050*/  @!P3 IMAD R129, R129, R16, RZ ;  /* 0x000000108181b224 */ /* 0x000fca00078e02ff */
[----:B------:R-:W-:Y:S01]  /*28060*/  @!P3 STG.E.U8 desc[UR36][R6.64+0xd1], R129 ;  /* 0x0000d1810600b986 */ /* 0x000fe2000c101124 */
[----:B0-----:R-:W-:Y:S01]  /*28070*/  @!P1 IADD3 R8, P3, R6, UR45, RZ ;  /* 0x0000002d06089c10 */ /* 0x001fe2000ff7e0ff */
[----:B------:R-:W-:-:S03]  /*28080*/  @!P1 IMAD R3, R130, R16, RZ ;  /* 0x0000001082039224 */ /* 0x000fc600078e02ff */
[----:B------:R-:W-:Y:S02]  /*28090*/  @!P1 IADD3.X R9, R7, UR44, RZ, P3, !PT ;  /* 0x0000002c07099c10 */ /* 0x000fe40009ffe4ff */
[----:B-1----:R-:W-:Y:S01]  /*280a0*/  @!P6 IADD3 R10, P3, R6, UR45, RZ ;  /* 0x0000002d060aec10 */ /* 0x002fe2000ff7e0ff */
[----:B------:R-:W-:Y:S02]  /*280b0*/  @!P6 IMAD R131, R131, R16, RZ ;  /* 0x000000108383e224 */ /* 0x000fe400078e02ff */
[----:B------:R0:W-:Y:S01]  /*280c0*/  @!P1 STG.E.U8 desc[UR36][R8.64+0xd0], R3 ;  /* 0x0000d00308009986 */ /* 0x0001e2000c101124 */
[C---:B------:R-:W-:Y:S02]  /*280d0*/  ISETP.LT.OR P1, PT, R0.reuse, 0xd9, !P4 ;  /* 0x000000d90000780c */ /* 0x040fe40006721670 */
[----:B------:R-:W-:Y:S02]  /*280e0*/  @!P6 IADD3.X R11, R7, UR44, RZ, P3, !PT ;  /* 0x0000002c070bec10 */ /* 0x000fe40009ffe4ff */
[----:B------:R-:W-:-:S03]  /*280f0*/  ISETP.LT.OR P3, PT, R0, 0xda, !P4 ;  /* 0x000000da0000780c */ /* 0x000fc60006761670 */
[----:B------:R1:W-:Y:S01]  /*28100*/  @!P6 STG.E.U8 desc[UR36][R10.64+0xd1], R131 ;  /* 0x0000d1830a00e986 */ /* 0x0003e2000c101124 */
[----:B------:R-:W-:-:S05]  /*28110*/  ISETP.LT.OR P6, PT, R0, 0xd9, !P5 ;  /* 0x000000d90000780c */ /* 0x000fca0006fc1670 */
[----:B--2---:R-:W-:-:S04]  /*28120*/  @!P1 IMAD R13, R132, R16, RZ ;  /* 0x00000010840d9224 */ /* 0x004fc800078e02ff */
        /* <DEDUP_REMOVED lines=311> */
[----:B-1----:R-:W-:-:S04]  /*294a0*/  @!P6 IADD3 R10, P3, R6, UR45, RZ ;  /* 0x0000002d060aec10 */ /* 0x002fc8000ff7e0ff */
[----:B------:R-:W-:Y:S01]  /*294b0*/  @!P6 IADD3.X R11, R7, UR44, RZ, P3, !PT ;  /* 0x0000002c070bec10 */ /* 0x000fe20009ffe4ff */
[----:B------:R0:W-:Y:S01]  /*294c0*/  @!P1 STG.E.U8 desc[UR36][R8.64+0x170], R3 ;  /* 0x0001700308009986 */ /* 0x0001e2000c101124 */
[C---:B------:R-:W-:Y:S02]  /*294d0*/  ISETP.LT.OR P3, PT, R0.reuse, 0x179, !P5 ;  /* 0x000001790000780c */ /* 0x040fe40006f61670 */
[C---:B------:R-:W-:Y:S02]  /*294e0*/  ISETP.LT.OR P1, PT, R0.reuse, 0x179, !P4 ;  /* 0x000001790000780c */ /* 0x040fe40006721670 */
[C---:B------:R-:W-:Y:S01]  /*294f0*/  ISETP.LT.OR P4, PT, R0.reuse, 0x17a, !P4 ;  /* 0x0000017a0000780c */ /* 0x040fe20006781670 */
[----:B------:R-:W-:Y:S01]  /*29500*/  @!P6 IMAD R211, R211, R16, RZ ;  /* 0x00000010d3d3e224 */ /* 0x000fe200078e02ff */
[----:B------:R-:W-:-:S04]  /*29510*/  ISETP.LT.OR P5, PT, R0, 0x17a, !P5 ;  /* 0x0000017a0000780c */ /* 0x000fc80006fa1670 */
[----:B------:R-:W-:Y:S03]  /*29520*/  @!P6 STG.E.U8 desc[UR36][R10.64+0x171], R211 ;  /* 0x000171d30a00e986 */ /* 0x000fe6000c101124 */
[----:B------:R-:W-:Y:S02]  /*29530*/  @!P3 IADD3 R12, P6, R6, UR45, RZ ;  /* 0x0000002d060cbc10 */ /* 0x000fe4000ffde0ff */
[-C--:B------:R-:W-:Y:S02]  /*29540*/  @!P1 IMAD R15, R212, R16.reuse, RZ ;  /* 0x00000010d40f9224 */ /* 0x080fe400078e02ff */
[-C--:B------:R-:W-:Y:S01]  /*29550*/  @!P4 IMAD R213, R213, R16.reuse, RZ ;  /* 0x00000010d5d5c224 */ /* 0x080fe200078e02ff */
[----:B--2---:R-:W-:Y:S01]  /*29560*/  @!P3 IADD3.X R13, R7, UR44, RZ, P6, !PT ;  /* 0x0000002c070dbc10 */ /* 0x004fe2000b7fe4ff */
[----:B0-----:R-:W-:Y:S01]  /*29570*/  @!P3 IMAD R3, R214, R16, RZ ;  /* 0x00000010d603b224 */ /* 0x001fe200078e02ff */
[----:B------:R-:W-:Y:S01]  /*29580*/  @!P1 STG.E.U8 desc[UR36][R6.64+0x178], R15 ;  /* 0x0001780f06009986 */ /* 0x000fe2000c101124 */
[----:B------:R-:W-:-:S03]  /*29590*/  LOP3.LUT P2, RZ, R18, 0x20, RZ, 0xc0, !PT ;  /* 0x0000002012ff7812 */ /* 0x000fc6000784c0ff */
[----:B------:R0:W-:Y:S01]  /*295a0*/  @!P4 STG.E.U8 desc[UR36][R6.64+0x179], R213 ;  /* 0x000179d50600c986 */ /* 0x0001e2000c101124 */
[----:B------:R-:W-:-:S03]  /*295b0*/  ISETP.LT.OR P1, PT, R0, 0xc1, !P2 ;  /* 0x000000c10000780c */ /* 0x000fc60005721670 */
[----:B------:R1:W-:Y:S01]  /*295c0*/  @!P3 STG.E.U8 desc[UR36][R12.64+0x178], R3 ;  /* 0x000178030c00b986 */ /* 0x0003e2000c101124 */
[----:B------:R-:W-:Y:S02]  /*295d0*/  ISETP.LT.OR P3, PT, R0, 0xc1, !P0 ;  /* 0x000000c10000780c */ /* 0x000fe40004761670 */
[----:B------:R-:W-:Y:S02]  /*295e0*/  @!P5 IADD3 R8, P4, R6, UR45, RZ ;  /* 0x0000002d0608dc10 */ /* 0x000fe4000ff9e0ff */
[C---:B------:R-:W-:Y:S01]  /*295f0*/  ISETP.LT.OR P6, PT, R0.reuse, 0xc2, !P2 ;  /* 0x000000c20000780c */ /* 0x040fe200057c1670 */
[----:B------:R-:W-:Y:S01]  /*29600*/  @!P5 IMAD R215, R215, R16, RZ ;  /* 0x00000010d7d7d224 */ /* 0x000fe200078e02ff */
[----:B------:R-:W-:Y:S02]  /*29610*/  @!P5 IADD3.X R9, R7, UR44, RZ, P4, !PT ;  /* 0x0000002c0709dc10 */ /* 0x000fe4000a7fe4ff */
[----:B------:R-:W-:-:S03]  /*29620*/  ISETP.LT.OR P4, PT, R0, 0xc2, !P0 ;  /* 0x000000c20000780c */ /* 0x000fc60004781670 */
[----:B------:R2:W-:Y:S02]  /*29630*/  @!P5 STG.E.U8 desc[UR36][R8.64+0x179], R215 ;  /* 0x000179d70800d986 */ /* 0x0005e4000c101124 */
[----:B0-----:R-:W-:Y:S01]  /*29640*/  @!P3 IADD3 R6, P5, R4, UR45, RZ ;  /* 0x0000002d0406bc10 */ /* 0x001fe2000ffbe0ff */
[-C--:B------:R-:W-:Y:S02]  /*29650*/  @!P1 IMAD R11, R24, R16.reuse, RZ ;  /* 0x00000010180b9224 */ /* 0x080fe400078e02ff */
[-C--:B-1----:R-:W-:Y:S01]  /*29660*/  @!P3 IMAD R3, R26, R16.reuse, RZ ;  /* 0x000000101a03b224 */ /* 0x082fe200078e02ff */
[----:B------:R-:W-:Y:S01]  /*29670*/  @!P3 IADD3.X R7, R5, UR44, RZ, P5, !PT ;  /* 0x0000002c0507bc10 */ /* 0x000fe2000affe4ff */
[----:B------:R-:W-:Y:S01]  /*29680*/  @!P6 IMAD R25, R25, R16, RZ ;  /* 0x000000101919e224 */ /* 0x000fe200078e02ff */
[----:B------:R0:W-:Y:S01]  /*29690*/  @!P1 STG.E.U8 desc[UR36][R4.64+0xc0], R11 ;  /* 0x0000c00b04009986 */ /* 0x0001e2000c101124 */
[C---:B------:R-:W-:Y:S02]  /*296a0*/  ISETP.LT.OR P1, PT, R0.reuse, 0xc9, !P2 ;  /* 0x000000c90000780c */ /* 0x040fe40005721670 */
[----:B------:R-:W-:Y:S01]  /*296b0*/  ISETP.LT.OR P5, PT, R0, 0xc9, !P0 ;  /* 0x000000c90000780c */ /* 0x000fe200047a1670 */
[----:B------:R-:W-:Y:S01]  /*296c0*/  @!P6 STG.E.U8 desc[UR36][R4.64+0xc1], R25 ;  /* 0x0000c1190400e986 */ /* 0x000fe2000c101124 */
[----:B--2---:R-:W-:-:S03]  /*296d0*/  @!P4 IADD3 R8, P6, R4, UR45, RZ ;  /* 0x0000002d0408cc10 */ /* 0x004fc6000ffde0ff */
[----:B------:R1:W-:Y:S01]  /*296e0*/  @!P3 STG.E.U8 desc[UR36][R6.64+0xc0], R3 ;  /* 0x0000c0030600b986 */ /* 0x0003e2000c101124 */
[----:B------:R-:W-:Y:S01]  /*296f0*/  ISETP.LT.OR P3, PT, R0, 0xca, !P2 ;  /* 0x000000ca0000780c */ /* 0x000fe20005761670 */
[----:B------:R-:W-:Y:S01]  /*29700*/  @!P4 IMAD R27, R27, R16, RZ ;  /* 0x000000101b1bc224 */ /* 0x000fe200078e02ff */
[----:B------:R-:W-:-:S05]  /*29710*/  @!P4 IADD3.X R9, R5, UR44, RZ, P6, !PT ;  /* 0x0000002c0509cc10 */ /* 0x000fca000b7fe4ff */
[----:B------:R2:W-:Y:S01]  /*29720*/  @!P4 STG.E.U8 desc[UR36][R8.64+0xc1], R27 ;  /* 0x0000c11b0800c986 */ /* 0x0005e2000c101124 */
[----:B------:R-:W-:Y:S01]  /*29730*/  ISETP.LT.OR P4, PT, R0, 0xca, !P0 ;  /* 0x000000ca0000780c */ /* 0x000fe20004781670 */
[----:B------:R-:W-:Y:S01]  /*29740*/  @!P1 IMAD R13, R28, R16, RZ ;  /* 0x000000101c0d9224 */ /* 0x000fe200078e02ff */
[----:B------:R-:W-:-:S03]  /*29750*/  @!P5 IADD3 R10, P6, R4, UR45, RZ ;  /* 0x0000002d040adc10 */ /* 0x000fc6000ffde0ff */
[-C--:B------:R-:W-:Y:S01]  /*29760*/  @!P3 IMAD R29, R29, R16.reuse, RZ ;  /* 0x000000101d1db224 */ /* 0x080fe200078e02ff */
[----:B0-----:R-:W-:Y:S01]  /*29770*/  @!P5 IADD3.X R11, R5, UR44, RZ, P6, !PT ;  /* 0x0000002c050bdc10 */ /* 0x001fe2000b7fe4ff */
[----:B-1----:R-:W-:Y:S01]  /*29780*/  @!P5 IMAD R3, R30, R16, RZ ;  /* 0x000000101e03d224 */ /* 0x002fe200078e02ff */
[----:B------:R0:W-:Y:S01]  /*29790*/  @!P1 STG.E.U8 desc[UR36][R4.64+0xc8], R13 ;  /* 0x0000c80d04009986 */ /* 0x0001e2000c101124 */
[----:B------:R-:W-:-:S03]  /*297a0*/  ISETP.LT.OR P1, PT, R0, 0xd1, !P2 ;  /* 0x000000d10000780c */ /* 0x000fc60005721670 */
[----:B------:R-:W-:Y:S01]  /*297b0*/  @!P3 STG.E.U8 desc[UR36][R4.64+0xc9], R29 ;  /* 0x0000c91d0400b986 */ /* 0x000fe2000c101124 */
[C---:B------:R-:W-:Y:S02]  /*297c0*/  ISETP.LT.OR P3, PT, R0.reuse, 0xd1, !P0 ;  /* 0x000000d10000780c */ /* 0x040fe40004761670 */
[----:B------:R-:W-:Y:S01]  /*297d0*/  ISETP.LT.OR P6, PT, R0, 0xd2, !P2 ;  /* 0x000000d20000780c */ /* 0x000fe200057c1670 */
[----:B------:R1:W-:Y:S01]  /*297e0*/  @!P5 STG.E.U8 desc[UR36][R10.64+0xc8], R3 ;  /* 0x0000c8030a00d986 */ /* 0x0003e2000c101124 */
[----:B------:R-:W-:Y:S01]  /*297f0*/  @!P4 IADD3 R6, P5, R4, UR45, RZ ;  /* 0x0000002d0406cc10 */ /* 0x000fe2000ffbe0ff */
[----:B------:R-:W-:-:S03]  /*29800*/  @!P4 IMAD R31, R31, R16, RZ ;  /* 0x000000101f1fc224 */ /* 0x000fc600078e02ff */
[----:B------:R-:W-:Y:S02]  /*29810*/  @!P4 IADD3.X R7, R5, UR44, RZ, P5, !PT ;  /* 0x0000002c0507cc10 */ /* 0x000fe4000affe4ff */
[----:B------:R-:W-:-:S03]  /*29820*/  ISETP.LT.OR P5, PT, R0, 0xd2, !P0 ;  /* 0x000000d20000780c */ /* 0x000fc600047a1670 */
[----:B------:R3:W-:Y:S01]  /*29830*/  @!P4 STG.E.U8 desc[UR36][R6.64+0xc9], R31 ;  /* 0x0000c91f0600c986 */ /* 0x0007e2000c101124 */
[----:B--2---:R-:W-:Y:S01]  /*29840*/  @!P3 IADD3 R8, P4, R4, UR45, RZ ;  /* 0x0000002d0408bc10 */ /* 0x004fe2000ff9e0ff */
[-C--:B0-----:R-:W-:Y:S02]  /*29850*/  @!P1 IMAD R13, R32, R16.reuse, RZ ;  /* 0x00000010200d9224 */ /* 0x081fe400078e02ff */
[-C--:B------:R-:W-:Y:S01]  /*29860*/  @!P6 IMAD R33, R33, R16.reuse, RZ ;  /* 0x000000102121e224 */ /* 0x080fe200078e02ff */
[----:B------:R-:W-:Y:S01]  /*29870*/  @!P3 IADD3.X R9, R5, UR44, RZ, P4, !PT ;  /* 0x0000002c0509bc10 */ /* 0x000fe2000a7fe4ff */
[----:B-1----:R-:W-:Y:S01]  /*29880*/  @!P3 IMAD R3, R34, R16, RZ ;  /* 0x000000102203b224 */ /* 0x002fe200078e02ff */
[----:B------:R0:W-:Y:S01]  /*29890*/  @!P1 STG.E.U8 desc[UR36][R4.64+0xd0], R13 ;  /* 0x0000d00d04009986 */ /* 0x0001e2000c101124 */
[C---:B------:R-:W-:Y:S02]  /*298a0*/  ISETP.LT.OR P1, PT, R0.reuse, 0xd9, !P2 ;  /* 0x000000d90000780c */ /* 0x040fe40005721670 */
[----:B------:R-:W-:Y:S01]  /*298b0*/  ISETP.LT.OR P4, PT, R0, 0xd9, !P0 ;  /* 0x000000d90000780c */ /* 0x000fe20004781670 */
[----:B------:R-:W-:Y:S01]  /*298c0*/  @!P6 STG.E.U8 desc[UR36][R4.64+0xd1], R33 ;  /* 0x0000d1210400e986 */ /* 0x000fe2000c101124 */
[----:B---3--:R-:W-:-:S03]  /*298d0*/  @!P5 IADD3 R6, P6, R4, UR45, RZ ;  /* 0x0000002d0406dc10 */ /* 0x008fc6000ffde0ff */
[----:B------:R1:W-:Y:S01]  /*298e0*/  @!P3 STG.E.U8 desc[UR36][R8.64+0xd0], R3 ;  /* 0x0000d0030800b986 */ /* 0x0003e2000c101124 */
[----:B------:R-:W-:Y:S01]  /*298f0*/  ISETP.LT.OR P3, PT, R0, 0xda, !P2 ;  /* 0x000000da0000780c */ /* 0x000fe20005761670 */
[----:B------:R-:W-:Y:S01]  /*29900*/  @!P5 IMAD R35, R35, R16, RZ ;  /* 0x000000102323d224 */ /* 0x000fe200078e02ff */
[----:B------:R-:W-:-:S05]  /*29910*/  @!P5 IADD3.X R7, R5, UR44, RZ, P6, !PT ;  /* 0x0000002c0507dc10 */ /* 0x000fca000b7fe4ff */
[----:B------:R2:W-:Y:S01]  /*29920*/  @!P5 STG.E.U8 desc[UR36][R6.64+0xd1], R35 ;  /* 0x0000d1230600d986 */ /* 0x0005e2000c101124 */
[----:B------:R-:W-:Y:S01]  /*29930*/  ISETP.LT.OR P5, PT, R0, 0xda, !P0 ;  /* 0x000000da0000780c */ /* 0x000fe200047a1670 */
[----:B0-----:R-:W-:Y:S01]  /*29940*/  @!P1 IMAD R13, R36, R16, RZ ;  /* 0x00000010240d9224 */ /* 0x001fe200078e02ff */
[----:B------:R-:W-:-:S03]  /*29950*/  @!P4 IADD3 R10, P6, R4, UR45, RZ ;  /* 0x0000002d040acc10 */ /* 0x000fc6000ffde0ff */
[-C--:B------:R-:W-:Y:S01]  /*29960*/  @!P3 IMAD R37, R37, R16.reuse, RZ ;  /* 0x000000102525b224 */ /* 0x080fe200078e02ff */
[----:B------:R-:W-:Y:S01]  /*29970*/  @!P4 IADD3.X R11, R5, UR44, RZ, P6, !PT ;  /* 0x0000002c050bcc10 */ /* 0x000fe2000b7fe4ff */
[----:B-1----:R-:W-:Y:S01]  /*29980*/  @!P4 IMAD R3, R38, R16, RZ ;  /* 0x000000102603c224 */ /* 0x002fe200078e02ff */
[----:B------:R0:W-:Y:S01]  /*29990*/  @!P1 STG.E.U8 desc[UR36][R4.64+0xd8], R13 ;  /* 0x0000d80d04009986 */ /* 0x0001e2000c101124 */
[----:B------:R-:W-:-:S03]  /*299a0*/  ISETP.LT.OR P1, PT, R0, 0xe1, !P2 ;  /* 0x000000e10000780c */ /* 0x000fc60005721670 */
[----:B------:R-:W-:Y:S01]  /*299b0*/  @!P3 STG.E.U8 desc[UR36][R4.64+0xd9], R37 ;  /* 0x0000d9250400b986 */ /* 0x000fe2000c101124 */
[C---:B------:R-:W-:Y:S02]  /*299c0*/  ISETP.LT.OR P3, PT, R0.reuse, 0xe1, !P0 ;  /* 0x000000e10000780c */ /* 0x040fe40004761670 */
[----:B------:R-:W-:Y:S01]  /*299d0*/  ISETP.LT.OR P6, PT, R0, 0xe2, !P2 ;  /* 0x000000e20000780c */ /* 0x000fe200057c1670 */
[----:B------:R1:W-:Y:S01]  /*299e0*/  @!P4 STG.E.U8 desc[UR36][R10.64+0xd8], R3 ;  /* 0x0000d8030a00c986 */ /* 0x0003e2000c101124 */
[----:B--2---:R-:W-:Y:S01]  /*299f0*/  @!P5 IADD3 R6, P4, R4, UR45, RZ ;  /* 0x0000002d0406dc10 */ /* 0x004fe2000ff9e0ff */
[----:B------:R-:W-:-:S03]  /*29a00*/  @!P5 IMAD R39, R39, R16, RZ ;  /* 0x000000102727d224 */ /* 0x000fc600078e02ff */
[----:B------:R-:W-:Y:S02]  /*29a10*/  @!P5 IADD3.X R7, R5, UR44, RZ, P4, !PT ;  /* 0x0000002c0507dc10 */ /* 0x000fe4000a7fe4ff */
[----:B------:R-:W-:-:S03]  /*29a20*/  ISETP.LT.OR P4, PT, R0, 0xe2, !P0 ;  /* 0x000000e20000780c */ /* 0x000fc60004781670 */
[----:B------:R2:W-:Y:S01]  /*29a30*/  @!P5 STG.E.U8 desc[UR36][R6.64+0xd9], R39 ;  /* 0x0000d9270600d986 */ /* 0x0005e2000c101124 */
[----:B------:R-:W-:Y:S01]  /*29a40*/  @!P3 IADD3 R8, P5, R4, UR45, RZ ;  /* 0x0000002d0408bc10 */ /* 0x000fe2000ffbe0ff */
        /* <DEDUP_REMOVED lines=189> */
[----:B------:R-:W-:Y:S01]  /*2a620*/  ISETP.LT.OR P4, PT, R0, 0x142, !P0 ;  /* 0x000001420000780c */ /* 0x000fe20004781670 */
[-C--:B0-----:R-:W-:Y:S02]  /*2a630*/  @!P1 IMAD R13, R88, R16.reuse, RZ ;  /* 0x00000010580d9224 */ /* 0x081fe400078e02ff */
[----:B------:R0:W-:Y:S01]  /*2a640*/  @!P5 STG.E.U8 desc[UR36][R6.64+0x139], R87 ;  /* 0x000139570600d986 */ /* 0x0001e2000c101124 */
[----:B------:R-:W-:Y:S01]  /*2a650*/  @!P3 IADD3 R8, P5, R4, UR45, RZ ;  /* 0x0000002d0408bc10 */ /* 0x000fe2000ffbe0ff */
[-C--:B------:R-:W-:Y:S02]  /*2a660*/  @!P6 IMAD R89, R89, R16.reuse, RZ ;  /* 0x000000105959e224 */ /* 0x080fe400078e02ff */
[----:B-1----:R-:W-:Y:S01]  /*2a670*/  @!P3 IMAD R3, R90, R16, RZ ;  /* 0x000000105a03b224 */ /* 0x002fe200078e02ff */
[----:B------:R-:W-:Y:S01]  /*2a680*/  @!P3 IADD3.X R9, R5, UR44, RZ, P5, !PT ;  /* 0x0000002c0509bc10 */ /* 0x000fe2000affe4ff */
[----:B------:R1:W-:Y:S01]  /*2a690*/  @!P1 STG.E.U8 desc[UR36][R4.64+0x140], R13 ;  /* 0x0001400d04009986 */ /* 0x0003e2000c101124 */
[----:B------:R-:W-:-:S03]  /*2a6a0*/  ISETP.LT.OR P5, PT, R0, 0x149, !P0 ;  /* 0x000001490000780c */ /* 0x000fc600047a1670 */
[----:B------:R-:W-:Y:S01]  /*2a6b0*/  @!P6 STG.E.U8 desc[UR36][R4.64+0x141], R89 ;  /* 0x000141590400e986 */ /* 0x000fe2000c101124 */
[----:B------:R-:W-:Y:S02]  /*2a6c0*/  ISETP.LT.OR P1, PT, R0, 0x149, !P2 ;  /* 0x000001490000780c */ /* 0x000fe40005721670 */
[----:B0-----:R-:W-:Y:S01]  /*2a6d0*/  @!P4 IADD3 R6, P6, R4, UR45, RZ ;  /* 0x0000002d0406cc10 */ /* 0x001fe2000ffde0ff */
[----:B------:R0:W-:Y:S01]  /*2a6e0*/  @!P3 STG.E.U8 desc[UR36][R8.64+0x140], R3 ;  /* 0x000140030800b986 */ /* 0x0001e2000c101124 */
[----:B------:R-:W-:Y:S01]  /*2a6f0*/  ISETP.LT.OR P3, PT, R0, 0x14a, !P2 ;  /* 0x0000014a0000780c */ /* 0x000fe20005761670 */
[----:B------:R-:W-:Y:S01]  /*2a700*/  @!P4 IMAD R91, R91, R16, RZ ;  /* 0x000000105b5bc224 */ /* 0x000fe200078e02ff */
[----:B------:R-:W-:-:S05]  /*2a710*/  @!P4 IADD3.X R7, R5, UR44, RZ, P6, !PT ;  /* 0x0000002c0507cc10 */ /* 0x000fca000b7fe4ff */
[----:B------:R2:W-:Y:S01]  /*2a720*/  @!P4 STG.E.U8 desc[UR36][R6.64+0x141], R91 ;  /* 0x0001415b0600c986 */ /* 0x0005e2000c101124 */
[----:B------:R-:W-:Y:S01]  /*2a730*/  ISETP.LT.OR P4, PT, R0, 0x14a, !P0 ;  /* 0x0000014a0000780c */ /* 0x000fe20004781670 */
[-C--:B-1----:R-:W-:Y:S01]  /*2a740*/  @!P1 IMAD R13, R92, R16.reuse, RZ ;  /* 0x000000105c0d9224 */ /* 0x082fe200078e02ff */
[----:B------:R-:W-:Y:S01]  /*2a750*/  @!P5 IADD3 R10, P6, R4, UR45, RZ ;  /* 0x0000002d040adc10 */ /* 0x000fe2000ffde0ff */
[-C--:B0-----:R-:W-:Y:S02]  /*2a760*/  @!P5 IMAD R3, R94, R16.reuse, RZ ;  /* 0x000000105e03d224 */ /* 0x081fe400078e02ff */
[----:B------:R-:W-:Y:S01]  /*2a770*/  @!P3 IMAD R93, R93, R16, RZ ;  /* 0x000000105d5db224 */ /* 0x000fe200078e02ff */
[----:B------:R-:W-:Y:S01]  /*2a780*/  @!P5 IADD3.X R11, R5, UR44, RZ, P6, !PT ;  /* 0x0000002c050bdc10 */ /* 0x000fe2000b7fe4ff */
        /* <DEDUP_REMOVED lines=33> */
[C---:B------:R-:W-:Y:S02]  /*2a9a0*/  ISETP.LT.OR P1, PT, R0.reuse, 0x161, !P2 ;  /* 0x000001610000780c */ /* 0x040fe40005721670 */
[C---:B------:R-:W-:Y:S01]  /*2a9b0*/  ISETP.LT.OR P6, PT, R0.reuse, 0x162, !P2 ;  /* 0x000001620000780c */ /* 0x040fe200057c1670 */
[----:B------:R-:W-:Y:S01]  /*2a9c0*/  @!P3 STG.E.U8 desc[UR36][R4.64+0x159], R101 ;  /* 0x000159650400b986 */ /* 0x000fe2000c101124 */
[----:B------:R-:W-:-:S03]  /*2a9d0*/  ISETP.LT.OR P3, PT, R0, 0x161, !P0 ;  /* 0x000001610000780c */ /* 0x000fc60004761670 */
        /* <DEDUP_REMOVED lines=9> */
[----:B------:R2:W-:Y:S01]  /*2aa70*/  @!P1 STG.E.U8 desc[UR36][R4.64+0x160], R13 ;  /* 0x0001600d04009986 */ /* 0x0005e2000c101124 */
[----:B------:R-:W-:Y:S01]  /*2aa80*/  ISETP.LT.OR P1, PT, R0, 0x169, !P2 ;  /* 0x000001690000780c */ /* 0x000fe20005721670 */
[----:B-1----:R-:W-:Y:S01]  /*2aa90*/  @!P3 IMAD R3, R106, R16, RZ ;  /* 0x000000106a03b224 */ /* 0x002fe200078e02ff */
[----:B------:R-:W-:Y:S01]  /*2aaa0*/  @!P3 IADD3.X R9, R5, UR44, RZ, P5, !PT ;  /* 0x0000002c0509bc10 */ /* 0x000fe2000affe4ff */
[----:B------:R-:W-:Y:S01]  /*2aab0*/  @!P6 STG.E.U8 desc[UR36][R4.64+0x161], R105 ;  /* 0x000161690400e986 */ /* 0x000fe2000c101124 */
[----:B------:R-:W-:-:S02]  /*2aac0*/  ISETP.LT.OR P5, PT, R0, 0x16a, !P2 ;  /* 0x0000016a0000780c */ /* 0x000fc400057a1670 */
[----:B0-----:R-:W-:Y:S01]  /*2aad0*/  @!P4 IADD3 R6, P6, R4, UR45, RZ ;  /* 0x0000002d0406cc10 */ /* 0x001fe2000ffde0ff */
[----:B------:R0:W-:Y:S01]  /*2aae0*/  @!P3 STG.E.U8 desc[UR36][R8.64+0x160], R3 ;  /* 0x000160030800b986 */ /* 0x0001e2000c101124 */
[C---:B------:R-:W-:Y:S02]  /*2aaf0*/  ISETP.LT.OR P3, PT, R0.reuse, 0x169, !P0 ;  /* 0x000001690000780c */ /* 0x040fe40004761670 */
[----:B------:R-:W-:Y:S02]  /*2ab00*/  @!P4 IADD3.X R7, R5, UR44, RZ, P6, !PT ;  /* 0x0000002c0507cc10 */ /* 0x000fe4000b7fe4ff */
[----:B------:R-:W-:Y:S01]  /*2ab10*/  ISETP.LT.OR P6, PT, R0, 0x16a, !P0 ;  /* 0x0000016a0000780c */ /* 0x000fe200047c1670 */
[-C--:B------:R-:W-:Y:S02]  /*2ab20*/  @!P4 IMAD R107, R107, R16.reuse, RZ ;  /* 0x000000106b6bc224 */ /* 0x080fe400078e02ff */
[-C--:B--2---:R-:W-:Y:S02]  /*2ab30*/  @!P1 IMAD R13, R108, R16.reuse, RZ ;  /* 0x000000106c0d9224 */ /* 0x084fe400078e02ff */
[----:B------:R-:W-:Y:S01]  /*2ab40*/  @!P5 IMAD R109, R109, R16, RZ ;  /* 0x000000106d6dd224 */ /* 0x000fe200078e02ff */
[----:B------:R-:W-:Y:S01]  /*2ab50*/  @!P4 STG.E.U8 desc[UR36][R6.64+0x161], R107 ;  /* 0x0001616b0600c986 */ /* 0x000fe2000c101124 */
[----:B------:R-:W-:-:S03]  /*2ab60*/  ISETP.LT.OR P4, PT, R0, 0x171, !P2 ;  /* 0x000001710000780c */ /* 0x000fc60005781670 */
[----:B------:R1:W-:Y:S01]  /*2ab70*/  @!P1 STG.E.U8 desc[UR36][R4.64+0x168], R13 ;  /* 0x0001680d04009986 */ /* 0x0003e2000c101124 */
[----:B0-----:R-:W-:-:S03]  /*2ab80*/  @!P3 IADD3 R8, P1, R4, UR45, RZ ;  /* 0x0000002d0408bc10 */ /* 0x001fc6000ff3e0ff */
[----:B------:R-:W-:Y:S01]  /*2ab90*/  @!P5 STG.E.U8 desc[UR36][R4.64+0x169], R109 ;  /* 0x0001696d0400d986 */ /* 0x000fe2000c101124 */
[----:B------:R-:W-:Y:S01]  /*2aba0*/  @!P6 IADD3 R10, P5, R4, UR45, RZ ;  /* 0x0000002d040aec10 */ /* 0x000fe2000ffbe0ff */
[-C--:B------:R-:W-:Y:S01]  /*2abb0*/  @!P3 IMAD R3, R110, R16.reuse, RZ ;  /* 0x000000106e03b224 */ /* 0x080fe200078e02ff */
[----:B------:R-:W-:Y:S01]  /*2abc0*/  @!P3 IADD3.X R9, R5, UR44, RZ, P1, !PT ;  /* 0x0000002c0509bc10 */ /* 0x000fe20008ffe4ff */
[-C--:B------:R-:W-:Y:S01]  /*2abd0*/  @!P6 IMAD R111, R111, R16.reuse, RZ ;  /* 0x000000106f6fe224 */ /* 0x080fe200078e02ff */
[C---:B------:R-:W-:Y:S02]  /*2abe0*/  ISETP.LT.OR P1, PT, R0.reuse, 0x172, !P2 ;  /* 0x000001720000780c */ /* 0x040fe40005721670 */
[----:B------:R-:W-:Y:S01]  /*2abf0*/  @!P6 IADD3.X R11, R5, UR44, RZ, P5, !PT ;  /* 0x0000002c050bec10 */ /* 0x000fe2000affe4ff */
[----:B------:R0:W-:Y:S04]  /*2ac00*/  @!P3 STG.E.U8 desc[UR36][R8.64+0x168], R3 ;  /* 0x000168030800b986 */ /* 0x0001e8000c101124 */
[----:B------:R2:W-:Y:S01]  /*2ac10*/  @!P6 STG.E.U8 desc[UR36][R10.64+0x169], R111 ;  /* 0x0001696f0a00e986 */ /* 0x0005e2000c101124 */
[----:B------:R-:W-:Y:S01]  /*2ac20*/  ISETP.LT.OR P6, PT, R0, 0x171, !P0 ;  /* 0x000001710000780c */ /* 0x000fe200047c1670 */
[----:B-1----:R-:W-:Y:S01]  /*2ac30*/  @!P4 IMAD R13, R112, R16, RZ ;  /* 0x00000010700dc224 */ /* 0x002fe200078e02ff */
[----:B------:R-:W-:-:S03]  /*2ac40*/  ISETP.LT.OR P5, PT, R0, 0x172, !P0 ;  /* 0x000001720000780c */ /* 0x000fc600047a1670 */
[-C--:B------:R-:W-:Y:S01]  /*2ac50*/  @!P1 IMAD R113, R113, R16.reuse, RZ ;  /* 0x0000001071719224 */ /* 0x080fe200078e02ff */
[----:B------:R1:W-:Y:S01]  /*2ac60*/  @!P4 STG.E.U8 desc[UR36][R4.64+0x170], R13 ;  /* 0x0001700d0400c986 */ /* 0x0003e2000c101124 */
[C---:B------:R-:W-:Y:S02]  /*2ac70*/  ISETP.LT.OR P4, PT, R0.reuse, 0x17a, !P0 ;  /* 0x0000017a0000780c */ /* 0x040fe40004781670 */
[C---:B------:R-:W-:Y:S01]  /*2ac80*/  ISETP.LT.OR P0, PT, R0.reuse, 0x179, !P0 ;  /* 0x000001790000780c */ /* 0x040fe20004701670 */
[----:B------:R3:W-:Y:S01]  /*2ac90*/  @!P1 STG.E.U8 desc[UR36][R4.64+0x171], R113 ;  /* 0x0001717104009986 */ /* 0x0007e2000c101124 */
[C---:B------:R-:W-:Y:S02]  /*2aca0*/  ISETP.LT.OR P3, PT, R0.reuse, 0x17a, !P2 ;  /* 0x0000017a0000780c */ /* 0x040fe40005761670 */
[----:B------:R-:W-:Y:S02]  /*2acb0*/  ISETP.LT.OR P2, PT, R0, 0x179, !P2 ;  /* 0x000001790000780c */ /* 0x000fe40005741670 */
[----:B------:R-:W-:Y:S01]  /*2acc0*/  @!P6 IADD3 R6, P1, R4, UR45, RZ ;  /* 0x0000002d0406ec10 */ /* 0x000fe2000ff3e0ff */
[----:B0-----:R-:W-:-:S03]  /*2acd0*/  @!P6 IMAD R3, R114, R16, RZ ;  /* 0x000000107203e224 */ /* 0x001fc600078e02ff */
[----:B------:R-:W-:Y:S02]  /*2ace0*/  @!P6 IADD3.X R7, R5, UR44, RZ, P1, !PT ;  /* 0x0000002c0507ec10 */ /* 0x000fe40008ffe4ff */
[C---:B------:R-:W-:Y:S01]  /*2acf0*/  @!P5 IADD3 R8, P1, R4.reuse, UR45, RZ ;  /* 0x0000002d0408dc10 */ /* 0x040fe2000ff3e0ff */
[-C--:B------:R-:W-:Y:S02]  /*2ad00*/  @!P5 IMAD R115, R115, R16.reuse, RZ ;  /* 0x000000107373d224 */ /* 0x080fe400078e02ff */
[----:B------:R3:W-:Y:S01]  /*2ad10*/  @!P6 STG.E.U8 desc[UR36][R6.64+0x170], R3 ;  /* 0x000170030600e986 */ /* 0x0007e2000c101124 */
[----:B------:R-:W-:Y:S02]  /*2ad20*/  @!P5 IADD3.X R9, R5, UR44, RZ, P1, !PT ;  /* 0x0000002c0509dc10 */ /* 0x000fe40008ffe4ff */
[----:B--2---:R-:W-:Y:S01]  /*2ad30*/  @!P0 IADD3 R10, P1, R4, UR45, RZ ;  /* 0x0000002d040a8c10 */ /* 0x004fe2000ff3e0ff */
[-C--:B------:R-:W-:Y:S01]  /*2ad40*/  @!P2 IMAD R15, R116, R16.reuse, RZ ;  /* 0x00000010740fa224 */ /* 0x080fe200078e02ff */
[----:B------:R-:W-:Y:S01]  /*2ad50*/  @!P4 IADD3 R12, P6, R4, UR45, RZ ;  /* 0x0000002d040ccc10 */ /* 0x000fe2000ffde0ff */
[-C--:B------:R-:W-:Y:S01]  /*2ad60*/  @!P3 IMAD R117, R117, R16.reuse, RZ ;  /* 0x000000107575b224 */ /* 0x080fe200078e02ff */
[C---:B------:R-:W-:Y:S01]  /*2ad70*/  @!P0 IADD3.X R11, R5.reuse, UR44, RZ, P1, !PT ;  /* 0x0000002c050b8c10 */ /* 0x040fe20008ffe4ff */
[-C--:B------:R-:W-:Y:S01]  /*2ad80*/  @!P0 IMAD R19, R118, R16.reuse, RZ ;  /* 0x0000001076138224 */ /* 0x080fe200078e02ff */
[----:B-1----:R-:W-:Y:S01]  /*2ad90*/  @!P4 IADD3.X R13, R5, UR44, RZ, P6, !PT ;  /* 0x0000002c050dcc10 */ /* 0x002fe2000b7fe4ff */
[----:B------:R-:W-:Y:S01]  /*2ada0*/  @!P4 IMAD R119, R119, R16, RZ ;  /* 0x000000107777c224 */ /* 0x000fe200078e02ff */
[----:B------:R3:W-:Y:S04]  /*2adb0*/  @!P5 STG.E.U8 desc[UR36][R8.64+0x171], R115 ;  /* 0x000171730800d986 */ /* 0x0007e8000c101124 */
[----:B------:R3:W-:Y:S04]  /*2adc0*/  @!P2 STG.E.U8 desc[UR36][R4.64+0x178], R15 ;  /* 0x0001780f0400a986 */ /* 0x0007e8000c101124 */
[----:B------:R3:W-:Y:S04]  /*2add0*/  @!P3 STG.E.U8 desc[UR36][R4.64+0x179], R117 ;  /* 0x000179750400b986 */ /* 0x0007e8000c101124 */
[----:B------:R3:W-:Y:S04]  /*2ade0*/  @!P0 STG.E.U8 desc[UR36][R10.64+0x178], R19 ;  /* 0x000178130a008986 */ /* 0x0007e8000c101124 */
[----:B------:R3:W-:Y:S02]  /*2adf0*/  @!P4 STG.E.U8 desc[UR36][R12.64+0x179], R119 ;  /* 0x000179770c00c986 */ /* 0x0007e4000c101124 */
.L_x_1179:
[----:B------:R-:W-:Y:S05]  /*2ae00*/  BSYNC B0 ;  /* 0x0000000000007941 */ /* 0x000fea0003800000 */
.L_x_29:
[----:B--234-:R-:W2:Y:S04]  /*2ae10*/  LDL.LU R5, [R1+0x600] ;  /* 0x0006000001057983 */ /* 0x01cea80000300800 */
[----:B------:R-:W2:Y:S01]  /*2ae20*/  LDL.LU R4, [R1+0x604] ;  /* 0x0006040001047983 */ /* 0x000ea20000300800 */
[----:B------:R-:W-:Y:S01]  /*2ae30*/  ULDC UR4, c[0x0][0xc] ;  /* 0x0000030000047ab9 */ /* 0x000fe20000000800 */
[----:B------:R-:W-:Y:S01]  /*2ae40*/  ULDC UR5, c[0x0][0x10] ;  /* 0x0000040000057ab9 */ /* 0x000fe20000000800 */
[----:B------:R-:W2:Y:S01]  /*2ae50*/  LDC R3, c[0x0][0x14] ;  /* 0x00000500ff037b82 */ /* 0x000ea20000000800 */
[----:B------:R-:W-:Y:S01]  /*2ae60*/  UIMAD.WIDE.U32 UR4, UR4, UR5, URZ ;  /* 0x00000005040472a5 */ /* 0x000fe2000f8e003f */
[----:B------:R-:W-:Y:S01]  /*2ae70*/  PRMT R0, RZ, 0x7610, R0 ;  /* 0x00007610ff007816 */ /* 0x000fe20000000000 */
[----:B------:R-:W-:Y:S01]  /*2ae80*/  UMOV UR42, 0xffffffff ;  /* 0xffffffff002a7882 */ /* 0x000fe20000000000 */
[----:B------:R-:W-:-:S03]  /*2ae90*/  UMOV UR43, 0xffffffff ;  /* 0xffffffff002b7882 */ /* 0x000fc60000000000 */
[----:B--2---:R-:W-:-:S04]  /*2aea0*/  IMAD.WIDE.U32 R4, R3, UR4, R4 ;  /* 0x0000000403047c25 */ /* 0x004fc8000f8e0004 */
[----:B------:R-:W-:Y:S01]  /*2aeb0*/  IMAD R3, R3, UR5, RZ ;  /* 0x0000000503037c24 */ /* 0x000fe2000f8e02ff */
[----:B------:R-:W-:Y:S01]  /*2aec0*/  ULDC.64 UR4, c[0x0][0x650] ;  /* 0x0001940000047ab9 */ /* 0x000fe20000000a00 */
[----:B0-----:R-:W-:Y:S01]  /*2aed0*/  IMAD.MOV.U32 R7, RZ, RZ, R4 ;  /* 0x000000ffff077224 */ /* 0x001fe200078e0004 */
[----:B------:R-:W-:Y:S01]  /*2aee0*/  ISETP.GE.U32.AND P0, PT, R4, UR4, PT ;  /* 0x0000000404007c0c */ /* 0x000fe2000bf06070 */
[----:B------:R-:W-:-:S05]  /*2aef0*/  IMAD.IADD R6, R5, 0x1, R3 ;  /* 0x0000000105067824 */ /* 0x000fca00078e0203 */
[----:B------:R0:W-:Y:S01]  /*2af00*/  STL [R1+0x600], R6 ;  /* 0x0006000601007387 */ /* 0x0001e20000100800 */
[----:B------:R-:W-:-:S03]  /*2af10*/  ISETP.GE.U32.AND.EX P0, PT, R6, UR5, PT, P0 ;  /* 0x0000000506007c0c */ /* 0x000fc6000bf06100 */
[----:B------:R0:W-:Y:S10]  /*2af20*/  STL [R1+0x604], R7 ;  /* 0x0006040701007387 */ /* 0x0001f40000100800 */
[----:B0-----:R-:W-:Y:S05]  /*2af30*/  @P0 BRA `(.L_x_1180) ;  /* 0x0000000400880947 */ /* 0x001fea0003800000 */
[----:B------:R-:W0:Y:S01]  /*2af40*/  S2UR UR6, SR_CTAID.X ;  /* 0x00000000000679c3 */ /* 0x000e220000002500 */
[----:B------:R-:W-:Y:S01]  /*2af50*/  ULDC.64 UR12, c[0x0][0x628] ;  /* 0x00018a00000c7ab9 */ /* 0x000fe20000000a00 */
[----:B------:R-:W-:Y:S01]  /*2af60*/  ULDC UR4, c[0x0][0x150] ;  /* 0x0000540000047ab9 */ /* 0x000fe20000000800 */
[----:B------:R-:W-:Y:S01]  /*2af70*/  ISETP.NE.U32.AND P0, PT, RZ, UR12, PT ;  /* 0x0000000cff007c0c */ /* 0x000fe2000bf05070 */
[----:B------:R-:W-:Y:S01]  /*2af80*/  ULDC UR15, c[0x0][0x630] ;  /* 0x00018c00000f7ab9 */ /* 0x000fe20000000800 */
[C---:B------:R-:W-:Y:S01]  /*2af90*/  R2UR UR16, R7.reuse ;  /* 0x00000000071072ca */ /* 0x040fe200000e0000 */
[----:B------:R-:W-:Y:S01]  /*2afa0*/  ULDC UR18, c[0x0][0x154] ;  /* 0x0000550000127ab9 */ /* 0x000fe20000000800 */
[----:B------:R-:W-:Y:S01]  /*2afb0*/  ISETP.NE.AND.EX P0, PT, RZ, UR13, PT, P0 ;  /* 0x0000000dff007c0c */ /* 0x000fe2000bf05300 */
[----:B------:R-:W2:Y:S01]  /*2afc0*/  S2UR UR19, SR_CTAID.Y ;  /* 0x00000000001379c3 */ /* 0x000ea20000002600 */
[----:B------:R-:W-:Y:S02]  /*2afd0*/  R2UR UR17, R6 ;  /* 0x00000000061172ca */ /* 0x000fe400000e0000 */
[----:B------:R-:W-:-:S02]  /*2afe0*/  R2UR UR10, R7 ;  /* 0x00000000070a72ca */ /* 0x000fc400000e0000 */
[----:B------:R-:W-:Y:S02]  /*2aff0*/  R2UR UR11, R6 ;  /* 0x00000000060b72ca */ /* 0x000fe400000e0000 */
[----:B0-----:R-:W-:-:S05]  /*2b000*/  I2FP.F32.U32 R0, UR6 ;  /* 0x0000000600007c45 */ /* 0x001fca0008201000 */
[----:B------:R-:W-:-:S04]  /*2b010*/  FMUL R0, R0, UR4 ;  /* 0x0000000400007c20 */ /* 0x000fc80008400000 */
[----:B------:R0:W3:Y:S01]  /*2b020*/  F2I.U32.TRUNC.NTZ R3, R0 ;  /* 0x0000000000037305 */ /* 0x0000e2000020f000 */
[----:B--2---:R-:W-:Y:S05]  /*2b030*/  @!P0 BRA `(.L_x_1181) ;  /* 0x0000000000308947 */ /* 0x004fea0003800000 */
        /* <DEDUP_REMOVED lines=12> */
.L_x_1181:
[----:B------:R-:W-:Y:S01]  /*2b100*/  USHF.R.U64 UR43, UR10, UR15, UR11 ;  /* 0x0000000f0a2b7299 */ /* 0x000fe2000800120b */
[----:B0-----:R-:W-:Y:S01]  /*2b110*/  I2FP.F32.U32 R0, UR19 ;  /* 0x0000001300007c45 */ /* 0x001fe20008201000 */
[----:B------:R-:W-:Y:S01]  /*2b120*/  USHF.R.U32.HI UR4, URZ, UR15, UR11 ;  /* 0x0000000f3f047299 */ /* 0x000fe2000801160b */
[----:B---3--:R-:W-:Y:S01]  /*2b130*/  R2UR UR14, R3 ;  /* 0x00000000030e72ca */ /* 0x008fe200000e0000 */
        /* <DEDUP_REMOVED lines=11> */
[----:B------:R-:W-:Y:S02]  /*2b1f0*/  ULDC UR21, c[0x0][0x658] ;  /* 0x0001960000157ab9 */ /* 0x000fe40000000800 */
[----:B------:R-:W-:Y:S01]  /*2b200*/  UIADD3 UR9, UR11, UR9, URZ ;  /* 0x000000090b097290 */ /* 0x000fe2000fffe03f */
[----:B------:R-:W-:Y:S01]  /*2b210*/  UMOV UR16, 0xffffffff ;  /* 0xffffffff00107882 */ /* 0x000fe20000000000 */
[----:B------:R-:W-:Y:S01]  /*2b220*/  ULDC.64 UR4, c[0x0][0x640] ;  /* 0x0001900000047ab9 */ /* 0x000fe20000000a00 */
[----:B------:R-:W-:Y:S01]  /*2b230*/  USHF.L.U32 UR16, UR16, UR21, URZ ;  /* 0x0000001510107299 */ /* 0x000fe2000800063f */
[----:B------:R-:W-:Y:S01]  /*2b240*/  ISETP.NE.U32.AND P0, PT, RZ, UR4, PT ;  /* 0x00000004ff007c0c */ /* 0x000fe2000bf05070 */
[----:B------:R-:W-:-:S02]  /*2b250*/  USHF.R.U64 UR17, UR10, UR12, UR9 ;  /* 0x0000000c0a117299 */ /* 0x000fc40008001209 */
[----:B------:R-:W-:Y:S01]  /*2b260*/  USHF.R.U32.HI UR9, URZ, UR12, UR9 ;  /* 0x0000000c3f097299 */ /* 0x000fe20008011609 */
[----:B0-----:R-:W-:Y:S01]  /*2b270*/  R2UR UR15, R0 ;  /* 0x00000000000f72ca */ /* 0x001fe200000e0000 */
[----:B------:R-:W-:Y:S01]  /*2b280*/  ULDC UR18, c[0x0][0x608] ;  /* 0x0001820000127ab9 */ /* 0x000fe20000000800 */
[----:B------:R-:W-:Y:S01]  /*2b290*/  ULOP3.LUT UR41, URZ, UR16, URZ, 0x33, !UPT ;  /* 0x000000103f297292 */ /* 0x000fe2000f8e333f */
[----:B------:R-:W-:Y:S01]  /*2b2a0*/  ISETP.NE.AND.EX P0, PT, RZ, UR5, PT, P0 ;  /* 0x00000005ff007c0c */ /* 0x000fe2000bf05300 */
[----:B------:R-:W-:Y:S02]  /*2b2b0*/  USHF.R.U64 UR16, UR17, UR18, UR9 ;  /* 0x0000001211107299 */ /* 0x000fe40008001209 */
[----:B------:R-:W-:Y:S02]  /*2b2c0*/  USHF.R.U32.HI UR9, URZ, UR18, UR9 ;  /* 0x000000123f097299 */ /* 0x000fe40008011609 */
[----:B------:R-:W-:Y:S02]  /*2b2d0*/  UIADD3 UR14, -UR14, URZ, URZ ;  /* 0x0000003f0e0e7290 */ /* 0x000fe4000fffe13f */
[----:B------:R-:W-:Y:S01]  /*2b2e0*/  USHF.R.U64 UR18, UR16, UR21, UR9 ;  /* 0x0000001510127299 */ /* 0x000fe20008001209 */
[----:B------:R-:W-:Y:S01]  /*2b2f0*/  UMOV UR20, 0x1 ;  /* 0x0000000100147882 */ /* 0x000fe20000000000 */
[----:B------:R-:W-:Y:S01]  /*2b300*/  ULDC UR13, c[0x0][0x144] ;  /* 0x00005100000d7ab9 */ /* 0x000fe20000000800 */
[----:B------:R-:W-:Y:S01]  /*2b310*/  ULDC UR7, c[0x0][0x600] ;  /* 0x0001800000077ab9 */ /* 0x000fe20000000800 */
[----:B------:R-:W-:-:S02]  /*2b320*/  USHF.L.U32 UR24, UR20, UR21, URZ ;  /* 0x0000001514187299 */ /* 0x000fc4000800063f */
[----:B------:R-:W-:Y:S02]  /*2b330*/  USHF.R.U32.HI UR9, URZ, UR21, UR9 ;  /* 0x000000153f097299 */ /* 0x000fe40008011609 */
[----:B------:R-:W-:Y:S02]  /*2b340*/  UIMAD UR21, UR13, UR14, UR6 ;  /* 0x0000000e0d1572a4 */ /* 0x000fe4000f8e0206 */
[----:B------:R-:W-:Y:S02]  /*2b350*/  UIADD3 UR8, UR7, -0x1, URZ ;  /* 0xffffffff07087890 */ /* 0x000fe4000fffe03f */
[----:B------:R-:W-:Y:S01]  /*2b360*/  UIADD3 UR20, -UR15, URZ, URZ ;  /* 0x0000003f0f147290 */ /* 0x000fe2000fffe13f */
        /* <DEDUP_REMOVED lines=17> */
.L_x_1182:
[----:B------:R-:W-:Y:S01]  /*2b480*/  UISETP.NE.AND UP0, UPT, UR47, URZ, UPT ;  /* 0x0000003f2f00728c */ /* 0x000fe2000bf05270 */
[----:B------:R-:W-:Y:S01]  /*2b490*/  IMAD.MOV.U32 R0, RZ, RZ, 0x1 ;  /* 0x00000001ff007424 */ /* 0x000fe200078e00ff */
[----:B------:R-:W-:Y:S02]  /*2b4a0*/  USHF.R.U64 UR4, UR6, UR22, UR9 ;  /* 0x0000001606047299 */ /* 0x000fe40008001209 */
[----:B------:R-:W-:Y:S02]  /*2b4b0*/  ULOP3.LUT UR41, UR16, UR41, URZ, 0xc0, !UPT ;  /* 0x0000002910297292 */ /* 0x000fe4000f8ec03f */
[----:B------:R-:W-:Y:S02]  /*2b4c0*/  UIADD3 UR5, -UR4, URZ, URZ ;  /* 0x0000003f04057290 */ /* 0x000fe4000fffe13f */
[----:B------:R-:W-:Y:S02]  /*2b4d0*/  UIMAD UR41, UR24, UR4, UR41 ;  /* 0x00000004182972a4 */ /* 0x000fe4000f8e0229 */
[----:B------:R-:W-:-:S02]  /*2b4e0*/  ULOP3.LUT UR8, UR17, UR8, URZ, 0xc0, !UPT ;  /* 0x0000000811087292 */ /* 0x000fc4000f8ec03f */
[----:B------:R-:W-:Y:S02]  /*2b4f0*/  @UP0 UIMAD UR21, UR25, UR20, UR19 ;  /* 0x00000014191502a4 */ /* 0x000fe4000f8e0213 */
[----:B------:R-:W-:-:S03]  /*2b500*/  UIMAD UR4, UR5, UR23, UR18 ;  /* 0x00000017050472a4 */ /* 0x000fc6000f8e0212 */
[----:B------:R-:W-:Y:S01]  /*2b510*/  ULDC UR5, c[0x0][0x610] ;  /* 0x0001840000057ab9 */ /* 0x000fe20000000800 */
[----:B------:R-:W-:Y:S02]  /*2b520*/  UIMAD UR4, UR4, UR7, UR8 ;  /* 0x00000007040472a4 */ /* 0x000fe4000f8e0208 */
[----:B------:R-:W-:-:S04]  /*2b530*/  UIMAD UR41, UR41, UR5, UR21 ;  /* 0x00000005292972a4 */ /* 0x000fc8000f8e0215 */
[----:B------:R-:W-:Y:S02]  /*2b540*/  USEL UR42, UR4, UR41, !UP0 ;  /* 0x00000029042a7287 */ /* 0x000fe4000c000000 */
[----:B------:R-:W-:-:S12]  /*2b550*/  USEL UR41, UR41, UR4, !UP0 ;  /* 0x0000000429297287 */ /* 0x000fd8000c000000 */
.L_x_1180:
[----:B------:R-:W-:-:S13]  /*2b560*/  LOP3.LUT P0, RZ, R0, 0xff, RZ, 0xc0, !PT ;  /* 0x000000ff00ff7812 */ /* 0x000fda000780c0ff */
[----:B------:R-:W-:Y:S05]  /*2b570*/  @P0 BRA `(.L_x_1183) ;  /* 0xfffffd5c00240947 */ /* 0x000fea000383ffff */
[----:B------:R-:W-:Y:S05]  /*2b580*/  EXIT ;  /* 0x000000000000794d */ /* 0x000fea0003800000 */
.L_x_4:
[----:B------:R-:W2:Y:S01]  /*2b590*/  LDL R4, [R1+0x604] ;  /* 0x0006040001047983 */ /* 0x000ea20000100800 */
[----:B------:R-:W-:-:S03]  /*2b5a0*/  ULDC.64 UR8, c[0x0][0x650] ;  /* 0x0001940000087ab9 */ /* 0x000fc60000000a00 */
[----:B------:R-:W3:Y:S01]  /*2b5b0*/  LDL R3, [R1+0x600] ;  /* 0x0006000001037983 */ /* 0x000ee20000100800 */
[----:B------:R-:W-:Y:S01]  /*2b5c0*/  PRMT R0, RZ, 0x7610, R0 ;  /* 0x00007610ff007816 */ /* 0x000fe20000000000 */
[----:B------:R-:W-:Y:S02]  /*2b5d0*/  IMAD.MOV.U32 R5, RZ, RZ, -0x1 ;  /* 0xffffffffff057424 */ /* 0x000fe400078e00ff */
[----:B------:R-:W-:Y:S02]  /*2b5e0*/  IMAD.MOV.U32 R2, RZ, RZ, -0x1 ;  /* 0xffffffffff027424 */ /* 0x000fe400078e00ff */
[----:B------:R-:W-:Y:S01]  /*2b5f0*/  IMAD.MOV.U32 R10, RZ, RZ, -0x1 ;  /* 0xffffffffff0a7424 */ /* 0x000fe200078e00ff */
[----:B--2---:R-:W-:-:S04]  /*2b600*/  ISETP.GE.U32.AND P0, PT, R4, UR8, PT ;  /* 0x0000000804007c0c */ /* 0x004fc8000bf06070 */
[----:B---3--:R-:W-:-:S13]  /*2b610*/  ISETP.GE.U32.AND.EX P0, PT, R3, UR9, PT, P0 ;  /* 0x0000000903007c0c */ /* 0x008fda000bf06100 */
[----:B------:R-:W-:Y:S05]  /*2b620*/  @P0 BRA `(.L_x_1184) ;  /* 0x00000004008c0947 */ /* 0x000fea0003800000 */
[----:B------:R-:W-:Y:S01]  /*2b630*/  I2FP.F32.U32 R0, UR4 ;  /* 0x0000000400007c45 */ /* 0x000fe20008201000 */
[----:B0-----:R-:W-:Y:S01]  /*2b640*/  ULDC.64 UR16, c[0x0][0x628] ;  /* 0x00018a0000107ab9 */ /* 0x001fe20000000a00 */
        /* <DEDUP_REMOVED lines=24> */
.L_x_1185:
        /* <DEDUP_REMOVED lines=24> */
[----:B------:R-:W-:Y:S01]  /*2b950*/  UMOV UR19, 0x1 ;  /* 0x0000000100137882 */ /* 0x000fe20000000000 */
[----:B------:R-:W-:Y:S01]  /*2b960*/  ULDC UR20, c[0x0][0x608] ;  /* 0x0001820000147ab9 */ /* 0x000fe20000000800 */
[----:B------:R-:W-:Y:S01]  /*2b970*/  USHF.L.U32 UR26, UR19, UR23, URZ ;  /* 0x00000017131a7299 */ /* 0x000fe2000800063f */
[----:B------:R-:W-:Y:S01]  /*2b980*/  ISETP.NE.AND.EX P0, PT, RZ, UR9, PT, P0 ;  /* 0x00000009ff007c0c */ /* 0x000fe2000bf05300 */
[----:B------:R-:W-:Y:S02]  /*2b990*/  USHF.R.U64 UR19, UR18, UR20, UR11 ;  /* 0x0000001412137299 */ /* 0x000fe4000800120b */
[----:B------:R-:W-:Y:S02]  /*2b9a0*/  USHF.R.U32.HI UR11, URZ, UR20, UR11 ;  /* 0x000000143f0b7299 */ /* 0x000fe4000801160b */
[----:B------:R-:W-:-:S02]  /*2b9b0*/  UIADD3 UR15, -UR15, URZ, URZ ;  /* 0x0000003f0f0f7290 */ /* 0x000fc4000fffe13f */
[----:B------:R-:W-:Y:S01]  /*2b9c0*/  USHF.R.U64 UR20, UR19, UR23, UR11 ;  /* 0x0000001713147299 */ /* 0x000fe2000800120b */
[----:B------:R-:W-:Y:S01]  /*2b9d0*/  ULDC UR16, c[0x0][0x144] ;  /* 0x0000510000107ab9 */ /* 0x000fe20000000800 */
[----:B------:R-:W-:Y:S01]  /*2b9e0*/  ULDC UR6, c[0x0][0x600] ;  /* 0x0001800000067ab9 */ /* 0x000fe20000000800 */
[----:B------:R-:W-:Y:S02]  /*2b9f0*/  USHF.R.U32.HI UR11, URZ, UR23, UR11 ;  /* 0x000000173f0b7299 */ /* 0x000fe4000801160b */
[----:B------:R-:W-:Y:S02]  /*2ba00*/  UIMAD UR23, UR16, UR15, UR4 ;  /* 0x0000000f101772a4 */ /* 0x000fe4000f8e0204 */
[----:B------:R-:W-:Y:S02]  /*2ba10*/  UIADD3 UR22, UR6, -0x1, URZ ;  /* 0xffffffff06167890 */ /* 0x000fe4000fffe03f */
[----:B------:R-:W-:Y:S02]  /*2ba20*/  ULOP3.LUT UR27, URZ, UR13, URZ, 0x33, !UPT ;  /* 0x0000000d3f1b7292 */ /* 0x000fe4000f8e333f */
        /* <DEDUP_REMOVED lines=18> */
.L_x_1186:
[----:B------:R-:W-:Y:S01]  /*2bb50*/  UISETP.NE.AND UP0, UPT, UR47, URZ, UPT ;  /* 0x0000003f2f00728c */ /* 0x000fe2000bf05270 */
[----:B------:R-:W-:Y:S01]  /*2bb60*/  IMAD.MOV.U32 R0, RZ, RZ, 0x1 ;  /* 0x00000001ff007424 */ /* 0x000fe200078e00ff */
[----:B------:R-:W-:Y:S01]  /*2bb70*/  USHF.R.U64 UR8, UR4, UR24, UR11 ;  /* 0x0000001804087299 */ /* 0x000fe2000800120b */
[----:B------:R-:W-:Y:S01]  /*2bb80*/  IMAD.U32 R10, RZ, RZ, UR5 ;  /* 0x00000005ff0a7e24 */ /* 0x000fe2000f8e00ff */
[----:B------:R-:W-:Y:S02]  /*2bb90*/  ULOP3.LUT UR4, UR19, UR27, URZ, 0xc0, !UPT ;  /* 0x0000001b13047292 */ /* 0x000fe4000f8ec03f */
[----:B------:R-:W-:Y:S02]  /*2bba0*/  ULOP3.LUT UR18, UR18, UR22, URZ, 0xc0, !UPT ;  /* 0x0000001612127292 */ /* 0x000fe4000f8ec03f */
[----:B------:R-:W-:-:S03]  /*2bbb0*/  UIMAD UR4, UR26, UR8, UR4 ;  /* 0x000000081a0472a4 */ /* 0x000fc6000f8e0204 */
[----:B------:R-:W-:Y:S02]  /*2bbc0*/  @UP0 UIMAD UR23, UR28, UR21, UR7 ;  /* 0x000000151c1702a4 */ /* 0x000fe4000f8e0207 */
[----:B------:R-:W-:-:S03]  /*2bbd0*/  UIADD3 UR7, -UR8, URZ, URZ ;  /* 0x0000003f08077290 */ /* 0x000fc6000fffe13f */
[----:B------:R-:W-:Y:S01]  /*2bbe0*/  ULDC UR8, c[0x0][0x610] ;  /* 0x0001840000087ab9 */ /* 0x000fe20000000800 */
[----:B------:R-:W-:Y:S02]  /*2bbf0*/  UIMAD UR7, UR7, UR25, UR20 ;  /* 0x00000019070772a4 */ /* 0x000fe4000f8e0214 */
[----:B------:R-:W-:Y:S02]  /*2bc00*/  UIMAD UR4, UR4, UR8, UR23 ;  /* 0x00000008040472a4 */ /* 0x000fe4000f8e0217 */
[----:B------:R-:W-:-:S04]  /*2bc10*/  UIMAD UR7, UR7, UR6, UR18 ;  /* 0x00000006070772a4 */ /* 0x000fc8000f8e0212 */
[----:B------:R-:W-:Y:S02]  /*2bc20*/  USEL UR6, UR7, UR4, !UP0 ;  /* 0x0000000407067287 */ /* 0x000fe4000c000000 */
[----:B------:R-:W-:-:S04]  /*2bc30*/  USEL UR4, UR4, UR7, !UP0 ;  /* 0x0000000704047287 */ /* 0x000fc8000c000000 */
[----:B------:R-:W-:Y:S02]  /*2bc40*/  IMAD.U32 R2, RZ, RZ, UR6 ;  /* 0x00000006ff027e24 */ /* 0x000fe4000f8e00ff */
[----:B------:R-:W-:-:S07]  /*2bc50*/  IMAD.U32 R5, RZ, RZ, UR4 ;  /* 0x00000004ff057e24 */ /* 0x000fce000f8e00ff */
.L_x_1184:
[----:B------:R-:W-:-:S08]  /*2bc60*/  NOP ;  /* 0x0000000000007918 */ /* 0x000fd00000000000 */
[----:B0-----:R-:W0:-:S00]  /*2bc70*/  USETMAXREG.DEALLOC.CTAPOOL 0x18 ;  /* 0x00000018000079c8 */ /* 0x001e0000080e0500 */
[----:B------:R-:W-:-:S13]  /*2bc80*/  ISETP.NE.AND P0, PT, RZ, UR10, PT ;  /* 0x0000000aff007c0c */ /* 0x000fda000bf05270 */
[----:B------:R-:W-:Y:S05]  /*2bc90*/  @P0 EXIT ;  /* 0x000000000000094d */ /* 0x000fea0003800000 */
[----:B0-----:R-:W-:Y:S01]  /*2bca0*/  LOP3.LUT P0, RZ, R0, 0xff, RZ, 0xc0, !PT ;  /* 0x000000ff00ff7812 */ /* 0x001fe2000780c0ff */
[----:B------:R-:W-:Y:S02]  /*2bcb0*/  IMAD.MOV.U32 R0, RZ, RZ, 0x1 ;  /* 0x00000001ff007424 */ /* 0x000fe400078e00ff */
[----:B------:R-:W-:-:S10]  /*2bcc0*/  IMAD.MOV.U32 R7, RZ, RZ, RZ ;  /* 0x000000ffff077224 */ /* 0x000fd400078e00ff */
[----:B------:R-:W-:Y:S05]  /*2bcd0*/  @!P0 BRA `(.L_x_1187) ;  /* 0x0000000c005c8947 */ /* 0x000fea0003800000 */
[----:B------:R-:W0:Y:S01]  /*2bce0*/  S2R R3, SR_TID.X ;  /* 0x0000000000037919 */ /* 0x000e220000002100 */
[----:B------:R-:W1:Y:S01]  /*2bcf0*/  LDC R0, c[0x0][0x28c] ;  /* 0x0000a300ff007b82 */ /* 0x000e620000000800 */
[----:B------:R-:W-:Y:S01]  /*2bd00*/  ULDC UR5, c[0x0][0x658] ;  /* 0x0001960000057ab9 */ /* 0x000fe20000000800 */
[----:B------:R-:W-:Y:S01]  /*2bd10*/  UMOV UR7, 0xffffffff ;  /* 0xffffffff00077882 */ /* 0x000fe20000000000 */
[----:B------:R-:W-:Y:S01]  /*2bd20*/  ULDC UR6, c[0x0][0xc] ;  /* 0x0000030000067ab9 */ /* 0x000fe20000000800 */
[----:B------:R-:W-:Y:S01]  /*2bd30*/  USHF.L.U32 UR9, UR7, UR5, URZ ;  /* 0x0000000507097299 */ /* 0x000fe2000800063f */
[----:B------:R-:W-:Y:S01]  /*2bd40*/  BSSY B0, `(.L_x_1187) ;  /* 0x00000d0000007945 */ /* 0x000fe20003800000 */
[----:B------:R-:W-:Y:S01]  /*2bd50*/  UMOV UR8, 0x1 ;  /* 0x0000000100087882 */ /* 0x000fe20000000000 */
[----:B------:R-:W-:Y:S01]  /*2bd60*/  ULDC UR7, c[0x0][0x10] ;  /* 0x0000040000077ab9 */ /* 0x000fe20000000800 */
[----:B------:R-:W-:Y:S01]  /*2bd70*/  USHF.L.U32 UR5, UR8, UR5, URZ ;  /* 0x0000000508057299 */ /* 0x000fe2000800063f */
[----:B------:R-:W-:Y:S01]  /*2bd80*/  IMAD.MOV.U32 R8, RZ, RZ, 0x1 ;  /* 0x00000001ff087424 */ /* 0x000fe200078e00ff */
[----:B------:R-:W-:Y:S01]  /*2bd90*/  UIMAD.WIDE.U32 UR6, UR6, UR7, URZ ;  /* 0x00000007060672a5 */ /* 0x000fe2000f8e003f */
[----:B------:R-:W-:Y:S01]  /*2bda0*/  IMAD.MOV.U32 R7, RZ, RZ, RZ ;  /* 0x000000ffff077224 */ /* 0x000fe200078e00ff */
[----:B------:R-:W-:Y:S01]  /*2bdb0*/  ULDC UR8, c[0x0][0x14] ;  /* 0x0000050000087ab9 */ /* 0x000fe20000000800 */
[----:B------:R-:W-:Y:S01]  /*2bdc0*/  ULDC UR4, c[0x0][0x600] ;  /* 0x0001800000047ab9 */ /* 0x000fe20000000800 */
[----:B------:R-:W-:-:S02]  /*2bdd0*/  UIMAD.WIDE.U32 UR20, UR6, UR8, URZ ;  /* 0x00000008061472a5 */ /* 0x000fc4000f8e003f */
[----:B------:R-:W-:Y:S02]  /*2bde0*/  UIMAD UR7, UR7, UR8, URZ ;  /* 0x00000008070772a4 */ /* 0x000fe4000f8e023f */
[----:B------:R-:W-:Y:S02]  /*2bdf0*/  ULOP3.LUT UR24, UR40, 0x2, URZ, 0xfc, !UPT ;  /* 0x0000000228187892 */ /* 0x000fe4000f8efc3f */
[----:B------:R-:W-:Y:S02]  /*2be00*/  UIADD3 UR4, UR4, -0x1, URZ ;  /* 0xffffffff04047890 */ /* 0x000fe4000fffe03f */
[----:B------:R-:W-:Y:S01]  /*2be10*/  ULOP3.LUT UR6, URZ, UR9, URZ, 0x33, !UPT ;  /* 0x000000093f067292 */ /* 0x000fe2000f8e333f */
[----:B-1----:R-:W-:Y:S01]  /*2be20*/  VIADD R0, R0, 0x1f ;  /* 0x0000001f00007836 */ /* 0x002fe20000000000 */
[----:B------:R-:W-:Y:S01]  /*2be30*/  UIADD3 UR7, UR21, UR7, URZ ;  /* 0x0000000715077290 */ /* 0x000fe2000fffe03f */
[----:B------:R-:W-:Y:S01]  /*2be40*/  ULDC.64 UR22, c[0x0][0x198] ;  /* 0x0000660000167ab9 */ /* 0x000fe20000000a00 */
[----:B0-----:R-:W-:-:S02]  /*2be50*/  LOP3.LUT P2, RZ, R3, 0x7f, RZ, 0xc0, !PT ;  /* 0x0000007f03ff7812 */ /* 0x001fc4000784c0ff */
[----:B------:R-:W-:Y:S02]  /*2be60*/  LOP3.LUT P0, RZ, R3, 0x1f, RZ, 0xc0, !PT ;  /* 0x0000001f03ff7812 */ /* 0x000fe4000780c0ff */
[----:B------:R-:W-:Y:S02]  /*2be70*/  SHF.R.S32.HI R3, RZ, 0x1f, R0 ;  /* 0x0000001fff037819 */ /* 0x000fe40000011400 */
[----:B------:R-:W-:Y:S02]  /*2be80*/  PLOP3.LUT P0, PT, P0, P2, PT, 0x8a, 0x0 ;  /* 0x000000000000781c */ /* 0x000fe40000705172 */
[----:B------:R-:W-:Y:S01]  /*2be90*/  LEA.HI R3, R3, R0, RZ, 0x5 ;  /* 0x0000000003037211 */ /* 0x000fe200078f28ff */
[----:B------:R-:W-:-:S03]  /*2bea0*/  IMAD.MOV.U32 R0, RZ, RZ, 0x1 ;  /* 0x00000001ff007424 */ /* 0x000fc600078e00ff */
[----:B------:R-:W-:-:S05]  /*2beb0*/  SHF.R.S32.HI R6, RZ, 0x5, R3 ;  /* 0x00000005ff067819 */ /* 0x000fca0000011403 */
[----:B------:R-:W-:-:S07]  /*2bec0*/  VIADD R11, R6, 0x1 ;  /* 0x00000001060b7836 */ /* 0x000fce0000000000 */
.L_x_1199:
[----:B------:R-:W-:-:S03]  /*2bed0*/  UMOV UR8, 0xffffffff ;  /* 0xffffffff00087882 */ /* 0x000fc60000000000 */
[----:B------:R-:W-:Y:S05]  /*2bee0*/  BRA.DIV UR8, `(.L_x_1188) ;  /* 0x0000001208787947 */ /* 0x000fea000b800000 */
[----:B------:R-:W-:-:S13]  /*2bef0*/  ELECT P6, URZ, PT ;  /* 0x00000000003f782f */ /* 0x000fda00038c0000 */
.L_x_1215:
[----:B------:R-:W0:Y:S01]  /*2bf00*/  LDC R3, c[0x0][0x28c] ;  /* 0x0000a300ff037b82 */ /* 0x000e220000000800 */
[----:B------:R-:W-:Y:S01]  /*2bf10*/  BSSY B1, `(.L_x_1189) ;  /* 0x0000036000017945 */ /* 0x000fe20003800000 */
[----:B0-----:R-:W-:-:S13]  /*2bf20*/  ISETP.LT.OR P6, PT, R3, 0x1, !P6 ;  /* 0x000000010300780c */ /* 0x001fda00077c1670 */
[----:B------:R-:W-:Y:S05]  /*2bf30*/  @P6 BRA `(.L_x_1190) ;  /* 0x0000000000cc6947 */ /* 0x000fea0003800000 */
[----:B------:R-:W-:Y:S02]  /*2bf40*/  IMAD R2, R2, 0x180, RZ ;  /* 0x0000018002027824 */ /* 0x000fe400078e02ff */
[----:B------:R-:W-:Y:S02]  /*2bf50*/  IMAD R5, R5, 0x180, RZ ;  /* 0x0000018005057824 */ /* 0x000fe400078e02ff */
[----:B------:R-:W-:Y:S02]  /*2bf60*/  IMAD.MOV.U32 R14, RZ, RZ, RZ ;  /* 0x000000ffff0e7224 */ /* 0x000fe400078e00ff */
[----:B------:R-:W-:Y:S02]  /*2bf70*/  IMAD.MOV.U32 R4, RZ, RZ, R11 ;  /* 0x000000ffff047224 */ /* 0x000fe400078e000b */
[----:B------:R-:W-:Y:S02]  /*2bf80*/  IMAD.MOV.U32 R3, RZ, RZ, R0 ;  /* 0x000000ffff037224 */ /* 0x000fe400078e0000 */
[----:B------:R-:W-:-:S07]  /*2bf90*/  IMAD.MOV.U32 R9, RZ, RZ, R7 ;  /* 0x000000ffff097224 */ /* 0x000fce00078e0007 */
.L_x_1194:
[----:B------:R-:W0:Y:S01]  /*2bfa0*/  S2R R13, SR_CgaCtaId ;  /* 0x00000000000d7919 */ /* 0x000e220000008800 */
[----:B------:R-:W-:-:S04]  /*2bfb0*/  MOV R12, 0x400 ;  /* 0x00000400000c7802 */ /* 0x000fc80000000f00 */
[----:B0-----:R-:W-:Y:S02]  /*2bfc0*/  LEA R16, R13, R12, 0x18 ;  /* 0x0000000c0d107211 */ /* 0x001fe400078ec0ff */
[----:B------:R-:W-:Y:S01]  /*2bfd0*/  SHF.L.U32 R12, R3, 0x1f, RZ ;  /* 0x0000001f030c7819 */ /* 0x000fe200000006ff */
[----:B------:R-:W0:Y:S02]  /*2bfe0*/  @!P2 LDC R13, c[0x0][0x500] ;  /* 0x00014000ff0dab82 */ /* 0x000e240000000800 */
[----:B------:R-:W-:-:S04]  /*2bff0*/  IMAD R15, R9, 0x8, R16 ;  /* 0x00000008090f7824 */ /* 0x000fc800078e0210 */
[----:B------:R-:W1:Y:S02]  /*2c000*/  SYNCS.PHASECHK.TRANS64.TRYWAIT P1, [R15+URZ+0x48], R12 ;  /* 0x0000480c0f0075a7 */ /* 0x000e64000802017f */
[----:B-1----:R-:W-:Y:S05]  /*2c010*/  @!P1 BRA `(.L_x_1191) ;  /* 0x00000010004c9947 */ /* 0x002fea0003800000 */
.L_x_1216:
[----:B------:R-:W-:Y:S01]  /*2c020*/  UPRMT UR8, UR24, 0x9910, URZ ;  /* 0x0000991018087896 */ /* 0x000fe2000800003f */
[----:B0-----:R0:W-:Y:S03]  /*2c030*/  @!P2 SYNCS.ARRIVE.TRANS64 RZ, [R15+URZ], R13 ;  /* 0x0000000d0fffa9a7 */ /* 0x0011e6000800003f */
[----:B------:R-:W-:-:S06]  /*2c040*/  UISETP.NE.AND UP0, UPT, UR8, 0x2, UPT ;  /* 0x000000020800788c */ /* 0x000fcc000bf05270 */
[----:B------:R-:W-:-:S13]  /*2c050*/  PLOP3.LUT P1, PT, PT, PT, UP0, 0x80, 0x0 ;  /* 0x000000000000781c */ /* 0x000fda0003f2f008 */
[----:B0-----:R-:W-:Y:S05]  /*2c060*/  @P1 BRA `(.L_x_1192) ;  /* 0x0000000000041947 */ /* 0x001fea0003800000 */
[----:B------:R-:W-:Y:S01]  /*2c070*/  BPT.TRAP 0x1 ;  /* 0x000000040000795c */ /* 0x000fe20000300000 */
.L_x_1192:
[----:B------:R-:W-:Y:S05]  /*2c080*/  @P0 BRA `(.L_x_1193) ;  /* 0x0000000000040947 */ /* 0x000fea0003800000 */
[----:B------:R-:W-:Y:S01]  /*2c090*/  BPT.TRAP 0x1 ;  /* 0x000000040000795c */ /* 0x000fe20000300000 */
.L_x_1193:
[----:B------:R-:W-:Y:S01]  /*2c0a0*/  IMAD R16, R9, 0x3000, R16 ;  /* 0x0000300009107824 */ /* 0x000fe200078e0210 */
[----:B------:R-:W-:Y:S01]  /*2c0b0*/  R2UR UR9, R15 ;  /* 0x000000000f0972ca */ /* 0x000fe200000e0000 */
[----:B------:R-:W-:Y:S01]  /*2c0c0*/  VIADD R4, R4, 0xffffffff ;  /* 0xffffffff04047836 */ /* 0x000fe20000000000 */
[----:B------:R-:W-:Y:S01]  /*2c0d0*/  UIADD3 UR14, UP0, UR22, 0xf0, URZ ;  /* 0x000000f0160e7890 */ /* 0x000fe2000ff1e03f */
[----:B------:R-:W-:Y:S01]  /*2c0e0*/  R2UR UR11, R5 ;  /* 0x00000000050b72ca */ /* 0x000fe200000e0000 */
[----:B------:R-:W-:Y:S01]  /*2c0f0*/  UIADD3 UR26, UP1, UR22, 0x1f0, URZ ;  /* 0x000001f0161a7890 */ /* 0x000fe2000ff3e03f */
[----:B------:R-:W-:Y:S01]  /*2c100*/  R2UR UR8, R16 ;  /* 0x00000000100872ca */ /* 0x000fe200000e0000 */
[----:B------:R-:W-:Y:S01]  /*2c110*/  UIADD3.X UR15, URZ, UR23, URZ, UP0, !UPT ;  /* 0x000000173f0f7290 */ /* 0x000fe200087fe43f */
[----:B------:R-:W-:Y:S01]  /*2c120*/  R2UR UR10, R14 ;  /* 0x000000000e0a72ca */ /* 0x000fe200000e0000 */
[----:B------:R-:W-:Y:S01]  /*2c130*/  VIADD R9, R9, 0x1 ;  /* 0x0000000109097836 */ /* 0x000fe20000000000 */
[----:B------:R-:W-:Y:S01]  /*2c140*/  R2UR UR12, R10 ;  /* 0x000000000a0c72ca */ /* 0x000fe200000e0000 */
[----:B------:R-:W-:Y:S01]  /*2c150*/  UIADD3.X UR27, URZ, UR23, URZ, UP1, !UPT ;  /* 0x000000173f1b7290 */ /* 0x000fe20008ffe43f */
[----:B------:R-:W-:Y:S01]  /*2c160*/  R2UR UR19, R2 ;  /* 0x00000000021372ca */ /* 0x000fe200000e0000 */
[----:B------:R-:W-:Y:S01]  /*2c170*/  UMOV UR16, 0x0 ;  /* 0x0000000000107882 */ /* 0x000fe20000000000 */
[----:B------:R-:W-:Y:S01]  /*2c180*/  ISETP.GT.AND P3, PT, R4, 0x1, PT ;  /* 0x000000010400780c */ /* 0x000fe20003f64270 */
[----:B------:R-:W-:Y:S01]  /*2c190*/  UMOV UR17, 0x10000000 ;  /* 0x1000000000117882 */ /* 0x000fe20000000000 */
[----:B------:R-:W-:Y:S01]  /*2c1a0*/  ISETP.NE.AND P1, PT, R9, 0x9, PT ;  /* 0x000000090900780c */ /* 0x000fe20003f25270 */
[----:B------:R-:W-:-:S02]  /*2c1b0*/  VIADD R14, R14, 0x20 ;  /* 0x000000200e0e7836 */ /* 0x000fc40000000000 */
[----:B------:R-:W-:Y:S01]  /*2c1c0*/  UIADD3 UR13, UR8, 0x180, URZ ;  /* 0x00000180080d7890 */ /* 0x000fe2000fffe03f */
[----:B-1----:R-:W-:Y:S01]  /*2c1d0*/  SEL R12, RZ, 0x1, P1 ;  /* 0x00000001ff0c7807 */ /* 0x002fe20000800000 */
[----:B------:R-:W-:Y:S01]  /*2c1e0*/  UIADD3 UR18, UR8, 0x1b180, URZ ;  /* 0x0001b18008127890 */ /* 0x000fe2000fffe03f */
[----:B------:R-:W-:Y:S02]  /*2c1f0*/  SEL R9, R9, RZ, P1 ;  /* 0x000000ff09097207 */ /* 0x000fe40000800000 */
[----:B------:R-:W-:Y:S02]  /*2c200*/  LOP3.LUT R3, R3, R12, RZ, 0x3c, !PT ;  /* 0x0000000c03037212 */ /* 0x000fe400078e3cff */
[----:B------:R-:W-:Y:S02]  /*2c210*/  UMOV UR8, UR13 ;  /* 0x0000000d00087c82 */ /* 0x000fe40008000000 */
[----:B------:R0:W-:Y:S02]  /*2c220*/  UTMALDG.3D [UR8], [UR14], desc[UR16] ;  /* 0x000010080e0075b4 */ /* 0x0001e40008011000 */
[----:B0-----:R-:W-:Y:S01]  /*2c230*/  UMOV UR8, UR18 ;  /* 0x0000001200087c82 */ /* 0x001fe20008000000 */
[----:B------:R-:W-:-:S02]  /*2c240*/  UMOV UR11, UR19 ;  /* 0x00000013000b7c82 */ /* 0x000fc40008000000 */
[----:B------:R0:W-:Y:S02]  /*2c250*/  UTMALDG.3D [UR8], [UR26], desc[UR16] ;  /* 0x000010081a0075b4 */ /* 0x0001e40008011000 */
[----:B0-----:R-:W-:Y:S05]  /*2c260*/  @P3 BRA `(.L_x_1194) ;  /* 0xfffffffc004c3947 */ /* 0x001fea000383ffff */
.L_x_1190:
[----:B------:R-:W-:Y:S05]  /*2c270*/  BSYNC B1 ;  /* 0x0000000000017941 */ /* 0x000fea0003800000 */
.L_x_1189:
[----:B------:R-:W2:Y:S01]  /*2c280*/  LDL.LU R16, [R1+0x600] ;  /* 0x0006000001107983 */ /* 0x000ea20000300800 */
[----:B------:R-:W-:Y:S01]  /*2c290*/  LOP3.LUT P1, RZ, R8, 0xff, RZ, 0xc0, !PT ;  /* 0x000000ff08ff7812 */ /* 0x000fe2000782c0ff */
[C---:B------:R-:W-:Y:S01]  /*2c2a0*/  IMAD.IADD R4, R6.reuse, 0x1, R7 ;  /* 0x0000000106047824 */ /* 0x040fe200078e0207 */
[----:B------:R-:W-:Y:S01]  /*2c2b0*/  ULDC.64 UR8, c[0x0][0x650] ;  /* 0x0001940000087ab9 */ /* 0x000fe20000000a00 */
[----:B------:R-:W3:Y:S01]  /*2c2c0*/  LDL.LU R15, [R1+0x604] ;  /* 0x00060400010f7983 */ /* 0x000ee20000300800 */
[----:B------:R-:W-:Y:S01]  /*2c2d0*/  ISETP.GE.U32.AND P3, PT, R6, 0x9, PT ;  /* 0x000000090600780c */ /* 0x000fe20003f66070 */
[----:B------:R-:W-:Y:S01]  /*2c2e0*/  BSSY B1, `(.L_x_1195) ;  /* 0x0000073000017945 */ /* 0x000fe20003800000 */
[----:B------:R-:W-:Y:S01]  /*2c2f0*/  IMAD.MOV.U32 R10, RZ, RZ, -0x1 ;  /* 0xffffffffff0a7424 */ /* 0x000fe200078e00ff */
[----:B------:R-:W-:-:S06]  /*2c300*/  PRMT R8, RZ, 0x7610, R8 ;  /* 0x00007610ff087816 */ /* 0x000fcc0000000008 */
[----:B------:R-:W0:Y:S01]  /*2c310*/  @P1 S2R R3, SR_CgaCtaId ;  /* 0x0000000000031919 */ /* 0x000e220000008800 */
[----:B------:R-:W-:-:S04]  /*2c320*/  @P1 MOV R2, 0x400 ;  /* 0x0000040000021802 */ /* 0x000fc80000000f00 */
[----:B0-----:R-:W-:-:S04]  /*2c330*/  @P1 LEA R2, R3, R2, 0x18 ;  /* 0x0000000203021211 */ /* 0x001fc800078ec0ff */
[----:B------:R0:W-:Y:S01]  /*2c340*/  @P1 SYNCS.ARRIVE.TRANS64.A1T0 RZ, [R2+URZ+0xa8], RZ ;  /* 0x0000a8ff02ff19a7 */ /* 0x0001e2000810003f */
[----:B------:R-:W-:-:S04]  /*2c350*/  ISETP.GT.U32.AND P1, PT, R4, 0x8, PT ;  /* 0x000000080400780c */ /* 0x000fc80003f24070 */
[----:B------:R-:W-:Y:S01]  /*2c360*/  ISETP.LT.U32.AND P1, PT, R6, 0x9, P1 ;  /* 0x000000090600780c */ /* 0x000fe20000f21070 */
[----:B0-----:R-:W-:-:S04]  /*2c370*/  IMAD.WIDE.U32 R2, R4, 0x38e38e39, RZ ;  /* 0x38e38e3904027825 */ /* 0x001fc800078e00ff */
[----:B------:R-:W-:Y:S01]  /*2c380*/  IMAD.MOV.U32 R2, RZ, RZ, -0x1 ;  /* 0xffffffffff027424 */ /* 0x000fe200078e00ff */
[----:B------:R-:W-:Y:S02]  /*2c390*/  SHF.R.U32.HI R5, RZ, 0x1, R3 ;  /* 0x00000001ff057819 */ /* 0x000fe40000011603 */
[----:B------:R-:W-:-:S03]  /*2c3a0*/  SEL R3, RZ, 0x1, !P1 ;  /* 0x00000001ff037807 */ /* 0x000fc60004800000 */
[----:B------:R-:W-:Y:S01]  /*2c3b0*/  IMAD R7, R5, -0x9, R4 ;  /* 0xfffffff705077824 */ /* 0x000fe200078e0204 */
[----:B------:R-:W-:Y:S02]  /*2c3c0*/  LOP3.LUT R0, R0, R3, RZ, 0x3c, !PT ;  /* 0x0000000300007212 */ /* 0x000fe400078e3cff */
[----:B------:R-:W-:Y:S02]  /*2c3d0*/  PRMT R3, RZ, 0x7610, R3 ;  /* 0x00007610ff037816 */ /* 0x000fe40000000003 */
[----:B------:R-:W-:Y:S01]  /*2c3e0*/  @P3 LOP3.LUT R0, R0, 0x1, R5, 0x78, !PT ;  /* 0x0000000100003812 */ /* 0x000fe200078e7805 */
[----:B------:R-:W-:Y:S01]  /*2c3f0*/  IMAD.MOV.U32 R5, RZ, RZ, -0x1 ;  /* 0xffffffffff057424 */ /* 0x000fe200078e00ff */
[----:B---3--:R-:W-:-:S04]  /*2c400*/  IADD3 R15, P1, R15, UR20, RZ ;  /* 0x000000140f0f7c10 */ /* 0x008fc8000ff3e0ff */
[----:B--2---:R-:W-:Y:S01]  /*2c410*/  IADD3.X R16, R16, UR7, RZ, P1, !PT ;  /* 0x0000000710107c10 */ /* 0x004fe20008ffe4ff */
[----:B------:R0:W-:Y:S01]  /*2c420*/  STL [R1+0x604], R15 ;  /* 0x0006040f01007387 */ /* 0x0001e20000100800 */
[----:B------:R-:W-:-:S03]  /*2c430*/  ISETP.GE.U32.AND P1, PT, R15, UR8, PT ;  /* 0x000000080f007c0c */ /* 0x000fc6000bf26070 */
[----:B------:R0:W-:Y:S01]  /*2c440*/  STL [R1+0x600], R16 ;  /* 0x0006001001007387 */ /* 0x0001e20000100800 */
[----:B------:R-:W-:-:S13]  /*2c450*/  ISETP.GE.U32.AND.EX P1, PT, R16, UR9, PT, P1 ;  /* 0x0000000910007c0c */ /* 0x000fda000bf26110 */
[----:B0-----:R-:W-:Y:S05]  /*2c460*/  @P1 BRA `(.L_x_1196) ;  /* 0x0000000400681947 */ /* 0x001fea0003800000 */
[----:B------:R-:W0:Y:S01]  /*2c470*/  S2UR UR8, SR_CTAID.X ;  /* 0x00000000000879c3 */ /* 0x000e220000002500 */
[----:B------:R-:W-:Y:S01]  /*2c480*/  ULDC.64 UR10, c[0x0][0x628] ;  /* 0x00018a00000a7ab9 */ /* 0x000fe20000000a00 */
[----:B------:R-:W-:Y:S01]  /*2c490*/  ULDC UR9, c[0x0][0x150] ;  /* 0x0000540000097ab9 */ /* 0x000fe20000000800 */
[----:B------:R-:W-:Y:S01]  /*2c4a0*/  ISETP.NE.U32.AND P1, PT, RZ, UR10, PT ;  /* 0x0000000aff007c0c */ /* 0x000fe2000bf25070 */
[----:B------:R-:W-:Y:S01]  /*2c4b0*/  ULDC UR12, c[0x0][0x630] ;  /* 0x00018c00000c7ab9 */ /* 0x000fe20000000800 */
[----:B------:R-:W-:Y:S01]  /*2c4c0*/  ULDC UR14, c[0x0][0x154] ;  /* 0x00005500000e7ab9 */ /* 0x000fe20000000800 */
[----:B------:R-:W-:Y:S01]  /*2c4d0*/  IMAD.MOV.U32 R3, RZ, RZ, R16 ;  /* 0x000000ffff037224 */ /* 0x000fe200078e0010 */
[----:B------:R-:W-:Y:S01]  /*2c4e0*/  ISETP.NE.AND.EX P1, PT, RZ, UR11, PT, P1 ;  /* 0x0000000bff007c0c */ /* 0x000fe2000bf25310 */
[----:B------:R-:W1:Y:S01]  /*2c4f0*/  S2UR UR13, SR_CTAID.Y ;  /* 0x00000000000d79c3 */ /* 0x000e620000002600 */
[----:B0-----:R-:W-:-:S05]  /*2c500*/  I2FP.F32.U32 R2, UR8 ;  /* 0x0000000800027c45 */ /* 0x001fca0008201000 */
[----:B------:R-:W-:Y:S01]  /*2c510*/  FMUL R9, R2, UR9 ;  /* 0x0000000902097c20 */ /* 0x000fe20008400000 */
[----:B------:R-:W-:Y:S01]  /*2c520*/  IMAD.MOV.U32 R2, RZ, RZ, R15 ;  /* 0x000000ffff027224 */ /* 0x000fe200078e000f */
[----:B-1----:R-:W-:-:S04]  /*2c530*/  I2FP.F32.U32 R12, UR13 ;  /* 0x0000000d000c7c45 */ /* 0x002fc80008201000 */
[----:B------:R-:W0:Y:S01]  /*2c540*/  F2I.U32.TRUNC.NTZ R9, R9 ;  /* 0x0000000900097305 */ /* 0x000e22000020f000 */
[----:B------:R-:W-:Y:S05]  /*2c550*/  @!P1 BRA `(.L_x_1197) ;  /* 0x0000000000289947 */ /* 0x000fea0003800000 */
[----:B------:R-:W-:Y:S02]  /*2c560*/  ULDC UR9, c[0x0][0x634] ;  /* 0x00018d0000097ab9 */ /* 0x000fe40000000800 */
[----:B------:R-:W-:-:S05]  /*2c570*/  IADD3 R3, P1, R15, UR9, RZ ;  /* 0x000000090f037c10 */ /* 0x000fca000ff3e0ff */
[----:B------:R-:W-:-:S04]  /*2c580*/  IMAD.X R13, RZ, RZ, R16, P1 ;  /* 0x000000ffff0d7224 */ /* 0x000fc800008e0610 */
[----:B------:R-:W-:-:S04]  /*2c590*/  IMAD.WIDE.U32 R4, R13, UR10, RZ ;  /* 0x0000000a0d047c25 */ /* 0x000fc8000f8e00ff */
[----:B------:R-:W-:-:S04]  /*2c5a0*/  IMAD.WIDE.U32 R4, P1, R3, UR11, R4 ;  /* 0x0000000b03047c25 */ /* 0x000fc8000f820004 */
[----:B------:R-:W-:-:S04]  /*2c5b0*/  IMAD.WIDE.U32 R2, R3, UR10, RZ ;  /* 0x0000000a03027c25 */ /* 0x000fc8000f8e00ff */
[----:B------:R-:W-:Y:S01]  /*2c5c0*/  IMAD.MOV.U32 R2, RZ, RZ, R5 ;  /* 0x000000ffff027224 */ /* 0x000fe200078e0005 */
[----:B------:R-:W-:Y:S01]  /*2c5d0*/  IADD3 RZ, P3, R3, R4, RZ ;  /* 0x0000000403ff7210 */ /* 0x000fe20007f7e0ff */
[----:B------:R-:W-:-:S04]  /*2c5e0*/  IMAD.X R3, RZ, RZ, RZ, P1 ;  /* 0x000000ffff037224 */ /* 0x000fc800008e06ff */
[----:B------:R-:W-:-:S08]  /*2c5f0*/  IMAD.WIDE.U32.X R2, R13, UR11, R2, P3 ;  /* 0x0000000b0d027c25 */ /* 0x000fd000098e0402 */
.L_x_1197:
[--C-:B------:R-:W-:Y:S01]  /*2c600*/  SHF.R.U64 R10, R2, UR12, R3.reuse ;  /* 0x0000000c020a7c19 */ /* 0x100fe20008001203 */
[----:B------:R-:W-:Y:S01]  /*2c610*/  ULDC.64 UR10, c[0x0][0x620] ;  /* 0x00018800000a7ab9 */ /* 0x000fe20000000a00 */
[----:B------:R-:W-:Y:S01]  /*2c620*/  SHF.R.U32.HI R2, RZ, UR12, R3 ;  /* 0x0000000cff027c19 */ /* 0x000fe20008011603 */
[----:B------:R-:W-:Y:S01]  /*2c630*/  IMAD.MOV.U32 R3, RZ, RZ, R16 ;  /* 0x000000ffff037224 */ /* 0x000fe200078e0010 */
[----:B------:R-:W-:Y:S01]  /*2c640*/  IADD3 R13, P1, RZ, -R10, RZ ;  /* 0x8000000aff0d7210 */ /* 0x000fe20007f3e0ff */
[----:B------:R-:W-:Y:S01]  /*2c650*/  FMUL R12, R12, UR14 ;  /* 0x0000000e0c0c7c20 */ /* 0x000fe20008400000 */
[----:B------:R-:W-:Y:S01]  /*2c660*/  ULDC.64 UR14, c[0x0][0x640] ;  /* 0x00019000000e7ab9 */ /* 0x000fe20000000a00 */
[----:B0-----:R-:W-:Y:S02]  /*2c670*/  R2UR UR9, R9 ;  /* 0x00000000090972ca */ /* 0x001fe400000e0000 */
[----:B------:R-:W-:Y:S01]  /*2c680*/  IMAD.X R2, RZ, RZ, ~R2, P1 ;  /* 0x000000ffff027224 */ /* 0x000fe200008e0e02 */
[----:B------:R-:W-:Y:S01]  /*2c690*/  ISETP.NE.U32.AND P1, PT, RZ, UR14, PT ;  /* 0x0000000eff007c0c */ /* 0x000fe2000bf25070 */
[----:B------:R-:W0:Y:S02]  /*2c6a0*/  F2I.U32.TRUNC.NTZ R12, R12 ;  /* 0x0000000c000c7305 */ /* 0x000e24000020f000 */
[----:B------:R-:W-:Y:S01]  /*2c6b0*/  IMAD R2, R2, UR10, RZ ;  /* 0x0000000a02027c24 */ /* 0x000fe2000f8e02ff */
[----:B------:R-:W-:-:S03]  /*2c6c0*/  ISETP.NE.AND.EX P1, PT, RZ, UR15, PT, P1 ;  /* 0x0000000fff007c0c */ /* 0x000fc6000bf25310 */
[----:B------:R-:W-:Y:S02]  /*2c6d0*/  IMAD R5, R13, UR11, R2 ;  /* 0x0000000b0d057c24 */ /* 0x000fe4000f8e0202 */
[----:B------:R-:W-:-:S04]  /*2c6e0*/  IMAD.MOV.U32 R2, RZ, RZ, R15 ;  /* 0x000000ffff027224 */ /* 0x000fc800078e000f */
[----:B------:R-:W-:Y:S01]  /*2c6f0*/  IMAD.WIDE.U32 R2, R13, UR10, R2 ;  /* 0x0000000a0d027c25 */ /* 0x000fe2000f8e0002 */
[----:B------:R-:W-:Y:S01]  /*2c700*/  ULDC UR10, c[0x0][0x618] ;  /* 0x00018600000a7ab9 */ /* 0x000fe20000000800 */
[----:B0-----:R-:W-:Y:S02]  /*2c710*/  R2UR UR11, R12 ;  /* 0x000000000c0b72ca */ /* 0x001fe400000e0000 */
[----:B------:R-:W-:-:S05]  /*2c720*/  IMAD.IADD R3, R3, 0x1, R5 ;  /* 0x0000000103037824 */ /* 0x000fca00078e0205 */
[--C-:B------:R-:W-:Y:S02]  /*2c730*/  SHF.R.U64 R9, R2, UR10, R3.reuse ;  /* 0x0000000a02097c19 */ /* 0x100fe40008001203 */
[----:B------:R-:W-:Y:S01]  /*2c740*/  SHF.R.U32.HI R2, RZ, UR10, R3 ;  /* 0x0000000aff027c19 */ /* 0x000fe20008011603 */
[----:B------:R-:W-:-:S03]  /*2c750*/  ULDC UR10, c[0x0][0x608] ;  /* 0x00018200000a7ab9 */ /* 0x000fc60000000800 */
[--C-:B------:R-:W-:Y:S02]  /*2c760*/  SHF.R.U64 R13, R9, UR10, R2.reuse ;  /* 0x0000000a090d7c19 */ /* 0x100fe40008001202 */
[----:B------:R-:W-:Y:S01]  /*2c770*/  SHF.R.U32.HI R2, RZ, UR10, R2 ;  /* 0x0000000aff027c19 */ /* 0x000fe20008011602 */
[----:B------:R-:W-:-:S03]  /*2c780*/  ULDC UR10, c[0x0][0x658] ;  /* 0x00019600000a7ab9 */ /* 0x000fc60000000800 */
[--C-:B------:R-:W-:Y:S02]  /*2c790*/  SHF.R.U64 R12, R13, UR10, R2.reuse ;  /* 0x0000000a0d0c7c19 */ /* 0x100fe40008001202 */
[----:B------:R-:W-:-:S03]  /*2c7a0*/  SHF.R.U32.HI R15, RZ, UR10, R2 ;  /* 0x0000000aff0f7c19 */ /* 0x000fc60008011602 */
[----:B------:R-:W-:Y:S02]  /*2c7b0*/  IMAD.MOV.U32 R2, RZ, RZ, R12 ;  /* 0x000000ffff027224 */ /* 0x000fe400078e000c */
[----:B------:R-:W-:Y:S01]  /*2c7c0*/  IMAD.MOV.U32 R3, RZ, RZ, R15 ;  /* 0x000000ffff037224 */ /* 0x000fe200078e000f */
[----:B------:R-:W-:Y:S06]  /*2c7d0*/  @!P1 BRA `(.L_x_1198) ;  /* 0x0000000000289947 */ /* 0x000fec0003800000 */
        /* <DEDUP_REMOVED lines=10> */
.L_x_1198:
[----:B------:R-:W-:Y:S01]  /*2c880*/  ULDC UR10, c[0x0][0x648] ;  /* 0x00019200000a7ab9 */ /* 0x000fe20000000800 */
[----:B------:R-:W-:Y:S01]  /*2c890*/  UISETP.NE.AND UP0, UPT, UR47, URZ, UPT ;  /* 0x0000003f2f00728c */ /* 0x000fe2000bf05270 */
[----:B------:R-:W-:Y:S01]  /*2c8a0*/  SHF.R.U64 R2, R2, UR10, R3 ;  /* 0x0000000a02027c19 */ /* 0x000fe20008001203 */
[----:B------:R-:W-:Y:S01]  /*2c8b0*/  ULDC UR10, c[0x0][0x638] ;  /* 0x00018e00000a7ab9 */ /* 0x000fe20000000800 */
[----:B------:R-:W-:Y:S01]  /*2c8c0*/  UIADD3 UR11, -UR11, URZ, URZ ;  /* 0x0000003f0b0b7290 */ /* 0x000fe2000fffe13f */
[----:B------:R-:W-:Y:S02]  /*2c8d0*/  LOP3.LUT R13, R13, UR6, RZ, 0xc0, !PT ;  /* 0x000000060d0d7c12 */ /* 0x000fe4000f8ec0ff */
[----:B------:R-:W-:Y:S01]  /*2c8e0*/  IMAD.MOV R3, RZ, RZ, -R2 ;  /* 0x000000ffff037224 */ /* 0x000fe200078e0a02 */
[----:B------:R-:W-:Y:S02]  /*2c8f0*/  LOP3.LUT R9, R9, UR4, RZ, 0xc0, !PT ;  /* 0x0000000409097c12 */ /* 0x000fe4000f8ec0ff */
[----:B------:R-:W-:Y:S01]  /*2c900*/  IMAD R5, R2, UR5, R13 ;  /* 0x0000000502057c24 */ /* 0x000fe2000f8e020d */
[----:B------:R-:W-:Y:S01]  /*2c910*/  PLOP3.LUT P1, PT, PT, PT, UP0, 0x40, 0x0 ;  /* 0x000000000000781c */ /* 0x000fe20003f2e808 */
[----:B------:R-:W-:Y:S01]  /*2c920*/  IMAD R12, R3, UR10, R12 ;  /* 0x0000000a030c7c24 */ /* 0x000fe2000f8e020c */
[----:B------:R-:W-:Y:S01]  /*2c930*/  UIADD3 UR10, -UR9, URZ, URZ ;  /* 0x0000003f090a7290 */ /* 0x000fe2000fffe13f */
[----:B------:R-:W-:Y:S01]  /*2c940*/  PLOP3.LUT P3, PT, PT, PT, UP0, 0x40, 0x0 ;  /* 0x000000000000781c */ /* 0x000fe20003f6e808 */
[----:B------:R-:W-:Y:S01]  /*2c950*/  IMAD.MOV.U32 R3, RZ, RZ, 0x1 ;  /* 0x00000001ff037424 */ /* 0x000fe200078e00ff */
[----:B------:R-:W-:-:S02]  /*2c960*/  ULDC UR9, c[0x0][0x144] ;  /* 0x0000510000097ab9 */ /* 0x000fc40000000800 */
[----:B------:R-:W-:-:S03]  /*2c970*/  UIMAD UR8, UR9, UR10, UR8 ;  /* 0x0000000a090872a4 */ /* 0x000fc6000f8e0208 */
[----:B------:R-:W-:Y:S02]  /*2c980*/  ULDC UR9, c[0x0][0x148] ;  /* 0x0000520000097ab9 */ /* 0x000fe40000000800 */
[----:B------:R-:W-:-:S03]  /*2c990*/  @UP0 UIMAD UR8, UR9, UR11, UR13 ;  /* 0x0000000b090802a4 */ /* 0x000fc6000f8e020d */
[----:B------:R-:W-:Y:S02]  /*2c9a0*/  ULDC UR9, c[0x0][0x600] ;  /* 0x0001800000097ab9 */ /* 0x000fe40000000800 */
[----:B------:R-:W-:Y:S02]  /*2c9b0*/  IMAD R12, R12, UR9, R9 ;  /* 0x000000090c0c7c24 */ /* 0x000fe4000f8e0209 */
[----:B------:R-:W-:Y:S01]  /*2c9c0*/  IMAD.U32 R2, RZ, RZ, UR8 ;  /* 0x00000008ff027e24 */ /* 0x000fe2000f8e00ff */
[----:B------:R-:W-:-:S03]  /*2c9d0*/  ULDC UR8, c[0x0][0x610] ;  /* 0x0001840000087ab9 */ /* 0x000fc60000000800 */
[----:B------:R-:W-:-:S05]  /*2c9e0*/  IMAD R5, R5, UR8, R2 ;  /* 0x0000000805057c24 */ /* 0x000fca000f8e0202 */
[----:B------:R-:W-:Y:S02]  /*2c9f0*/  SEL R2, R12, R5, P1 ;  /* 0x000000050c027207 */ /* 0x000fe40000800000 */
[----:B------:R-:W-:-:S07]  /*2ca00*/  SEL R5, R5, R12, P3 ;  /* 0x0000000c05057207 */ /* 0x000fce0001800000 */
.L_x_1196:
[----:B------:R-:W-:Y:S05]  /*2ca10*/  BSYNC B1 ;  /* 0x0000000000017941 */ /* 0x000fea0003800000 */
.L_x_1195:
[----:B------:R-:W-:-:S13]  /*2ca20*/  LOP3.LUT P1, RZ, R3, 0xff, RZ, 0xc0, !PT ;  /* 0x000000ff03ff7812 */ /* 0x000fda000782c0ff */
[----:B------:R-:W-:Y:S05]  /*2ca30*/  @P1 BRA `(.L_x_1199) ;  /* 0xfffffff400241947 */ /* 0x000fea000383ffff */
[----:B------:R-:W-:Y:S05]  /*2ca40*/  BSYNC B0 ;  /* 0x0000000000007941 */ /* 0x000fea0003800000 */
.L_x_1187:
[----:B------:R-:W-:-:S03]  /*2ca50*/  UMOV UR8, 0xffffffff ;  /* 0xffffffff00087882 */ /* 0x000fc60000000000 */
[----:B------:R-:W-:Y:S05]  /*2ca60*/  BRA.DIV UR8, `(.L_x_1200) ;  /* 0x0000000608cc7947 */ /* 0x000fea000b800000 */
[----:B------:R-:W-:-:S13]  /*2ca70*/  ELECT P6, URZ, PT ;  /* 0x00000000003f782f */ /* 0x000fda00038c0000 */
.L_x_1219:
[----:B------:R-:W-:Y:S04]  /*2ca80*/  BSSY B0, `(.L_x_1201) ;  /* 0x0000059000007945 */ /* 0x000fe80003800000 */
[----:B------:R-:W-:Y:S05]  /*2ca90*/  @!P6 BRA `(.L_x_1202) ;  /* 0x00000004005ce947 */ /* 0x000fea0003800000 */
[----:B------:R-:W-:-:S04]  /*2caa0*/  ULOP3.LUT UR8, UR40, 0x2, URZ, 0xfc, !UPT ;  /* 0x0000000228087892 */ /* 0x000fc8000f8efc3f */
[----:B------:R-:W-:-:S06]  /*2cab0*/  UISETP.NE.AND UP0, UPT, UR8, 0x3, UPT ;  /* 0x000000030800788c */ /* 0x000fcc000bf05270 */
[----:B------:R-:W-:-:S13]  /*2cac0*/  PLOP3.LUT P0, PT, PT, PT, UP0, 0x80, 0x0 ;  /* 0x000000000000781c */ /* 0x000fda0003f0f008 */
[----:B------:R-:W-:Y:S05]  /*2cad0*/  @!P0 BRA `(.L_x_1203) ;  /* 0x0000000000048947 */ /* 0x000fea0003800000 */
[----:B------:R-:W-:Y:S01]  /*2cae0*/  BPT.TRAP 0x1 ;  /* 0x000000040000795c */ /* 0x000fe20000300000 */
.L_x_1203:
[----:B------:R-:W0:Y:S01]  /*2caf0*/  S2R R3, SR_CgaCtaId ;  /* 0x0000000000037919 */ /* 0x000e220000008800 */
[----:B------:R-:W-:-:S04]  /*2cb00*/  MOV R2, 0x400 ;  /* 0x0000040000027802 */ /* 0x000fc80000000f00 */
[----:B0-----:R-:W-:Y:S02]  /*2cb10*/  LEA R2, R3, R2, 0x18 ;  /* 0x0000000203027211 */ /* 0x001fe400078ec0ff */
[----:B------:R-:W-:-:S03]  /*2cb20*/  SHF.L.U32 R3, R0, 0x1f, RZ ;  /* 0x0000001f00037819 */ /* 0x000fc600000006ff */
[----:B------:R-:W-:-:S04]  /*2cb30*/  VIADD R2, R2, 0x48 ;  /* 0x0000004802027836 */ /* 0x000fc80000000000 */
[----:B------:R-:W-:-:S04]  /*2cb40*/  IMAD R4, R7, 0x8, R2 ;  /* 0x0000000807047824 */ /* 0x000fc800078e0202 */
[----:B------:R-:W0:Y:S02]  /*2cb50*/  SYNCS.PHASECHK.TRANS64.TRYWAIT P0, [R4+URZ], R3 ;  /* 0x00000003040075a7 */ /* 0x000e24000800017f */
[----:B0-----:R-:W-:Y:S05]  /*2cb60*/  @!P0 BRA `(.L_x_1204) ;  /* 0x0000000400ac8947 */ /* 0x001fea0003800000 */
.L_x_1220:
[----:B------:R-:W-:-:S05]  /*2cb70*/  VIADD R7, R7, 0x1 ;  /* 0x0000000107077836 */ /* 0x000fca0000000000 */
[----:B------:R-:W-:-:S04]  /*2cb80*/  ISETP.NE.AND P0, PT, R7, 0x9, PT ;  /* 0x000000090700780c */ /* 0x000fc80003f05270 */
[----:B0-----:R-:W-:Y:S02]  /*2cb90*/  SEL R3, RZ, 0x1, P0 ;  /* 0x00000001ff037807 */ /* 0x001fe40000000000 */
[----:B------:R-:W-:Y:S02]  /*2cba0*/  SEL R7, R7, RZ, P0 ;  /* 0x000000ff07077207 */ /* 0x000fe40000000000 */
[----:B------:R-:W-:-:S03]  /*2cbb0*/  LOP3.LUT R4, R0, R3, RZ, 0x3c, !PT ;  /* 0x0000000300047212 */ /* 0x000fc600078e3cff */
[----:B------:R-:W-:Y:S01]  /*2cbc0*/  IMAD R3, R7, 0x8, R2 ;  /* 0x0000000807037824 */ /* 0x000fe200078e0202 */
[----:B------:R-:W-:-:S04]  /*2cbd0*/  SHF.L.U32 R0, R4, 0x1f, RZ ;  /* 0x0000001f04007819 */ /* 0x000fc800000006ff */
[----:B------:R-:W0:Y:S02]  /*2cbe0*/  SYNCS.PHASECHK.TRANS64.TRYWAIT P0, [R3+URZ], R0 ;  /* 0x00000000030075a7 */ /* 0x000e24000800017f */
[----:B0-----:R-:W-:Y:S05]  /*2cbf0*/  @!P0 BRA `(.L_x_1205) ;  /* 0x00000004009c8947 */ /* 0x001fea0003800000 */
.L_x_1221:
[----:B0-----:R-:W-:-:S05]  /*2cc00*/  VIADD R0, R7, 0x1 ;  /* 0x0000000107007836 */ /* 0x001fca0000000000 */
[----:B------:R-:W-:-:S04]  /*2cc10*/  ISETP.NE.AND P0, PT, R0, 0x9, PT ;  /* 0x000000090000780c */ /* 0x000fc80003f05270 */
[----:B------:R-:W-:Y:S02]  /*2cc20*/  SEL R3, RZ, 0x1, P0 ;  /* 0x00000001ff037807 */ /* 0x000fe40000000000 */
[----:B------:R-:W-:Y:S02]  /*2cc30*/  SEL R5, R0, RZ, P0 ;  /* 0x000000ff00057207 */ /* 0x000fe40000000000 */
[----:B------:R-:W-:-:S03]  /*2cc40*/  LOP3.LUT R4, R4, R3, RZ, 0x3c, !PT ;  /* 0x0000000304047212 */ /* 0x000fc600078e3cff */
[----:B------:R-:W-:Y:S01]  /*2cc50*/  IMAD R3, R5, 0x8, R2 ;  /* 0x0000000805037824 */ /* 0x000fe200078e0202 */
[----:B------:R-:W-:-:S04]  /*2cc60*/  SHF.L.U32 R0, R4, 0x1f, RZ ;  /* 0x0000001f04007819 */ /* 0x000fc800000006ff */
[----:B------:R-:W0:Y:S02]  /*2cc70*/  SYNCS.PHASECHK.TRANS64.TRYWAIT P0, [R3+URZ], R0 ;  /* 0x00000000030075a7 */ /* 0x000e24000800017f */
[----:B0-----:R-:W-:Y:S05]  /*2cc80*/  @!P0 BRA `(.L_x_1206) ;  /* 0x00000004008c8947 */ /* 0x001fea0003800000 */
.L_x_1222:
        /* <DEDUP_REMOVED lines=9> */
.L_x_1223:
        /* <DEDUP_REMOVED lines=9> */
.L_x_1224:
        /* <DEDUP_REMOVED lines=9> */
.L_x_1225:
        /* <DEDUP_REMOVED lines=9> */
.L_x_1226:
        /* <DEDUP_REMOVED lines=9> */
.L_x_1227:
[----:B0-----:R-:W-:-:S05]  /*2cf60*/  VIADD R0, R5, 0x1 ;  /* 0x0000000105007836 */ /* 0x001fca0000000000 */
[----:B------:R-:W-:-:S04]  /*2cf70*/  ISETP.NE.AND P0, PT, R0, 0x9, PT ;  /* 0x000000090000780c */ /* 0x000fc80003f05270 */
[----:B------:R-:W-:Y:S02]  /*2cf80*/  SEL R4, RZ, 0x1, P0 ;  /* 0x00000001ff047807 */ /* 0x000fe40000000000 */
[----:B------:R-:W-:Y:S02]  /*2cf90*/  SEL R3, R0, RZ, P0 ;  /* 0x000000ff00037207 */ /* 0x000fe40000000000 */
[----:B------:R-:W-:-:S03]  /*2cfa0*/  LOP3.LUT R0, R7, R4, RZ, 0x3c, !PT ;  /* 0x0000000407007212 */ /* 0x000fc600078e3cff */
[----:B------:R-:W-:Y:S01]  /*2cfb0*/  IMAD R3, R3, 0x8, R2 ;  /* 0x0000000803037824 */ /* 0x000fe200078e0202 */
[----:B------:R-:W-:-:S07]  /*2cfc0*/  SHF.L.U32 R0, R0, 0x1f, RZ ;  /* 0x0000001f00007819 */ /* 0x000fce00000006ff */
.L_x_1212:
[----:B0-----:R0:W1:Y:S02]  /*2cfd0*/  SYNCS.PHASECHK.TRANS64.TRYWAIT P0, [R3+URZ], R0 ;  /* 0x00000000030075a7 */ /* 0x001064000800017f */
[----:B-1----:R-:W-:Y:S05]  /*2cfe0*/  @!P0 NANOSLEEP.SYNCS 0x989680 ;  /* 0x009896800000895d */ /* 0x002fea0003900000 */
[----:B------:R-:W1:Y:S02]  /*2cff0*/  @!P0 SYNCS.PHASECHK.TRANS64 P0, [R3+URZ], R0 ;  /* 0x00000000030085a7 */ /* 0x000e64000800007f */
[----:B-1----:R-:W-:Y:S05]  /*2d000*/  @!P0 BRA `(.L_x_1212) ;  /* 0xfffffffc00f08947 */ /* 0x002fea000383ffff */
.L_x_1202:
[----:B------:R-:W-:Y:S05]  /*2d010*/  BSYNC B0 ;  /* 0x0000000000007941 */ /* 0x000fea0003800000 */
.L_x_1201:
[----:B------:R-:W-:Y:S05]  /*2d020*/  EXIT ;  /* 0x000000000000794d */ /* 0x000fea0003800000 */
.L_x_18:
[----:B-1----:R1:W2:Y:S02]  /*2d030*/  SYNCS.PHASECHK.TRANS64.TRYWAIT P1, [R4+URZ], R3 ;  /* 0x00000003040075a7 */ /* 0x0022a4000802017f */
[----:B--2---:R-:W-:Y:S05]  /*2d040*/  @!P1 NANOSLEEP.SYNCS 0x989680 ;  /* 0x009896800000995d */ /* 0x004fea0003900000 */
[----:B------:R-:W2:Y:S02]  /*2d050*/  @!P1 SYNCS.PHASECHK.TRANS64 P1, [R4+URZ], R3 ;  /* 0x00000003040095a7 */ /* 0x000ea4000802007f */
[----:B--2---:R-:W-:Y:S05]  /*2d060*/  @!P1 BRA `(.L_x_18) ;  /* 0xfffffffc00f09947 */ /* 0x004fea000383ffff */
[----:B------:R-:W-:Y:S05]  /*2d070*/  BRA `(.L_x_17) ;  /* 0xfffffd4400387947 */ /* 0x000fea000383ffff */
.L_x_23:
[----:B-1----:R1:W2:Y:S02]  /*2d080*/  SYNCS.PHASECHK.TRANS64.TRYWAIT P1, [R6+URZ], R7 ;  /* 0x00000007060075a7 */ /* 0x0022a4000802017f */
[----:B--2---:R-:W-:Y:S05]  /*2d090*/  @!P1 NANOSLEEP.SYNCS 0x989680 ;  /* 0x009896800000995d */ /* 0x004fea0003900000 */
[----:B------:R-:W2:Y:S02]  /*2d0a0*/  @!P1 SYNCS.PHASECHK.TRANS64 P1, [R6+URZ], R7 ;  /* 0x00000007060095a7 */ /* 0x000ea4000802007f */
[----:B--2---:R-:W-:Y:S05]  /*2d0b0*/  @!P1 BRA `(.L_x_23) ;  /* 0xfffffffc00f09947 */ /* 0x004fea000383ffff */
[----:B------:R-:W-:Y:S05]  /*2d0c0*/  BRA `(.L_x_22) ;  /* 0xfffffd54003c7947 */ /* 0x000fea000383ffff */
.L_x_1188:
[----:B------:R-:W-:Y:S01]  /*2d0d0*/  BSSY B1, `(.L_x_1213) ;  /* 0x0000006000017945 */ /* 0x000fe20003800000 */
[----:B------:R-:W-:-:S07]  /*2d0e0*/  IMAD.MOV.U32 R15, RZ, RZ, -0x1 ;  /* 0xffffffffff0f7424 */ /* 0x000fce00078e00ff */
[----:B------:R-:W-:Y:S05]  /*2d0f0*/  WARPSYNC.COLLECTIVE R15, `(.L_x_1214) ;  /* 0x000000000f0c7348 */ /* 0x000fea0003c00000 */
[----:B------:R-:W-:Y:S02]  /*2d100*/  ELECT P6, UR62, PT ;  /* 0x00000000003e782f */ /* 0x000fe400038c0000 */
[----:B------:R-:W-:Y:S01]  /*2d110*/  MOV R14, UR62 ;  /* 0x0000003e000e7c02 */ /* 0x000fe20008000f00 */
[----:B------:R-:W-:Y:S10]  /*2d120*/  ENDCOLLECTIVE ;  /* 0x000000000000791b */ /* 0x000ff40003800000 */
.L_x_1214:
[----:B------:R-:W-:Y:S05]  /*2d130*/  BSYNC B1 ;  /* 0x0000000000017941 */ /* 0x000fea0003800000 */
.L_x_1213:
[----:B------:R-:W-:Y:S05]  /*2d140*/  BRA `(.L_x_1215) ;  /* 0xffffffec006c7947 */ /* 0x000fea000383ffff */
.L_x_1191:
[----:B-1----:R1:W2:Y:S02]  /*2d150*/  SYNCS.PHASECHK.TRANS64.TRYWAIT P1, [R15+URZ+0x48], R12 ;  /* 0x0000480c0f0075a7 */ /* 0x0022a4000802017f */
[----:B--2---:R-:W-:Y:S05]  /*2d160*/  @!P1 NANOSLEEP.SYNCS 0x989680 ;  /* 0x009896800000995d */ /* 0x004fea0003900000 */
[----:B------:R-:W2:Y:S02]  /*2d170*/  @!P1 SYNCS.PHASECHK.TRANS64 P1, [R15+URZ+0x48], R12 ;  /* 0x0000480c0f0095a7 */ /* 0x000ea4000802007f */
[----:B--2---:R-:W-:Y:S05]  /*2d180*/  @!P1 BRA `(.L_x_1191) ;  /* 0xfffffffc00f09947 */ /* 0x004fea000383ffff */
[----:B------:R-:W-:Y:S05]  /*2d190*/  BRA `(.L_x_1216) ;  /* 0xffffffec00a07947 */ /* 0x000fea000383ffff */
.L_x_1200:
[----:B------:R-:W-:Y:S01]  /*2d1a0*/  BSSY B0, `(.L_x_1217) ;  /* 0x0000006000007945 */ /* 0x000fe20003800000 */
[----:B------:R-:W-:-:S07]  /*2d1b0*/  IMAD.MOV.U32 R15, RZ, RZ, -0x1 ;  /* 0xffffffffff0f7424 */ /* 0x000fce00078e00ff */
[----:B------:R-:W-:Y:S05]  /*2d1c0*/  WARPSYNC.COLLECTIVE R15, `(.L_x_1218) ;  /* 0x000000000f0c7348 */ /* 0x000fea0003c00000 */
[----:B------:R-:W-:Y:S02]  /*2d1d0*/  ELECT P6, UR62, PT ;  /* 0x00000000003e782f */ /* 0x000fe400038c0000 */
[----:B------:R-:W-:Y:S01]  /*2d1e0*/  MOV R14, UR62 ;  /* 0x0000003e000e7c02 */ /* 0x000fe20008000f00 */
[----:B------:R-:W-:Y:S10]  /*2d1f0*/  ENDCOLLECTIVE ;  /* 0x000000000000791b */ /* 0x000ff40003800000 */
.L_x_1218:
[----:B------:R-:W-:Y:S05]  /*2d200*/  BSYNC B0 ;  /* 0x0000000000007941 */ /* 0x000fea0003800000 */
.L_x_1217:
[----:B------:R-:W-:Y:S05]  /*2d210*/  BRA `(.L_x_1219) ;  /* 0xfffffff800187947 */ /* 0x000fea000383ffff */
.L_x_1204:
[----:B0-----:R0:W1:Y:S02]  /*2d220*/  SYNCS.PHASECHK.TRANS64.TRYWAIT P0, [R4+URZ], R3 ;  /* 0x00000003040075a7 */ /* 0x001064000800017f */
[----:B-1----:R-:W-:Y:S05]  /*2d230*/  @!P0 NANOSLEEP.SYNCS 0x989680 ;  /* 0x009896800000895d */ /* 0x002fea0003900000 */
[----:B------:R-:W1:Y:S02]  /*2d240*/  @!P0 SYNCS.PHASECHK.TRANS64 P0, [R4+URZ], R3 ;  /* 0x00000003040085a7 */ /* 0x000e64000800007f */
[----:B-1----:R-:W-:Y:S05]  /*2d250*/  @!P0 BRA `(.L_x_1204) ;  /* 0xfffffffc00f08947 */ /* 0x002fea000383ffff */
[----:B------:R-:W-:Y:S05]  /*2d260*/  BRA `(.L_x_1220) ;  /* 0xfffffff800407947 */ /* 0x000fea000383ffff */
.L_x_1205:
[----:B0-----:R0:W1:Y:S02]  /*2d270*/  SYNCS.PHASECHK.TRANS64.TRYWAIT P0, [R3+URZ], R0 ;  /* 0x00000000030075a7 */ /* 0x001064000800017f */
[----:B-1----:R-:W-:Y:S05]  /*2d280*/  @!P0 NANOSLEEP.SYNCS 0x989680 ;  /* 0x009896800000895d */ /* 0x002fea0003900000 */
[----:B------:R-:W1:Y:S02]  /*2d290*/  @!P0 SYNCS.PHASECHK.TRANS64 P0, [R3+URZ], R0 ;  /* 0x00000000030085a7 */ /* 0x000e64000800007f */
[----:B-1----:R-:W-:Y:S05]  /*2d2a0*/  @!P0 BRA `(.L_x_1205) ;  /* 0xfffffffc00f08947 */ /* 0x002fea000383ffff */
[----:B------:R-:W-:Y:S05]  /*2d2b0*/  BRA `(.L_x_1221) ;  /* 0xfffffff800507947 */ /* 0x000fea000383ffff */
.L_x_1206:
[----:B0-----:R0:W1:Y:S02]  /*2d2c0*/  SYNCS.PHASECHK.TRANS64.TRYWAIT P0, [R3+URZ], R0 ;  /* 0x00000000030075a7 */ /* 0x001064000800017f */
[----:B-1----:R-:W-:Y:S05]  /*2d2d0*/  @!P0 NANOSLEEP.SYNCS 0x989680 ;  /* 0x009896800000895d */ /* 0x002fea0003900000 */
[----:B------:R-:W1:Y:S02]  /*2d2e0*/  @!P0 SYNCS.PHASECHK.TRANS64 P0, [R3+URZ], R0 ;  /* 0x00000000030085a7 */ /* 0x000e64000800007f */
[----:B-1----:R-:W-:Y:S05]  /*2d2f0*/  @!P0 BRA `(.L_x_1206) ;  /* 0xfffffffc00f08947 */ /* 0x002fea000383ffff */
[----:B------:R-:W-:Y:S05]  /*2d300*/  BRA `(.L_x_1222) ;  /* 0xfffffff800607947 */ /* 0x000fea000383ffff */
.L_x_1207:
[----:B0-----:R0:W1:Y:S02]  /*2d310*/  SYNCS.PHASECHK.TRANS64.TRYWAIT P0, [R3+URZ], R0 ;  /* 0x00000000030075a7 */ /* 0x001064000800017f */
[----:B-1----:R-:W-:Y:S05]  /*2d320*/  @!P0 NANOSLEEP.SYNCS 0x989680 ;  /* 0x009896800000895d */ /* 0x002fea0003900000 */
[----:B------:R-:W1:Y:S02]  /*2d330*/  @!P0 SYNCS.PHASECHK.TRANS64 P0, [R3+URZ], R0 ;  /* 0x00000000030085a7 */ /* 0x000e64000800007f */
[----:B-1----:R-:W-:Y:S05]  /*2d340*/  @!P0 BRA `(.L_x_1207) ;  /* 0xfffffffc00f08947 */ /* 0x002fea000383ffff */
[----:B------:R-:W-:Y:S05]  /*2d350*/  BRA `(.L_x_1223) ;  /* 0xfffffff800707947 */ /* 0x000fea000383ffff */
.L_x_1208:
[----:B0-----:R0:W1:Y:S02]  /*2d360*/  SYNCS.PHASECHK.TRANS64.TRYWAIT P0, [R3+URZ], R0 ;  /* 0x00000000030075a7 */ /* 0x001064000800017f */
[----:B-1----:R-:W-:Y:S05]  /*2d370*/  @!P0 NANOSLEEP.SYNCS 0x989680 ;  /* 0x009896800000895d */ /* 0x002fea0003900000 */
[----:B------:R-:W1:Y:S02]  /*2d380*/  @!P0 SYNCS.PHASECHK.TRANS64 P0, [R3+URZ], R0 ;  /* 0x00000000030085a7 */ /* 0x000e64000800007f */
[----:B-1----:R-:W-:Y:S05]  /*2d390*/  @!P0 BRA `(.L_x_1208) ;  /* 0xfffffffc00f08947 */ /* 0x002fea000383ffff */
[----:B------:R-:W-:Y:S05]  /*2d3a0*/  BRA `(.L_x_1224) ;  /* 0xfffffff800807947 */ /* 0x000fea000383ffff */
.L_x_1209:
[----:B0-----:R0:W1:Y:S02]  /*2d3b0*/  SYNCS.PHASECHK.TRANS64.TRYWAIT P0, [R3+URZ], R0 ;  /* 0x00000000030075a7 */ /* 0x001064000800017f */
[----:B-1----:R-:W-:Y:S05]  /*2d3c0*/  @!P0 NANOSLEEP.SYNCS 0x989680 ;  /* 0x009896800000895d */ /* 0x002fea0003900000 */
[----:B------:R-:W1:Y:S02]  /*2d3d0*/  @!P0 SYNCS.PHASECHK.TRANS64 P0, [R3+URZ], R0 ;  /* 0x00000000030085a7 */ /* 0x000e64000800007f */
[----:B-1----:R-:W-:Y:S05]  /*2d3e0*/  @!P0 BRA `(.L_x_1209) ;  /* 0xfffffffc00f08947 */ /* 0x002fea000383ffff */
[----:B------:R-:W-:Y:S05]  /*2d3f0*/  BRA `(.L_x_1225) ;  /* 0xfffffff800907947 */ /* 0x000fea000383ffff */
.L_x_1210:
[----:B0-----:R0:W1:Y:S02]  /*2d400*/  SYNCS.PHASECHK.TRANS64.TRYWAIT P0, [R3+URZ], R0 ;  /* 0x00000000030075a7 */ /* 0x001064000800017f */
[----:B-1----:R-:W-:Y:S05]  /*2d410*/  @!P0 NANOSLEEP.SYNCS 0x989680 ;  /* 0x009896800000895d */ /* 0x002fea0003900000 */
[----:B------:R-:W1:Y:S02]  /*2d420*/  @!P0 SYNCS.PHASECHK.TRANS64 P0, [R3+URZ], R0 ;  /* 0x00000000030085a7 */ /* 0x000e64000800007f */
[----:B-1----:R-:W-:Y:S05]  /*2d430*/  @!P0 BRA `(.L_x_1210) ;  /* 0xfffffffc00f08947 */ /* 0x002fea000383ffff */
[----:B------:R-:W-:Y:S05]  /*2d440*/  BRA `(.L_x_1226) ;  /* 0xfffffff800a07947 */ /* 0x000fea000383ffff */
.L_x_1211:
[----:B0-----:R0:W1:Y:S02]  /*2d450*/  SYNCS.PHASECHK.TRANS64.TRYWAIT P0, [R3+URZ], R0 ;  /* 0x00000000030075a7 */ /* 0x001064000800017f */
[----:B-1----:R-:W-:Y:S05]  /*2d460*/  @!P0 NANOSLEEP.SYNCS 0x989680 ;  /* 0x009896800000895d */ /* 0x002fea0003900000 */
[----:B------:R-:W1:Y:S02]  /*2d470*/  @!P0 SYNCS.PHASECHK.TRANS64 P0, [R3+URZ], R0 ;  /* 0x00000000030085a7 */ /* 0x000e64000800007f */
[----:B-1----:R-:W-:Y:S05]  /*2d480*/  @!P0 BRA `(.L_x_1211) ;  /* 0xfffffffc00f08947 */ /* 0x002fea000383ffff */
[----:B------:R-:W-:Y:S05]  /*2d490*/  BRA `(.L_x_1227) ;  /* 0xfffffff800b07947 */ /* 0x000fea000383ffff */
.L_x_1228:
[----:B------:R-:W-:-:S00]  /*2d4a0*/  BRA `(.L_x_1228) ;  /* 0xfffffffc00fc7947 */ /* 0x000fc0000383ffff */
[----:B------:R-:W-:-:S00]  /*2d4b0*/  NOP ;  /* 0x0000000000007918 */ /* 0x000fc00000000000 */
        /* <DEDUP_REMOVED lines=12> */
.L_x_1229:


//--------------------- .nv.global.init           --------------------------
	.section	.nv.global.init,"aw",@progbits
.nv.global.init:
	.type		$str$22,@object
	.size		$str$22,($str$23 - $str$22)
$str$22:
        /*0000*/ 	.byte	0x6b, 0x5f, 0x74, 0x69, 0x6c, 0x65, 0x5f, 0x63, 0x6f, 0x75, 0x6e, 0x74, 0x20, 0x3e, 0x3d, 0x20
        /*0010*/ 	.byte	0x31, 0x00
	.type		$str$23,@object
	.size		$str$23,(__unnamed_1 - $str$23)
$str$23:
        /*0012*/ 	.byte	0x2f, 0x74, 0x6d, 0x70, 0x2f, 0x63, 0x75, 0x74, 0x6c, 0x61, 0x73, 0x73, 0x5f, 0x73, 0x77, 0x65
        /*0022*/ 	.byte	0x65, 0x70, 0x5f, 0x73, 0x72, 0x63, 0x2f, 0x69, 0x6e, 0x63, 0x6c, 0x75, 0x64, 0x65, 0x2f, 0x63
        /*0032*/ 	.byte	0x75, 0x74, 0x6c, 0x61, 0x73, 0x73, 0x2f, 0x67, 0x65, 0x6d, 0x6d, 0x2f, 0x63, 0x6f, 0x6c, 0x6c
        /*0042*/ 	.byte	0x65, 0x63, 0x74, 0x69, 0x76, 0x65, 0x2f, 0x73, 0x6d, 0x39, 0x30, 0x5f, 0x6d, 0x6d, 0x61, 0x5f
        /*0052*/ 	.byte	0x74, 0x6d, 0x61, 0x5f, 0x67, 0x6d, 0x6d, 0x61, 0x5f, 0x73, 0x73, 0x5f, 0x77, 0x61, 0x72, 0x70
        /*0062*/ 	.byte	0x73, 0x70, 0x65, 0x63, 0x69, 0x61, 0x6c, 0x69, 0x7a, 0x65, 0x64, 0x2e, 0x68, 0x70, 0x70, 0x00
	.type		__unnamed_1,@object
	.size		__unnamed_1,(.L_0 - __unnamed_1)
__unnamed_1:
        /* <DEDUP_REMOVED lines=173> */
        /*0b42*/ 	.byte	0x79, 0x5d, 0x00
.L_0:


//--------------------- .nv.shared._ZN7cutlass13device_kernelINS_4gemm6kernel13GemmUniversalIN4cute5tupleIJiiiiEEENS1_10collective13CollectiveMmaINS1_34MainloopSm90TmaGmmaWarpSpecializedILi9ENS5_IJNS4_1CILi1EEESB_SB_EEENS1_35KernelTmaWarpSpecializedCooperativeEEENS5_IJNSA_ILi384EEESF_NSA_ILi32EEEEEEaNS5_IJlSB_lEEEaSI_NS4_8TiledMMAINS4_8MMA_AtomIJNS4_4SM904GMMA27MMA_64x192x32_S32S8S8_SS_TNEEEENS4_6LayoutINS5_IJNSA_ILi2EEESB_SB_EEENS5_IJSB_NSA_ILi0EEESS_EEEEENS5_IJNS4_10UnderscoreESV_SV_EEEEENS4_13SM90_TMA_LOADENS4_14ComposedLayoutINS4_7SwizzleILi1ELi4ELi3EEENS4_18smem_ptr_flag_bitsILi8EEENSP_INS5_IJNSA_ILi8EEESG_EEENS5_IJSG_SB_EEEEEEEvNS4_8identityESY_S18_vS19_EENS_8epilogue10collective6detail29Sm90TmaWarpSpecializedAdapterINS1C_15DefaultEpilogueIaSI_SI_NS1B_6thread17LinearCombinationIaLi1EiiLNS1G_9ScaleType4KindE0ELNS_15FloatRoundStyleE2EaEENS1_15EpilogueDefaultEEEEEvvEEEEvNT_6ParamsE --------------------------
	.section	.nv.shared._ZN7cutlass13device_kernelINS_4gemm6kernel13GemmUniversalIN4cute5tupleIJiiiiEEENS1_10collective13CollectiveMmaINS1_34MainloopSm90TmaGmmaWarpSpecializedILi9ENS5_IJNS4_1CILi1EEESB_SB_EEENS1_35KernelTmaWarpSpecializedCooperativeEEENS5_IJNSA_ILi384EEESF_NSA_ILi32EEEEEEaNS5_IJlSB_lEEEaSI_NS4_8TiledMMAINS4_8MMA_AtomIJNS4_4SM904GMMA27MMA_64x192x32_S32S8S8_SS_TNEEEENS4_6LayoutINS5_IJNSA_ILi2EEESB_SB_EEENS5_IJSB_NSA_ILi0EEESS_EEEEENS5_IJNS4_10UnderscoreESV_SV_EEEEENS4_13SM90_TMA_LOADENS4_14ComposedLayoutINS4_7SwizzleILi1ELi4ELi3EEENS4_18smem_ptr_flag_bitsILi8EEENSP_INS5_IJNSA_ILi8EEESG_EEENS5_IJSG_SB_EEEEEEEvNS4_8identityESY_S18_vS19_EENS_8epilogue10collective6detail29Sm90TmaWarpSpecializedAdapterINS1C_15DefaultEpilogueIaSI_SI_NS1B_6thread17LinearCombinationIaLi1EiiLNS1G_9ScaleType4KindE0ELNS_15FloatRoundStyleE2EaEENS1_15EpilogueDefaultEEEEEvvEEEEvNT_6ParamsE,"aw",@nobits
	.sectionflags	@""
	.align	16
	.zero		1024


//--------------------- .nv.shared.reserved.0     --------------------------
	.section	.nv.shared.reserved.0,"aw",@nobits
	.weak		__nv_reservedSMEM_offset_0_alias
	.size		__nv_reservedSMEM_offset_0_alias, 0, 0
	.other		__nv_reservedSMEM_offset_0_alias,@"STO_CUDA_RESERVED_SHARED STV_DEFAULT"
__nv_reservedSMEM_offset_0_alias:
	.zero		0


//--------------------- .nv.global                --------------------------
	.section	.nv.global,"aw",@nobits
.nv.global:
	.type		_ZN39_INTERNAL_5679955e_4_k_cu_ba804ad2_33534cute1_E,@object
	.size		_ZN39_INTERNAL_5679955e_4_k_cu_ba804ad2_33534cute1_E,(_ZN39_INTERNAL_5679955e_4_k_cu_ba804ad2_33534cuda3std3__45__cpo6cbeginE - _ZN39_INTERNAL_5679955e_4_k_cu_ba804ad2_33534cute1_E)
_ZN39_INTERNAL_5679955e_4_k_cu_ba804ad2_33534cute1_E:
	.zero		1
	.type		_ZN39_INTERNAL_5679955e_4_k_cu_ba804ad2_33534cuda3std3__45__cpo6cbeginE,@object
	.size		_ZN39_INTERNAL_5679955e_4_k_cu_ba804ad2_33534cuda3std3__45__cpo6cbeginE,(_ZN39_INTERNAL_5679955e_4_k_cu_ba804ad2_33534cuda3std3__48in_placeE - _ZN39_INTERNAL_5679955e_4_k_cu_ba804ad2_33534cuda3std3__45__cpo6cbeginE)
_ZN39_INTERNAL_5679955e_4_k_cu_ba804ad2_33534cuda3std3__45__cpo6cbeginE:
	.zero		1
	.type		_ZN39_INTERNAL_5679955e_4_k_cu_ba804ad2_33534cuda3std3__48in_placeE,@object
	.size		_ZN39_INTERNAL_5679955e_4_k_cu_ba804ad2_33534cuda3std3__48in_placeE,(_ZN39_INTERNAL_5679955e_4_k_cu_ba804ad2_33534cuda3std6ranges3__45__cpo9iter_moveE - _ZN39_INTERNAL_5679955e_4_k_cu_ba804ad2_33534cuda3std3__48in_placeE)
_ZN39_INTERNAL_5679955e_4_k_cu_ba804ad2_33534cuda3std3__48in_placeE:
	.zero		1
	.type		_ZN39_INTERNAL_5679955e_4_k_cu_ba804ad2_33534cuda3std6ranges3__45__cpo9iter_moveE,@object
	.size		_ZN39_INTERNAL_5679955e_4_k_cu_ba804ad2_33534cuda3std6ranges3__45__cpo9iter_moveE,(_ZN39_INTERNAL_5679955e_4_k_cu_ba804ad2_33534cuda3std3__45__cpo5beginE - _ZN39_INTERNAL_5679955e_4_k_cu_ba804ad2_33534cuda3std6ranges3__45__cpo9iter_moveE)
_ZN39_INTERNAL_5679955e_4_k_cu_ba804ad2_33534cuda3std6ranges3__45__cpo9iter_moveE:
	.zero		1
	.type		_ZN39_INTERNAL_5679955e_4_k_cu_ba804ad2_33534cuda3std3__45__cpo5beginE,@object
	.size		_ZN39_INTERNAL_5679955e_4_k_cu_ba804ad2_33534cuda3std3__45__cpo5beginE,(_ZN39_INTERNAL_5679955e_4_k_cu_ba804ad2_33534cuda3std3__441_GLOBAL__N__5679955e_4_k_cu_ba804ad2_33536ignoreE - _ZN39_INTERNAL_5679955e_4_k_cu_ba804ad2_33534cuda3std3__45__cpo5beginE)
_ZN39_INTERNAL_5679955e_4_k_cu_ba804ad2_33534cuda3std3__45__cpo5beginE:
	.zero		1
	.type		_ZN39_INTERNAL_5679955e_4_k_cu_ba804ad2_33534cuda3std3__441_GLOBAL__N__5679955e_4_k_cu_ba804ad2_33536ignoreE,@object
	.size		_ZN39_INTERNAL_5679955e_4_k_cu_ba804ad2_33534cuda3std3__441_GLOBAL__N__5679955e_4_k_cu_ba804ad2_33536ignoreE,(_ZN39_INTERNAL_5679955e_4_k_cu_ba804ad2_33534cute7productE - _ZN39_INTERNAL_5679955e_4_k_cu_ba804ad2_33534cuda3std3__441_GLOBAL__N__5679955e_4_k_cu_ba804ad2_33536ignoreE)
_ZN39_INTERNAL_5679955e_4_k_cu_ba804ad2_33534cuda3std3__441_GLOBAL__N__5679955e_4_k_cu_ba804ad2_33536ignoreE:
	.zero		1
	.type		_ZN39_INTERNAL_5679955e_4_k_cu_ba804ad2_33534cute7productE,@object
	.size		_ZN39_INTERNAL_5679955e_4_k_cu_ba804ad2_33534cute7productE,(_ZN39_INTERNAL_5679955e_4_k_cu_ba804ad2_33534cuda3std3__45__cpo3endE - _ZN39_INTERNAL_5679955e_4_k_cu_ba804ad2_33534cute7productE)
_ZN39_INTERNAL_5679955e_4_k_cu_ba804ad2_33534cute7productE:
	.zero		1
	.type		_ZN39_INTERNAL_5679955e_4_k_cu_ba804ad2_33534cuda3std3__45__cpo3endE,@object
	.size		_ZN39_INTERNAL_5679955e_4_k_cu_ba804ad2_33534cuda3std3__45__cpo3endE,(_ZN39_INTERNAL_5679955e_4_k_cu_ba804ad2_33534cuda3std3__419piecewise_constructE - _ZN39_INTERNAL_5679955e_4_k_cu_ba804ad2_33534cuda3std3__45__cpo3endE)
_ZN39_INTERNAL_5679955e_4_k_cu_ba804ad2_33534cuda3std3__45__cpo3endE:
	.zero		1
	.type		_ZN39_INTERNAL_5679955e_4_k_cu_ba804ad2_33534cuda3std3__419piecewise_constructE,@object
	.size		_ZN39_INTERNAL_5679955e_4_k_cu_ba804ad2_33534cuda3std3__419piecewise_constructE,(_ZN39_INTERNAL_5679955e_4_k_cu_ba804ad2_33534cuda3std3__45__cpo4cendE - _ZN39_INTERNAL_5679955e_4_k_cu_ba804ad2_33534cuda3std3__419piecewise_constructE)
_ZN39_INTERNAL_5679955e_4_k_cu_ba804ad2_33534cuda3std3__419piecewise_constructE:
	.zero		1
	.type		_ZN39_INTERNAL_5679955e_4_k_cu_ba804ad2_33534cuda3std3__45__cpo4cendE,@object
	.size		_ZN39_INTERNAL_5679955e_4_k_cu_ba804ad2_33534cuda3std3__45__cpo4cendE,(_ZN39_INTERNAL_5679955e_4_k_cu_ba804ad2_33534cuda3std6ranges3__45__cpo4swapE - _ZN39_INTERNAL_5679955e_4_k_cu_ba804ad2_33534cuda3std3__45__cpo4cendE)
_ZN39_INTERNAL_5679955e_4_k_cu_ba804ad2_33534cuda3std3__45__cpo4cendE:
	.zero		1
	.type		_ZN39_INTERNAL_5679955e_4_k_cu_ba804ad2_33534cuda3std6ranges3__45__cpo4swapE,@object
	.size		_ZN39_INTERNAL_5679955e_4_k_cu_ba804ad2_33534cuda3std6ranges3__45__cpo4swapE,(.L_8 - _ZN39_INTERNAL_5679955e_4_k_cu_ba804ad2_33534cuda3std6ranges3__45__cpo4swapE)
_ZN39_INTERNAL_5679955e_4_k_cu_ba804ad2_33534cuda3std6ranges3__45__cpo4swapE:
	.zero		1
.L_8:


//--------------------- .nv.constant0._ZN7cutlass13device_kernelINS_4gemm6kernel13GemmUniversalIN4cute5tupleIJiiiiEEENS1_10collective13CollectiveMmaINS1_34MainloopSm90TmaGmmaWarpSpecializedILi9ENS5_IJNS4_1CILi1EEESB_SB_EEENS1_35KernelTmaWarpSpecializedCooperativeEEENS5_IJNSA_ILi384EEESF_NSA_ILi32EEEEEEaNS5_IJlSB_lEEEaSI_NS4_8TiledMMAINS4_8MMA_AtomIJNS4_4SM904GMMA27MMA_64x192x32_S32S8S8_SS_TNEEEENS4_6LayoutINS5_IJNSA_ILi2EEESB_SB_EEENS5_IJSB_NSA_ILi0EEESS_EEEEENS5_IJNS4_10UnderscoreESV_SV_EEEEENS4_13SM90_TMA_LOADENS4_14ComposedLayoutINS4_7SwizzleILi1ELi4ELi3EEENS4_18smem_ptr_flag_bitsILi8EEENSP_INS5_IJNSA_ILi8EEESG_EEENS5_IJSG_SB_EEEEEEEvNS4_8identityESY_S18_vS19_EENS_8epilogue10collective6detail29Sm90TmaWarpSpecializedAdapterINS1C_15DefaultEpilogueIaSI_SI_NS1B_6thread17LinearCombinationIaLi1EiiLNS1G_9ScaleType4KindE0ELNS_15FloatRoundStyleE2EaEENS1_15EpilogueDefaultEEEEEvvEEEEvNT_6ParamsE --------------------------
	.section	.nv.constant0._ZN7cutlass13device_kernelINS_4gemm6kernel13GemmUniversalIN4cute5tupleIJiiiiEEENS1_10collective13CollectiveMmaINS1_34MainloopSm90TmaGmmaWarpSpecializedILi9ENS5_IJNS4_1CILi1EEESB_SB_EEENS1_35KernelTmaWarpSpecializedCooperativeEEENS5_IJNSA_ILi384EEESF_NSA_ILi32EEEEEEaNS5_IJlSB_lEEEaSI_NS4_8TiledMMAINS4_8MMA_AtomIJNS4_4SM904GMMA27MMA_64x192x32_S32S8S8_SS_TNEEEENS4_6LayoutINS5_IJNSA_ILi2EEESB_SB_EEENS5_IJSB_NSA_ILi0EEESS_EEEEENS5_IJNS4_10UnderscoreESV_SV_EEEEENS4_13SM90_TMA_LOADENS4_14ComposedLayoutINS4_7SwizzleILi1ELi4ELi3EEENS4_18smem_ptr_flag_bitsILi8EEENSP_INS5_IJNSA_ILi8EEESG_EEENS5_IJSG_SB_EEEEEEEvNS4_8identityESY_S18_vS19_EENS_8epilogue10collective6detail29Sm90TmaWarpSpecializedAdapterINS1C_15DefaultEpilogueIaSI_SI_NS1B_6thread17LinearCombinationIaLi1EiiLNS1G_9ScaleType4KindE0ELNS_15FloatRoundStyleE2EaEENS1_15EpilogueDefaultEEEEEvvEEEEvNT_6ParamsE,"a",@progbits
	.sectionflags	@""
	.align	4
.nv.constant0._ZN7cutlass13device_kernelINS_4gemm6kernel13GemmUniversalIN4cute5tupleIJiiiiEEENS1_10collective13CollectiveMmaINS1_34MainloopSm90TmaGmmaWarpSpecializedILi9ENS5_IJNS4_1CILi1EEESB_SB_EEENS1_35KernelTmaWarpSpecializedCooperativeEEENS5_IJNSA_ILi384EEESF_NSA_ILi32EEEEEEaNS5_IJlSB_lEEEaSI_NS4_8TiledMMAINS4_8MMA_AtomIJNS4_4SM904GMMA27MMA_64x192x32_S32S8S8_SS_TNEEEENS4_6LayoutINS5_IJNSA_ILi2EEESB_SB_EEENS5_IJSB_NSA_ILi0EEESS_EEEEENS5_IJNS4_10UnderscoreESV_SV_EEEEENS4_13SM90_TMA_LOADENS4_14ComposedLayoutINS4_7SwizzleILi1ELi4ELi3EEENS4_18smem_ptr_flag_bitsILi8EEENSP_INS5_IJNSA_ILi8EEESG_EEENS5_IJSG_SB_EEEEEEEvNS4_8identityESY_S18_vS19_EENS_8epilogue10collective6detail29Sm90TmaWarpSpecializedAdapterINS1C_15DefaultEpilogueIaSI_SI_NS1B_6thread17LinearCombinationIaLi1EiiLNS1G_9ScaleType4KindE0ELNS_15FloatRoundStyleE2EaEENS1_15EpilogueDefaultEEEEEvvEEEEvNT_6ParamsE:
	.zero		1664


//--------------------- SYMBOLS --------------------------

	.type		.nv.reservedSmem.offset0,@object
	.size		.nv.reservedSmem.offset0,0x4
	.type		__assertfail,@function
